def attn_fwd(
    Q,
    K,
    V,
    Out,
    Lse,
    sm_scale,
    stride_qz,
    stride_qh,
    stride_qm,
    stride_qk,
    stride_kz,
    stride_kh,
    stride_kn,
    stride_kk,
    stride_vz,
    stride_vh,
    stride_vn,
    stride_vk,
    stride_oz,
    stride_oh,
    stride_om,
    stride_ok,
    seqlen_q,
    seqlen_k,
    BLOCK_M: tl.constexpr,
    BLOCK_N: tl.constexpr,
    HEAD_DIM: tl.constexpr,
    CAUSAL: tl.constexpr,
):
    start_m = tl.program_id(0)
    off_hz = tl.program_id(1)
    q_off = off_hz * stride_qh
    k_off = off_hz * stride_kh
    v_off = off_hz * stride_vh
    offs_m = start_m * BLOCK_M + tl.arange(0, BLOCK_M)
    offs_d = tl.arange(0, HEAD_DIM)
    offs_n = tl.arange(0, BLOCK_N)
    q_ptrs = Q + q_off + offs_m[:, None] * stride_qm + offs_d[None, :] * stride_qk
    k_ptrs = K + k_off + offs_d[:, None] * stride_kk + offs_n[None, :] * stride_kn
    v_ptrs = V + v_off + offs_n[:, None] * stride_vn + offs_d[None, :] * stride_vk
    m_i = tl.full([BLOCK_M], float("-inf"), dtype=tl.float32)
    l_i = tl.zeros([BLOCK_M], dtype=tl.float32) + 1.0
    acc = tl.zeros([BLOCK_M, HEAD_DIM], dtype=tl.float32)
    q = tl.load(q_ptrs)
    acc, l_i, m_i = _attn_fwd_inner(
        acc,
        l_i,
        m_i,
        q,
        k_ptrs,
        v_ptrs,
        sm_scale,
        stride_kn,
        stride_vn,
        start_m,
        seqlen_k,
        BLOCK_M,
        BLOCK_N,
        HEAD_DIM,
        CAUSAL,
    )
    acc = acc / l_i[:, None]
    lse = m_i + tl.math.log2(l_i) / 1.4426950408889634
    o_ptrs = (
        Out
        + off_hz * stride_oh
        + offs_m[:, None] * stride_om
        + offs_d[None, :] * stride_ok
    )
    tl.store(o_ptrs, acc.to(Out.dtype.element_ty))
    tl.store(Lse + off_hz * seqlen_q + offs_m, lse)

# config = {"BLOCK_M": 256, "BLOCK_N": 32, "HEAD_DIM": 512, "arch": "sm_90", "causal": true, "dtype": "bf16", "num_stages": 3, "num_warps": 8}
# arch = sm_90


// ===== COMPILED SASS (sm_90a) =====

	.target	sm_90a

	.elftype	@"ET_EXEC"


//--------------------- .note.nv.tkinfo           --------------------------
	.section	.note.nv.tkinfo,"",@"SHT_NOTE"
	.sectionflags	@"SHF_NOTE_NV_TKINFO"
	.tkinfo
        /*0018*/ 	.word	0x00000002
        /*0030*/ 	.string	""
        /*0030*/ 	.string	"ptxas"
        /*0030*/ 	.string	"Cuda compilation tools, release 13.0, V13.0.88"
        /*0030*/ 	.string	"Build cuda_13.0.r13.0/compiler.36424714_0"
        /*0030*/ 	.string	"-v  -suppress-debug-info  -lineinfo  -arch sm_90a "



//--------------------- .note.nv.cuinfo           --------------------------
	.section	.note.nv.cuinfo,"",@"SHT_NOTE"
	.sectionflags	@"SHF_NOTE_NV_CUINFO"
        /*0018*/ 	.short	0x0002
        /*001a*/ 	.short	0x005a
        /*001c*/ 	.short	0x0082
	.zero		2


//--------------------- .nv.info                  --------------------------
	.section	.nv.info,"",@"SHT_CUDA_INFO"
	.align	4


	//----- nvinfo : EIATTR_REGCOUNT
	.align		4
        /*0000*/ 	.byte	0x04, 0x2f
        /*0002*/ 	.short	(.L_2 - .L_1)
	.align		4
.L_1:
        /*0004*/ 	.word	index@(attn_fwd)
        /*0008*/ 	.word	0x000000ff


	//----- nvinfo : EIATTR_FRAME_SIZE
	.align		4
.L_2:
        /*000c*/ 	.byte	0x04, 0x11
        /*000e*/ 	.short	(.L_4 - .L_3)
	.align		4
.L_3:
        /*0010*/ 	.word	index@(attn_fwd)
        /*0014*/ 	.word	0x00001490


	//----- nvinfo : EIATTR_MIN_STACK_SIZE
	.align		4
.L_4:
        /*0018*/ 	.byte	0x04, 0x12
        /*001a*/ 	.short	(.L_6 - .L_5)
	.align		4
.L_5:
        /*001c*/ 	.word	index@(attn_fwd)
        /*0020*/ 	.word	0x00001490
.L_6:


//--------------------- .nv.compat                --------------------------
	.section	.nv.compat,"",@"SHT_CUDA_COMPAT_INFO"
	.align	4
        /*0000*/ 	.byte	0x02, 0x09, 0x01, 0x00, 0x02, 0x02, 0x04, 0x00, 0x02, 0x05, 0x05, 0x00, 0x03, 0x07, 0x01, 0x01
        /*0010*/ 	.byte	0x02, 0x03, 0x00, 0x00, 0x02, 0x06, 0x01, 0x00, 0x04, 0x0b, 0x08, 0x00, 0x00, 0x00, 0x00, 0x00
        /*0020*/ 	.byte	0x00, 0x00, 0x00, 0x00


//--------------------- .nv.info.attn_fwd         --------------------------
	.section	.nv.info.attn_fwd,"",@"SHT_CUDA_INFO"
	.sectionflags	@""
	.align	4


	//----- nvinfo : EIATTR_CUDA_API_VERSION
	.align		4
        /*0000*/ 	.byte	0x04, 0x37
        /*0002*/ 	.short	(.L_8 - .L_7)
.L_7:
        /*0004*/ 	.word	0x00000082


	//----- nvinfo : EIATTR_KPARAM_INFO
	.align		4
.L_8:
        /*0008*/ 	.byte	0x04, 0x17
        /*000a*/ 	.short	(.L_10 - .L_9)
.L_9:
        /*000c*/ 	.word	0x00000000
        /*0010*/ 	.short	0x0019
        /*0012*/ 	.short	0x0080
        /*0014*/ 	.byte	0x00, 0xf4, 0x21, 0x00


	//----- nvinfo : EIATTR_KPARAM_INFO
	.align		4
.L_10:
        /*0018*/ 	.byte	0x04, 0x17
        /*001a*/ 	.short	(.L_12 - .L_11)
.L_11:
        /*001c*/ 	.word	0x00000000
        /*0020*/ 	.short	0x0018
        /*0022*/ 	.short	0x0078
        /*0024*/ 	.byte	0x00, 0xf4, 0x21, 0x00


	//----- nvinfo : EIATTR_KPARAM_INFO
	.align		4
.L_12:
        /*0028*/ 	.byte	0x04, 0x17
        /*002a*/ 	.short	(.L_14 - .L_13)
.L_13:
        /*002c*/ 	.word	0x00000000
        /*0030*/ 	.short	0x0017
        /*0032*/ 	.short	0x0070
        /*0034*/ 	.byte	0x00, 0xf0, 0x11, 0x00


	//----- nvinfo : EIATTR_KPARAM_INFO
	.align		4
.L_14:
        /*0038*/ 	.byte	0x04, 0x17
        /*003a*/ 	.short	(.L_16 - .L_15)
.L_15:
        /*003c*/ 	.word	0x00000000
        /*0040*/ 	.short	0x0016
        /*0042*/ 	.short	0x006c
        /*0044*/ 	.byte	0x00, 0xf0, 0x11, 0x00


	//----- nvinfo : EIATTR_KPARAM_INFO
	.align		4
.L_16:
        /*0048*/ 	.byte	0x04, 0x17
        /*004a*/ 	.short	(.L_18 - .L_17)
.L_17:
        /*004c*/ 	.word	0x00000000
        /*0050*/ 	.short	0x0015
        /*0052*/ 	.short	0x0068
        /*0054*/ 	.byte	0x00, 0xf0, 0x11, 0x00


	//----- nvinfo : EIATTR_KPARAM_INFO
	.align		4
.L_18:
        /*0058*/ 	.byte	0x04, 0x17
        /*005a*/ 	.short	(.L_20 - .L_19)
.L_19:
        /*005c*/ 	.word	0x00000000
        /*0060*/ 	.short	0x0014
        /*0062*/ 	.short	0x0064
        /*0064*/ 	.byte	0x00, 0xf0, 0x11, 0x00


	//----- nvinfo : EIATTR_KPARAM_INFO
	.align		4
.L_20:
        /*0068*/ 	.byte	0x04, 0x17
        /*006a*/ 	.short	(.L_22 - .L_21)
.L_21:
        /*006c*/ 	.word	0x00000000
        /*0070*/ 	.short	0x0013
        /*0072*/ 	.short	0x0060
        /*0074*/ 	.byte	0x00, 0xf0, 0x11, 0x00


	//----- nvinfo : EIATTR_KPARAM_INFO
	.align		4
.L_22:
        /*0078*/ 	.byte	0x04, 0x17
        /*007a*/ 	.short	(.L_24 - .L_23)
.L_23:
        /*007c*/ 	.word	0x00000000
        /*0080*/ 	.short	0x0012
        /*0082*/ 	.short	0x005c
        /*0084*/ 	.byte	0x00, 0xf0, 0x11, 0x00


	//----- nvinfo : EIATTR_KPARAM_INFO
	.align		4
.L_24:
        /*0088*/ 	.byte	0x04, 0x17
        /*008a*/ 	.short	(.L_26 - .L_25)
.L_25:
        /*008c*/ 	.word	0x00000000
        /*0090*/ 	.short	0x0011
        /*0092*/ 	.short	0x0058
        /*0094*/ 	.byte	0x00, 0xf0, 0x11, 0x00


	//----- nvinfo : EIATTR_KPARAM_INFO
	.align		4
.L_26:
        /*0098*/ 	.byte	0x04, 0x17
        /*009a*/ 	.short	(.L_28 - .L_27)
.L_27:
        /*009c*/ 	.word	0x00000000
        /*00a0*/ 	.short	0x0010
        /*00a2*/ 	.short	0x0054
        /*00a4*/ 	.byte	0x00, 0xf0, 0x11, 0x00


	//----- nvinfo : EIATTR_KPARAM_INFO
	.align		4
.L_28:
        /*00a8*/ 	.byte	0x04, 0x17
        /*00aa*/ 	.short	(.L_30 - .L_29)
.L_29:
        /*00ac*/ 	.word	0x00000000
        /*00b0*/ 	.short	0x000f
        /*00b2*/ 	.short	0x0050
        /*00b4*/ 	.byte	0x00, 0xf0, 0x11, 0x00


	//----- nvinfo : EIATTR_KPARAM_INFO
	.align		4
.L_30:
        /*00b8*/ 	.byte	0x04, 0x17
        /*00ba*/ 	.short	(.L_32 - .L_31)
.L_31:
        /*00bc*/ 	.word	0x00000000
        /*00c0*/ 	.short	0x000e
        /*00c2*/ 	.short	0x004c
        /*00c4*/ 	.byte	0x00, 0xf0, 0x11, 0x00


	//----- nvinfo : EIATTR_KPARAM_INFO
	.align		4
.L_32:
        /*00c8*/ 	.byte	0x04, 0x17
        /*00ca*/ 	.short	(.L_34 - .L_33)
.L_33:
        /*00cc*/ 	.word	0x00000000
        /*00d0*/ 	.short	0x000d
        /*00d2*/ 	.short	0x0048
        /*00d4*/ 	.byte	0x00, 0xf0, 0x11, 0x00


	//----- nvinfo : EIATTR_KPARAM_INFO
	.align		4
.L_34:
        /*00d8*/ 	.byte	0x04, 0x17
        /*00da*/ 	.short	(.L_36 - .L_35)
.L_35:
        /*00dc*/ 	.word	0x00000000
        /*00e0*/ 	.short	0x000c
        /*00e2*/ 	.short	0x0044
        /*00e4*/ 	.byte	0x00, 0xf0, 0x11, 0x00


	//----- nvinfo : EIATTR_KPARAM_INFO
	.align		4
.L_36:
        /*00e8*/ 	.byte	0x04, 0x17
        /*00ea*/ 	.short	(.L_38 - .L_37)
.L_37:
        /*00ec*/ 	.word	0x00000000
        /*00f0*/ 	.short	0x000b
        /*00f2*/ 	.short	0x0040
        /*00f4*/ 	.byte	0x00, 0xf0, 0x11, 0x00


	//----- nvinfo : EIATTR_KPARAM_INFO
	.align		4
.L_38:
        /*00f8*/ 	.byte	0x04, 0x17
        /*00fa*/ 	.short	(.L_40 - .L_39)
.L_39:
        /*00fc*/ 	.word	0x00000000
        /*0100*/ 	.short	0x000a
        /*0102*/ 	.short	0x003c
        /*0104*/ 	.byte	0x00, 0xf0, 0x11, 0x00


	//----- nvinfo : EIATTR_KPARAM_INFO
	.align		4
.L_40:
        /*0108*/ 	.byte	0x04, 0x17
        /*010a*/ 	.short	(.L_42 - .L_41)
.L_41:
        /*010c*/ 	.word	0x00000000
        /*0110*/ 	.short	0x0009
        /*0112*/ 	.short	0x0038
        /*0114*/ 	.byte	0x00, 0xf0, 0x11, 0x00


	//----- nvinfo : EIATTR_KPARAM_INFO
	.align		4
.L_42:
        /*0118*/ 	.byte	0x04, 0x17
        /*011a*/ 	.short	(.L_44 - .L_43)
.L_43:
        /*011c*/ 	.word	0x00000000
        /*0120*/ 	.short	0x0008
        /*0122*/ 	.short	0x0034
        /*0124*/ 	.byte	0x00, 0xf0, 0x11, 0x00


	//----- nvinfo : EIATTR_KPARAM_INFO
	.align		4
.L_44:
        /*0128*/ 	.byte	0x04, 0x17
        /*012a*/ 	.short	(.L_46 - .L_45)
.L_45:
        /*012c*/ 	.word	0x00000000
        /*0130*/ 	.short	0x0007
        /*0132*/ 	.short	0x0030
        /*0134*/ 	.byte	0x00, 0xf0, 0x11, 0x00


	//----- nvinfo : EIATTR_KPARAM_INFO
	.align		4
.L_46:
        /*0138*/ 	.byte	0x04, 0x17
        /*013a*/ 	.short	(.L_48 - .L_47)
.L_47:
        /*013c*/ 	.word	0x00000000
        /*0140*/ 	.short	0x0006
        /*0142*/ 	.short	0x002c
        /*0144*/ 	.byte	0x00, 0xf0, 0x11, 0x00


	//----- nvinfo : EIATTR_KPARAM_INFO
	.align		4
.L_48:
        /*0148*/ 	.byte	0x04, 0x17
        /*014a*/ 	.short	(.L_50 - .L_49)
.L_49:
        /*014c*/ 	.word	0x00000000
        /*0150*/ 	.short	0x0005
        /*0152*/ 	.short	0x0028
        /*0154*/ 	.byte	0x00, 0xf0, 0x11, 0x00


	//----- nvinfo : EIATTR_KPARAM_INFO
	.align		4
.L_50:
        /*0158*/ 	.byte	0x04, 0x17
        /*015a*/ 	.short	(.L_52 - .L_51)
.L_51:
        /*015c*/ 	.word	0x00000000
        /*0160*/ 	.short	0x0004
        /*0162*/ 	.short	0x0020
        /*0164*/ 	.byte	0x00, 0xf4, 0x21, 0x00


	//----- nvinfo : EIATTR_KPARAM_INFO
	.align		4
.L_52:
        /*0168*/ 	.byte	0x04, 0x17
        /*016a*/ 	.short	(.L_54 - .L_53)
.L_53:
        /*016c*/ 	.word	0x00000000
        /*0170*/ 	.short	0x0003
        /*0172*/ 	.short	0x0018
        /*0174*/ 	.byte	0x00, 0xf4, 0x21, 0x00


	//----- nvinfo : EIATTR_KPARAM_INFO
	.align		4
.L_54:
        /*0178*/ 	.byte	0x04, 0x17
        /*017a*/ 	.short	(.L_56 - .L_55)
.L_55:
        /*017c*/ 	.word	0x00000000
        /*0180*/ 	.short	0x0002
        /*0182*/ 	.short	0x0010
        /*0184*/ 	.byte	0x00, 0xf4, 0x21, 0x00


	//----- nvinfo : EIATTR_KPARAM_INFO
	.align		4
.L_56:
        /*0188*/ 	.byte	0x04, 0x17
        /*018a*/ 	.short	(.L_58 - .L_57)
.L_57:
        /*018c*/ 	.word	0x00000000
        /*0190*/ 	.short	0x0001
        /*0192*/ 	.short	0x0008
        /*0194*/ 	.byte	0x00, 0xf4, 0x21, 0x00


	//----- nvinfo : EIATTR_KPARAM_INFO
	.align		4
.L_58:
        /*0198*/ 	.byte	0x04, 0x17
        /*019a*/ 	.short	(.L_60 - .L_59)
.L_59:
        /*019c*/ 	.word	0x00000000
        /*01a0*/ 	.short	0x0000
        /*01a2*/ 	.short	0x0000
        /*01a4*/ 	.byte	0x00, 0xf4, 0x21, 0x00


	//----- nvinfo : EIATTR_SPARSE_MMA_MASK
	.align		4
.L_60:
        /*01a8*/ 	.byte	0x03, 0x50
        /*01aa*/ 	.short	0x0000


	//----- nvinfo : EIATTR_MAXREG_COUNT
	.align		4
        /*01ac*/ 	.byte	0x03, 0x1b
        /*01ae*/ 	.short	0x00ff


	//----- nvinfo : EIATTR_NUM_BARRIERS
	.align		4
        /*01b0*/ 	.byte	0x02, 0x4c
        /*01b2*/ 	.byte	0x01
	.zero		1


	//----- nvinfo : EIATTR_ANNOTATIONS
	.align		4
        /*01b4*/ 	.byte	0x04, 0x55
        /*01b6*/ 	.short	(.L_62 - .L_61)


	//   ....[0]....
.L_61:
        /*01b8*/ 	.word	0x00000001
        /*01bc*/ 	.byte	0x40, 0x02, 0x00, 0x00, 0x01, 0x00, 0x00, 0x00, 0x60, 0x03, 0x00, 0x00, 0x01, 0x00, 0x00, 0x00
        /* <DEDUP_REMOVED lines=2435> */
        /*99fc*/ 	.byte	0x90, 0x37, 0x04, 0x00


	//----- nvinfo : EIATTR_MERCURY_ISA_VERSION
	.align		4
.L_62:
        /*9a00*/ 	.byte	0x03, 0x5f
        /*9a02*/ 	.short	0x0101


	//----- nvinfo : EIATTR_COOP_GROUP_MASK_REGIDS
	.align		4
        /*9a04*/ 	.byte	0x04, 0x29
        /*9a06*/ 	.short	(.L_64 - .L_63)


	//   ....[0]....
.L_63:
        /*9a08*/ 	.word	0xffffffff


	//   ....[1]....
        /*9a0c*/ 	.word	0xffffffff


	//   ....[2]....
        /*9a10*/ 	.word	0xffffffff


	//   ....[3]....
        /*9a14*/ 	.word	0xffffffff


	//   ....[4]....
        /*9a18*/ 	.word	0xffffffff


	//   ....[5]....
        /*9a1c*/ 	.word	0xffffffff


	//   ....[6]....
        /*9a20*/ 	.word	0xffffffff


	//   ....[7]....
        /*9a24*/ 	.word	0xffffffff


	//   ....[8]....
        /*9a28*/ 	.word	0xffffffff


	//   ....[9]....
        /*9a2c*/ 	.word	0xffffffff


	//   ....[10]....
        /*9a30*/ 	.word	0xffffffff


	//   ....[11]....
        /*9a34*/ 	.word	0xffffffff


	//   ....[12]....
        /*9a38*/ 	.word	0xffffffff


	//   ....[13]....
        /*9a3c*/ 	.word	0xffffffff


	//   ....[14]....
        /*9a40*/ 	.word	0xffffffff


	//   ....[15]....
        /*9a44*/ 	.word	0xffffffff


	//----- nvinfo : EIATTR_COOP_GROUP_INSTR_OFFSETS
	.align		4
.L_64:
        /*9a48*/ 	.byte	0x04, 0x28
        /*9a4a*/ 	.short	(.L_66 - .L_65)


	//   ....[0]....
.L_65:
        /*9a4c*/ 	.word	0x00017bd0


	//   ....[1]....
        /*9a50*/ 	.word	0x00017d90


	//   ....[2]....
        /*9a54*/ 	.word	0x00017da0


	//   ....[3]....
        /*9a58*/ 	.word	0x00017dd0


	//   ....[4]....
        /*9a5c*/ 	.word	0x0001e290


	//   ....[5]....
        /*9a60*/ 	.word	0x0001e2d0


	//   ....[6]....
        /*9a64*/ 	.word	0x0001e2f0


	//   ....[7]....
        /*9a68*/ 	.word	0x0001e310


	//   ....[8]....
        /*9a6c*/ 	.word	0x000201b0


	//   ....[9]....
        /*9a70*/ 	.word	0x00020320


	//   ....[10]....
        /*9a74*/ 	.word	0x00020330


	//   ....[11]....
        /*9a78*/ 	.word	0x00020340


	//   ....[12]....
        /*9a7c*/ 	.word	0x00020390


	//   ....[13]....
        /*9a80*/ 	.word	0x000203a0


	//   ....[14]....
        /*9a84*/ 	.word	0x000203b0


	//   ....[15]....
        /*9a88*/ 	.word	0x000203c0


	//----- nvinfo : EIATTR_EXIT_INSTR_OFFSETS
	.align		4
.L_66:
        /*9a8c*/ 	.byte	0x04, 0x1c
        /*9a8e*/ 	.short	(.L_68 - .L_67)


	//   ....[0]....
.L_67:
        /*9a90*/ 	.word	0x00043be0


	//----- nvinfo : EIATTR_REQNTID
	.align		4
.L_68:
        /*9a94*/ 	.byte	0x04, 0x10
        /*9a96*/ 	.short	(.L_70 - .L_69)
.L_69:
        /*9a98*/ 	.word	0x00000100
        /*9a9c*/ 	.word	0x00000001
        /*9aa0*/ 	.word	0x00000001


	//----- nvinfo : EIATTR_CBANK_PARAM_SIZE
	.align		4
.L_70:
        /*9aa4*/ 	.byte	0x03, 0x19
        /*9aa6*/ 	.short	0x0088


	//----- nvinfo : EIATTR_PARAM_CBANK
	.align		4
        /*9aa8*/ 	.byte	0x04, 0x0a
        /*9aaa*/ 	.short	(.L_72 - .L_71)
	.align		4
.L_71:
        /*9aac*/ 	.word	index@(.nv.constant0.attn_fwd)
        /*9ab0*/ 	.short	0x0210
        /*9ab2*/ 	.short	0x0088


	//----- nvinfo : EIATTR_SW_WAR
	.align		4
.L_72:
        /*9ab4*/ 	.byte	0x04, 0x36
        /*9ab6*/ 	.short	(.L_74 - .L_73)
.L_73:
        /*9ab8*/ 	.word	0x00000008
.L_74:


//--------------------- .nv.callgraph             --------------------------
	.section	.nv.callgraph,"",@"SHT_CUDA_CALLGRAPH"
	.align	4
	.sectionentsize	8
	.align		4
        /*0000*/ 	.word	0x00000000
	.align		4
        /*0004*/ 	.word	0xffffffff
	.align		4
        /*0008*/ 	.word	0x00000000
	.align		4
        /*000c*/ 	.word	0xfffffffe
	.align		4
        /*0010*/ 	.word	0x00000000
	.align		4
        /*0014*/ 	.word	0xfffffffd
	.align		4
        /*0018*/ 	.word	0x00000000
	.align		4
        /*001c*/ 	.word	0xfffffffc


//--------------------- .nv.constant4             --------------------------
	.section	.nv.constant4,"a",@progbits
	.align	8
	.align		8
.nv.constant4:
        /*0000*/ 	.dword	_$_str


//--------------------- .text.attn_fwd            --------------------------
	.section	.text.attn_fwd,"ax",@progbits
	.align	128
        .global         attn_fwd
        .type           attn_fwd,@function
        .size           attn_fwd,(.L_x_3 - attn_fwd)
        .other          attn_fwd,@"STO_CUDA_ENTRY STV_DEFAULT"
attn_fwd:
.text.attn_fwd:
[----:B------:R-:W0:Y:S01]  /*0000*/  LDC R1, c[0x0][0x28] ;  /* 0x00000a00ff017b82 */ /* 0x000e220000000800 */
[----:B------:R-:W1:Y:S07]  /*0010*/  S2R R5, SR_CTAID.X ;  /* 0x0000000000057919 */ /* 0x000e6e0000002500 */
[----:B------:R-:W2:Y:S01]  /*0020*/  LDC.64 R2, c[0x0][0x240] ;  /* 0x00009000ff027b82 */ /* 0x000ea20000000a00 */
[----:B0-----:R-:W-:Y:S01]  /*0030*/  IADD3 R1, R1, -0x1490, RZ ;  /* 0xffffeb7001017810 */ /* 0x001fe20007ffe0ff */
[----:B------:R-:W-:Y:S01]  /*0040*/  ULDC.64 UR4, c[0x0][0x208] ;  /* 0x0000820000047ab9 */ /* 0x000fe20000000a00 */
[----:B------:R-:W1:Y:S01]  /*0050*/  S2R R92, SR_TID.X ;  /* 0x00000000005c7919 */ /* 0x000e620000002100 */
[----:B------:R-:W2:Y:S04]  /*0060*/  S2R R0, SR_CTAID.Y ;  /* 0x0000000000007919 */ /* 0x000ea80000002600 */
[----:B------:R-:W0:Y:S01]  /*0070*/  LDC.64 R6, c[0x0][0x210] ;  /* 0x00008400ff067b82 */ /* 0x000e220000000a00 */
[----:B------:R-:W3:Y:S07]  /*0080*/  S2R R4, SR_CgaCtaId ;  /* 0x0000000000047919 */ /* 0x000eee0000008800 */
[----:B------:R-:W4:Y:S08]  /*0090*/  LDC R26, c[0x0][0x248] ;  /* 0x00009200ff1a7b82 */ /* 0x000f300000000800 */
[----:B------:R-:W5:Y:S08]  /*00a0*/  LDC R75, c[0x0][0x248] ;  /* 0x00009200ff4b7b82 */ /* 0x000f700000000800 */
[----:B------:R-:W5:Y:S01]  /*00b0*/  LDC R62, c[0x0][0x248] ;  /* 0x00009200ff3e7b82 */ /* 0x000f620000000800 */
[----:B-1----:R-:W-:Y:S01]  /*00c0*/  PRMT R5, R92, 0x6540, R5 ;  /* 0x000065405c057816 */ /* 0x002fe20000000005 */
[----:B--2---:R-:W-:-:S06]  /*00d0*/  IMAD R0, R0, R2, RZ ;  /* 0x0000000200007224 */ /* 0x004fcc00078e02ff */
[----:B------:R-:W1:Y:S01]  /*00e0*/  LDC R58, c[0x0][0x248] ;  /* 0x00009200ff3a7b82 */ /* 0x000e620000000800 */
[----:B------:R-:W-:Y:S01]  /*00f0*/  IMAD R2, R5, R3, RZ ;  /* 0x0000000305027224 */ /* 0x000fe200078e02ff */
[----:B------:R-:W-:Y:S01]  /*0100*/  MOV R3, 0x400 ;  /* 0x0000040000037802 */ /* 0x000fe20000000f00 */
[----:B----4-:R-:W-:Y:S01]  /*0110*/  IMAD R24, R26, 0x90, RZ ;  /* 0x000000901a187824 */ /* 0x010fe200078e02ff */
[C---:B------:R-:W-:Y:S01]  /*0120*/  SHF.L.U32 R121, R0.reuse, 0x1, RZ ;  /* 0x0000000100797819 */ /* 0x040fe200000006ff */
[----:B------:R-:W-:Y:S01]  /*0130*/  IMAD.HI R0, R0, 0x2, RZ ;  /* 0x0000000200007827 */ /* 0x000fe200078e02ff */
[----:B------:R-:W-:Y:S02]  /*0140*/  SHF.L.U32 R120, R2, 0x1, RZ ;  /* 0x0000000102787819 */ /* 0x000fe400000006ff */
[----:B---3--:R-:W-:Y:S01]  /*0150*/  LEA R74, R4, R3, 0x18 ;  /* 0x00000003044a7211 */ /* 0x008fe200078ec0ff */
[----:B------:R-:W-:Y:S01]  /*0160*/  IMAD.HI R2, R2, 0x2, RZ ;  /* 0x0000000202027827 */ /* 0x000fe200078e02ff */
[----:B0-----:R-:W-:Y:S01]  /*0170*/  IADD3 R120, P0, P1, R120, R6, R121 ;  /* 0x0000000678787210 */ /* 0x001fe2000791e079 */
[----:B------:R-:W0:Y:S01]  /*0180*/  LDC R197, c[0x0][0x248] ;  /* 0x00009200ffc57b82 */ /* 0x000e220000000800 */
[----:B------:R-:W-:Y:S01]  /*0190*/  SHF.L.U32 R4, R92, 0x3, RZ ;  /* 0x000000035c047819 */ /* 0x000fe200000006ff */
[----:B------:R-:W-:Y:S01]  /*01a0*/  IMAD R43, R26, 0x48, RZ ;  /* 0x000000481a2b7824 */ /* 0x000fe200078e02ff */
[----:B------:R-:W-:Y:S01]  /*01b0*/  IADD3.X R121, R2, R7, R0, P0, P1 ;  /* 0x0000000702797210 */ /* 0x000fe200007e2400 */
[----:B------:R-:W-:Y:S01]  /*01c0*/  IMAD R13, R26, 0x28, RZ ;  /* 0x000000281a0d7824 */ /* 0x000fe200078e02ff */
[----:B------:R-:W-:Y:S01]  /*01d0*/  SHF.L.U32 R0, R92, 0x4, RZ ;  /* 0x000000045c007819 */ /* 0x000fe200000006ff */
[----:B------:R-:W-:Y:S01]  /*01e0*/  IMAD R17, R26, 0xa0, RZ ;  /* 0x000000a01a117824 */ /* 0x000fe200078e02ff */
[C---:B------:R-:W-:Y:S01]  /*01f0*/  SHF.L.U32 R2, R92.reuse, 0x7, RZ ;  /* 0x000000075c027819 */ /* 0x040fe200000006ff */
[----:B------:R-:W2:Y:S01]  /*0200*/  LDC R198, c[0x0][0x248] ;  /* 0x00009200ffc67b82 */ /* 0x000ea20000000800 */
[----:B------:R-:W-:Y:S01]  /*0210*/  SHF.L.U32 R5, R92, 0x2, RZ ;  /* 0x000000025c057819 */ /* 0x000fe200000006ff */
[----:B------:R-:W-:Y:S01]  /*0220*/  IMAD R7, R26, 0x50, RZ ;  /* 0x000000501a077824 */ /* 0x000fe200078e02ff */
[----:B------:R-:W-:Y:S01]  /*0230*/  LOP3.LUT R0, R0, 0xf0, RZ, 0xc0, !PT ;  /* 0x000000f000007812 */ /* 0x000fe200078ec0ff */
[----:B------:R-:W-:Y:S01]  /*0240*/  STL [R1+0x614], R74 ;  /* 0x0006144a01007387 */ /* 0x000fe20000100800 */
[----:B------:R-:W-:-:S02]  /*0250*/  LOP3.LUT R3, R2, 0x800, RZ, 0xc0, !PT ;  /* 0x0000080002037812 */ /* 0x000fc400078ec0ff */
[----:B------:R-:W-:Y:S01]  /*0260*/  LOP3.LUT R4, R4, 0x38, RZ, 0xc0, !PT ;  /* 0x0000003804047812 */ /* 0x000fe200078ec0ff */
[----:B------:R-:W-:Y:S01]  /*0270*/  IMAD R59, R26, 0x18, RZ ;  /* 0x000000181a3b7824 */ /* 0x000fe200078e02ff */
[----:B------:R-:W-:Y:S01]  /*0280*/  IADD3 R2, P0, R24, R120, RZ ;  /* 0x0000007818027210 */ /* 0x000fe20007f1e0ff */
[C---:B------:R-:W-:Y:S01]  /*0290*/  IMAD R21, R26.reuse, 0xb0, RZ ;  /* 0x000000b01a157824 */ /* 0x040fe200078e02ff */
[----:B------:R-:W-:Y:S01]  /*02a0*/  LOP3.LUT R5, R5, 0x3c0, RZ, 0xc0, !PT ;  /* 0x000003c005057812 */ /* 0x000fe200078ec0ff */
[C---:B------:R-:W-:Y:S01]  /*02b0*/  IMAD R9, R26.reuse, 0x60, RZ ;  /* 0x000000601a097824 */ /* 0x040fe200078e02ff */
[-C--:B------:R-:W-:Y:S01]  /*02c0*/  IADD3 R6, R3, R74.reuse, R0 ;  /* 0x0000004a03067210 */ /* 0x080fe20007ffe000 */
[C---:B------:R-:W-:Y:S01]  /*02d0*/  IMAD R50, R26.reuse, 0xc0, RZ ;  /* 0x000000c01a327824 */ /* 0x040fe200078e02ff */
[-C--:B------:R-:W-:Y:S01]  /*02e0*/  LEA.HI.X.SX32 R3, R43, R121.reuse, 0x1, P0 ;  /* 0x000000792b037211 */ /* 0x080fe200000f0eff */
[C---:B------:R-:W-:Y:S01]  /*02f0*/  IMAD R15, R26.reuse, 0x58, RZ ;  /* 0x000000581a0f7824 */ /* 0x040fe200078e02ff */
[----:B------:R-:W-:Y:S01]  /*0300*/  IADD3 R0, R5, R74, R4 ;  /* 0x0000004a05007210 */ /* 0x000fe20007ffe004 */
[C---:B------:R-:W-:Y:S01]  /*0310*/  IMAD R5, R26.reuse, 0x30, RZ ;  /* 0x000000301a057824 */ /* 0x040fe200078e02ff */
[-C--:B------:R-:W-:Y:S01]  /*0320*/  IADD3 R46, P0, R7, R120.reuse, RZ ;  /* 0x00000078072e7210 */ /* 0x080fe20007f1e0ff */
[----:B------:R3:W4:Y:S01]  /*0330*/  LDG.E.U16 R61, desc[UR4][R2.64] ;  /* 0x00000004023d7981 */ /* 0x000722000c1e1500 */
[----:B------:R-:W4:Y:S02]  /*0340*/  LDC R210, c[0x0][0x248] ;  /* 0x00009200ffd27b82 */ /* 0x000f240000000800 */
[----:B------:R-:W-:Y:S01]  /*0350*/  LEA.HI.X.SX32 R47, R13, R121, 0x1, P0 ;  /* 0x000000790d2f7211 */ /* 0x000fe200000f0eff */
[----:B------:R5:W-:Y:S01]  /*0360*/  STL [R1+0xa50], R6 ;  /* 0x000a500601007387 */ /* 0x000be20000100800 */
[----:B------:R-:W-:Y:S01]  /*0370*/  IADD3 R72, P2, R21, R120, RZ ;  /* 0x0000007815487210 */ /* 0x000fe20007f5e0ff */
[----:B------:R-:W-:-:S02]  /*0380*/  IMAD R16, R26, 0xd0, RZ ;  /* 0x000000d01a107824 */ /* 0x000fc400078e02ff */
[C---:B------:R-:W-:Y:S01]  /*0390*/  IMAD R11, R26.reuse, 0x70, RZ ;  /* 0x000000701a0b7824 */ /* 0x040fe200078e02ff */
[----:B------:R-:W4:Y:S01]  /*03a0*/  LDG.E.U16 R46, desc[UR4][R46.64] ;  /* 0x000000042e2e7981 */ /* 0x000f22000c1e1500 */
[-C--:B---3--:R-:W-:Y:S01]  /*03b0*/  IADD3 R2, P0, R5, R120.reuse, RZ ;  /* 0x0000007805027210 */ /* 0x088fe20007f1e0ff */
[C---:B------:R-:W-:Y:S01]  /*03c0*/  IMAD R22, R26.reuse, 0xe0, RZ ;  /* 0x000000e01a167824 */ /* 0x040fe200078e02ff */
[----:B------:R-:W3:Y:S01]  /*03d0*/  LDC R211, c[0x0][0x248] ;  /* 0x00009200ffd37b82 */ /* 0x000ee20000000800 */
[C---:B------:R-:W-:Y:S01]  /*03e0*/  IMAD R57, R26.reuse, 0x68, RZ ;  /* 0x000000681a397824 */ /* 0x040fe200078e02ff */
[-C--:B-----5:R-:W-:Y:S01]  /*03f0*/  IADD3 R6, P1, R17, R120.reuse, RZ ;  /* 0x0000007811067210 */ /* 0x0a0fe20007f3e0ff */
[C---:B------:R-:W-:Y:S01]  /*0400*/  IMAD R63, R26.reuse, 0x38, RZ ;  /* 0x000000381a3f7824 */ /* 0x040fe200078e02ff */
[-C--:B------:R-:W-:Y:S01]  /*0410*/  LEA.HI.X.SX32 R3, R59, R121.reuse, 0x1, P0 ;  /* 0x000000793b037211 */ /* 0x080fe200000f0eff */
[C---:B------:R-:W-:Y:S01]  /*0420*/  IMAD R33, R26.reuse, 0x12, RZ ;  /* 0x000000121a217824 */ /* 0x040fe200078e02ff */
[-C--:B------:R-:W-:Y:S01]  /*0430*/  LEA.HI.X.SX32 R7, R7, R121.reuse, 0x1, P1 ;  /* 0x0000007907077211 */ /* 0x080fe200008f0eff */
[C---:B------:R-:W-:Y:S01]  /*0440*/  IMAD R35, R26.reuse, 0x22, RZ ;  /* 0x000000221a237824 */ /* 0x040fe200078e02ff */
[-C--:B------:R-:W-:Y:S01]  /*0450*/  IADD3 R4, P0, R9, R120.reuse, RZ ;  /* 0x0000007809047210 */ /* 0x080fe20007f1e0ff */
[----:B------:R-:W-:Y:S01]  /*0460*/  IMAD R95, R26, 0xf0, RZ ;  /* 0x000000f01a5f7824 */ /* 0x000fe200078e02ff */
[-C--:B------:R-:W-:Y:S01]  /*0470*/  IADD3 R28, P1, R50, R120.reuse, RZ ;  /* 0x00000078321c7210 */ /* 0x080fe20007f3e0ff */
[----:B------:R5:W3:Y:S01]  /*0480*/  LDG.E.U16 R60, desc[UR4][R6.64] ;  /* 0x00000004063c7981 */ /* 0x000ae2000c1e1500 */
[-C--:B------:R-:W-:Y:S01]  /*0490*/  LEA.HI.X.SX32 R73, R15, R121.reuse, 0x1, P2 ;  /* 0x000000790f497211 */ /* 0x080fe200010f0eff */
[----:B------:R-:W3:Y:S01]  /*04a0*/  LDC R209, c[0x0][0x248] ;  /* 0x00009200ffd17b82 */ /* 0x000ee20000000800 */
[----:B------:R-:W-:Y:S01]  /*04b0*/  LEA.HI.X.SX32 R5, R5, R121, 0x1, P0 ;  /* 0x0000007905057211 */ /* 0x000fe200000f0eff */
[----:B------:R1:W3:Y:S01]  /*04c0*/  LDG.E.U16 R23, desc[UR4][R2.64] ;  /* 0x0000000402177981 */ /* 0x0002e2000c1e1500 */
[----:B------:R-:W-:-:S02]  /*04d0*/  IADD3 R8, P2, R16, R120, RZ ;  /* 0x0000007810087210 */ /* 0x000fc40007f5e0ff */
[-C--:B------:R-:W-:Y:S01]  /*04e0*/  IADD3 R68, P0, R11, R120.reuse, RZ ;  /* 0x000000780b447210 */ /* 0x080fe20007f1e0ff */
[----:B------:R0:W3:Y:S01]  /*04f0*/  LDG.E.U16 R66, desc[UR4][R4.64] ;  /* 0x0000000404427981 */ /* 0x0000e2000c1e1500 */
[-C--:B------:R-:W-:Y:S01]  /*0500*/  LEA.HI.X.SX32 R29, R9, R121.reuse, 0x1, P1 ;  /* 0x00000079091d7211 */ /* 0x080fe200008f0eff */
[----:B------:R-:W3:Y:S01]  /*0510*/  LDC R208, c[0x0][0x248] ;  /* 0x00009200ffd07b82 */ /* 0x000ee20000000800 */
[-C--:B-----5:R-:W-:Y:S01]  /*0520*/  IADD3 R6, P1, R22, R120.reuse, RZ ;  /* 0x0000007816067210 */ /* 0x0a0fe20007f3e0ff */
[C---:B------:R-:W-:Y:S01]  /*0530*/  IMAD R25, R26.reuse, 0x78, RZ ;  /* 0x000000781a197824 */ /* 0x040fe200078e02ff */
[-C--:B------:R-:W-:Y:S01]  /*0540*/  LEA.HI.X.SX32 R9, R57, R121.reuse, 0x1, P2 ;  /* 0x0000007939097211 */ /* 0x080fe200010f0eff */
[C---:B-1----:R-:W-:Y:S01]  /*0550*/  IMAD R3, R26.reuse, 0x9, RZ ;  /* 0x000000091a037824 */ /* 0x042fe200078e02ff */
[-C--:B------:R-:W-:Y:S01]  /*0560*/  LEA.HI.X.SX32 R69, R63, R121.reuse, 0x1, P0 ;  /* 0x000000793f457211 */ /* 0x080fe200000f0eff */
[C---:B------:R-:W-:Y:S01]  /*0570*/  IMAD R49, R26.reuse, 0x42, RZ ;  /* 0x000000421a317824 */ /* 0x040fe200078e02ff */
[-C--:B------:R-:W-:Y:S01]  /*0580*/  IADD3 R90, P0, R33, R120.reuse, RZ ;  /* 0x00000078215a7210 */ /* 0x080fe20007f1e0ff */
[C---:B0-----:R-:W-:Y:S01]  /*0590*/  IMAD R5, R26.reuse, 0x11, RZ ;  /* 0x000000111a057824 */ /* 0x041fe200078e02ff */
[-C--:B------:R-:W-:Y:S01]  /*05a0*/  LEA.HI.X.SX32 R7, R11, R121.reuse, 0x1, P1 ;  /* 0x000000790b077211 */ /* 0x080fe200008f0eff */
[C---:B------:R-:W-:Y:S01]  /*05b0*/  IMAD R53, R26.reuse, 0x52, RZ ;  /* 0x000000521a357824 */ /* 0x040fe200078e02ff */
[-C--:B------:R-:W-:Y:S01]  /*05c0*/  IADD3 R2, P1, R35, R120.reuse, RZ ;  /* 0x0000007823027210 */ /* 0x080fe20007f3e0ff */
[----:B------:R-:W5:Y:S01]  /*05d0*/  LDG.E.U16 R72, desc[UR4][R72.64] ;  /* 0x0000000448487981 */ /* 0x000f62000c1e1500 */
[-C--:B------:R-:W-:Y:S01]  /*05e0*/  IADD3 R10, P2, R95, R120.reuse, RZ ;  /* 0x000000785f0a7210 */ /* 0x080fe20007f5e0ff */
[----:B------:R-:W0:Y:S01]  /*05f0*/  LDC R206, c[0x0][0x248] ;  /* 0x00009200ffce7b82 */ /* 0x000e220000000800 */
[-C--:B------:R-:W-:Y:S01]  /*0600*/  LEA.HI.X.SX32 R91, R3, R121.reuse, 0x1, P0 ;  /* 0x00000079035b7211 */ /* 0x080fe200000f0eff */
[----:B------:R1:W5:Y:S01]  /*0610*/  LDG.E.U16 R67, desc[UR4][R8.64] ;  /* 0x0000000408437981 */ /* 0x000362000c1e1500 */
[-C--:B------:R-:W-:Y:S01]  /*0620*/  LEA.HI.X.SX32 R3, R5, R121.reuse, 0x1, P1 ;  /* 0x0000007905037211 */ /* 0x080fe200008f0eff */
[C---:B------:R-:W-:Y:S01]  /*0630*/  IMAD R19, R26.reuse, 0x29, RZ ;  /* 0x000000291a137824 */ /* 0x040fe200078e02ff */
[----:B------:R-:W-:Y:S01]  /*0640*/  LEA.HI.X.SX32 R11, R25, R121, 0x1, P2 ;  /* 0x00000079190b7211 */ /* 0x000fe200010f0eff */
[C---:B------:R-:W-:Y:S01]  /*0650*/  IMAD R39, R26.reuse, 0x32, RZ ;  /* 0x000000321a277824 */ /* 0x040fe200078e02ff */
[----:B------:R-:W5:Y:S01]  /*0660*/  LDG.E.U16 R28, desc[UR4][R28.64] ;  /* 0x000000041c1c7981 */ /* 0x000f62000c1e1500 */
[----:B------:R-:W5:Y:S03]  /*0670*/  LDC R207, c[0x0][0x248] ;  /* 0x00009200ffcf7b82 */ /* 0x000f660000000800 */
[----:B------:R2:W5:Y:S01]  /*0680*/  LDG.E.U16 R73, desc[UR4][R6.64] ;  /* 0x0000000406497981 */ /* 0x000562000c1e1500 */
[C---:B-1----:R-:W-:Y:S01]  /*0690*/  IMAD R9, R26.reuse, 0x21, RZ ;  /* 0x000000211a097824 */ /* 0x042fe200078e02ff */
[-C--:B------:R-:W-:Y:S01]  /*06a0*/  IADD3 R8, P2, R53, R120.reuse, RZ ;  /* 0x0000007835087210 */ /* 0x080fe20007f5e0ff */
[C---:B------:R-:W-:Y:S01]  /*06b0*/  IMAD R5, R26.reuse, 0x19, RZ ;  /* 0x000000191a057824 */ /* 0x040fe200078e02ff */
[----:B------:R1:W5:Y:S01]  /*06c0*/  LDG.E.U16 R89, desc[UR4][R2.64] ;  /* 0x0000000402597981 */ /* 0x000362000c1e1500 */
[C---:B------:R-:W-:Y:S01]  /*06d0*/  IMAD R184, R26.reuse, 0x92, RZ ;  /* 0x000000921ab87824 */ /* 0x040fe200078e02ff */
[----:B------:R-:W5:Y:S01]  /*06e0*/  LDC R205, c[0x0][0x248] ;  /* 0x00009200ffcd7b82 */ /* 0x000f620000000800 */
[C---:B------:R-:W-:Y:S01]  /*06f0*/  IMAD R55, R26.reuse, 0x62, RZ ;  /* 0x000000621a377824 */ /* 0x040fe200078e02ff */
[----:B------:R1:W5:Y:S01]  /*0700*/  LDG.E.U16 R14, desc[UR4][R10.64] ;  /* 0x000000040a0e7981 */ /* 0x000362000c1e1500 */
[----:B--2---:R-:W-:Y:S01]  /*0710*/  IADD3 R6, P1, R49, R120, RZ ;  /* 0x0000007831067210 */ /* 0x004fe20007f3e0ff */
[----:B------:R-:W-:-:S02]  /*0720*/  IMAD R192, R26, 0xd2, RZ ;  /* 0x000000d21ac07824 */ /* 0x000fc400078e02ff */
[C---:B------:R-:W-:Y:S01]  /*0730*/  IMAD R65, R26.reuse, 0x82, RZ ;  /* 0x000000821a417824 */ /* 0x040fe200078e02ff */
[-C--:B------:R-:W-:Y:S01]  /*0740*/  LEA.HI.X.SX32 R7, R9, R121.reuse, 0x1, P1 ;  /* 0x0000007909077211 */ /* 0x080fe200008f0eff */
[C---:B------:R-:W-:Y:S01]  /*0750*/  IMAD R27, R26.reuse, 0x41, RZ ;  /* 0x000000411a1b7824 */ /* 0x040fe200078e02ff */
[-C--:B------:R-:W-:Y:S01]  /*0760*/  LEA.HI.X.SX32 R9, R19, R121.reuse, 0x1, P2 ;  /* 0x0000007913097211 */ /* 0x080fe200010f0eff */
[C---:B------:R-:W-:Y:S01]  /*0770*/  IMAD R186, R26.reuse, 0xa2, RZ ;  /* 0x000000a21aba7824 */ /* 0x040fe200078e02ff */
[-C--:B------:R-:W-:Y:S01]  /*0780*/  IADD3 R4, P0, R39, R120.reuse, RZ ;  /* 0x0000007827047210 */ /* 0x080fe20007f1e0ff */
[C---:B------:R-:W-:Y:S01]  /*0790*/  IMAD R29, R26.reuse, 0x49, RZ ;  /* 0x000000491a1d7824 */ /* 0x040fe200078e02ff */
[----:B------:R-:W2:Y:S01]  /*07a0*/  LDG.E.U16 R87, desc[UR4][R6.64] ;  /* 0x0000000406577981 */ /* 0x000ea2000c1e1500 */
[C---:B-1----:R-:W-:Y:S01]  /*07b0*/  IMAD R3, R26.reuse, 0x31, RZ ;  /* 0x000000311a037824 */ /* 0x042fe200078e02ff */
[----:B------:R-:W-:Y:S01]  /*07c0*/  LEA.HI.X.SX32 R5, R5, R121, 0x1, P0 ;  /* 0x0000007905057211 */ /* 0x000fe200000f0eff */
[----:B------:R-:W1:Y:S01]  /*07d0*/  LDC R204, c[0x0][0x248] ;  /* 0x00009200ffcc7b82 */ /* 0x000e620000000800 */
[----:B------:R0:W2:Y:S01]  /*07e0*/  LDG.E.U16 R86, desc[UR4][R8.64] ;  /* 0x0000000408567981 */ /* 0x0000a2000c1e1500 */
[----:B------:R-:W-:Y:S01]  /*07f0*/  IADD3 R10, P0, R55, R120, RZ ;  /* 0x00000078370a7210 */ /* 0x000fe20007f1e0ff */
[----:B------:R-:W-:-:S02]  /*0800*/  IMAD R19, R26, 0x39, RZ ;  /* 0x000000391a137824 */ /* 0x000fc400078e02ff */
[----:B------:R0:W2:Y:S01]  /*0810*/  LDG.E.U16 R88, desc[UR4][R4.64] ;  /* 0x0000000404587981 */ /* 0x0000a2000c1e1500 */
[-C--:B------:R-:W-:Y:S01]  /*0820*/  LEA.HI.X.SX32 R11, R3, R121.reuse, 0x1, P0 ;  /* 0x00000079030b7211 */ /* 0x080fe200000f0eff */
[C---:B------:R-:W-:Y:S01]  /*0830*/  IMAD R150, R26.reuse, 0x10a, RZ ;  /* 0x0000010a1a967824 */ /* 0x040fe200078e02ff */
[----:B------:R-:W1:Y:S01]  /*0840*/  LDC R214, c[0x0][0x248] ;  /* 0x00009200ffd67b82 */ /* 0x000e620000000800 */
[C---:B------:R-:W-:Y:S02]  /*0850*/  IMAD R188, R26.reuse, 0xb2, RZ ;  /* 0x000000b21abc7824 */ /* 0x040fe400078e02ff */
[----:B------:R-:W-:Y:S01]  /*0860*/  IMAD R190, R26, 0xc2, RZ ;  /* 0x000000c21abe7824 */ /* 0x000fe200078e02ff */
[-C--:B0-----:R-:W-:Y:S01]  /*0870*/  IADD3 R8, P2, R184, R120.reuse, RZ ;  /* 0x00000078b8087210 */ /* 0x081fe20007f5e0ff */
[C---:B------:R-:W-:Y:S01]  /*0880*/  IMAD R3, R26.reuse, 0x72, RZ ;  /* 0x000000721a037824 */ /* 0x040fe200078e02ff */
[-C--:B------:R-:W-:Y:S01]  /*0890*/  IADD3 R6, P1, R65, R120.reuse, RZ ;  /* 0x0000007841067210 */ /* 0x080fe20007f3e0ff */
[----:B------:R0:W2:Y:S01]  /*08a0*/  LDG.E.U16 R85, desc[UR4][R10.64] ;  /* 0x000000040a557981 */ /* 0x0000a2000c1e1500 */
[-C--:B------:R-:W-:Y:S01]  /*08b0*/  LEA.HI.X.SX32 R9, R29, R121.reuse, 0x1, P2 ;  /* 0x000000791d097211 */ /* 0x080fe200010f0eff */
[C---:B------:R-:W-:Y:S01]  /*08c0*/  IMAD R29, R26.reuse, 0x69, RZ ;  /* 0x000000691a1d7824 */ /* 0x040fe200078e02ff */
[----:B------:R-:W-:Y:S01]  /*08d0*/  IADD3 R4, P0, R3, R120, RZ ;  /* 0x0000007803047210 */ /* 0x000fe20007f1e0ff */
[----:B------:R-:W-:Y:S01]  /*08e0*/  IMAD R194, R26, 0xe2, RZ ;  /* 0x000000e21ac27824 */ /* 0x000fe200078e02ff */
[----:B------:R-:W2:Y:S01]  /*08f0*/  LDC R101, c[0x0][0x248] ;  /* 0x00009200ff657b82 */ /* 0x000ea20000000800 */
[----:B------:R0:W2:Y:S01]  /*0900*/  LDG.E.U16 R82, desc[UR4][R8.64] ;  /* 0x0000000408527981 */ /* 0x0000a2000c1e1500 */
[----:B------:R-:W-:-:S02]  /*0910*/  LEA.HI.X.SX32 R5, R19, R121, 0x1, P0 ;  /* 0x0000007913057211 */ /* 0x000fc400000f0eff */
[-C--:B------:R-:W-:Y:S01]  /*0920*/  LEA.HI.X.SX32 R7, R27, R121.reuse, 0x1, P1 ;  /* 0x000000791b077211 */ /* 0x080fe200008f0eff */
[C---:B0-----:R-:W-:Y:S02]  /*0930*/  IMAD R11, R26.reuse, 0x51, RZ ;  /* 0x000000511a0b7824 */ /* 0x041fe400078e02ff */
[----:B------:R-:W-:Y:S01]  /*0940*/  IMAD R196, R26, 0xf2, RZ ;  /* 0x000000f21ac47824 */ /* 0x000fe200078e02ff */
[----:B------:R0:W-:Y:S01]  /*0950*/  STL [R1+0xa54], R0 ;  /* 0x000a540001007387 */ /* 0x0001e20000100800 */
[----:B------:R-:W2:Y:S01]  /*0960*/  LDC R203, c[0x0][0x248] ;  /* 0x00009200ffcb7b82 */ /* 0x000ea20000000800 */
[-C--:B------:R-:W-:Y:S02]  /*0970*/  IADD3 R8, P2, R192, R120.reuse, RZ ;  /* 0x00000078c0087210 */ /* 0x080fe40007f5e0ff */
[----:B------:R0:W2:Y:S01]  /*0980*/  LDG.E.U16 R84, desc[UR4][R4.64] ;  /* 0x0000000404547981 */ /* 0x0000a2000c1e1500 */
[-C--:B------:R-:W-:Y:S02]  /*0990*/  IADD3 R10, P0, R186, R120.reuse, RZ ;  /* 0x00000078ba0a7210 */ /* 0x080fe40007f1e0ff */
[-C--:B------:R-:W-:Y:S01]  /*09a0*/  LEA.HI.X.SX32 R9, R29, R121.reuse, 0x1, P2 ;  /* 0x000000791d097211 */ /* 0x080fe200010f0eff */
[----:B------:R-:W-:Y:S01]  /*09b0*/  IMAD R29, R26, 0x85, RZ ;  /* 0x000000851a1d7824 */ /* 0x000fe200078e02ff */
[-C--:B------:R-:W-:Y:S01]  /*09c0*/  IADD3 R30, P2, R150, R120.reuse, RZ ;  /* 0x00000078961e7210 */ /* 0x080fe20007f5e0ff */
[----:B------:R0:W2:Y:S01]  /*09d0*/  LDG.E.U16 R83, desc[UR4][R6.64] ;  /* 0x0000000406537981 */ /* 0x0000a2000c1e1500 */
[-C--:B------:R-:W-:Y:S01]  /*09e0*/  LEA.HI.X.SX32 R11, R11, R121.reuse, 0x1, P0 ;  /* 0x000000790b0b7211 */ /* 0x080fe200000f0eff */
[C---:B------:R-:W-:Y:S01]  /*09f0*/  IMAD R19, R26.reuse, 0x59, RZ ;  /* 0x000000591a137824 */ /* 0x040fe200078e02ff */
[----:B------:R-:W-:Y:S01]  /*0a00*/  LEA.HI.X.SX32 R31, R29, R121, 0x1, P2 ;  /* 0x000000791d1f7211 */ /* 0x000fe200010f0eff */
[----:B------:R-:W-:Y:S01]  /*0a10*/  IMAD R27, R26, 0x61, RZ ;  /* 0x000000611a1b7824 */ /* 0x000fe200078e02ff */
[-C--:B0-----:R-:W-:Y:S01]  /*0a20*/  IADD3 R4, P0, R188, R120.reuse, RZ ;  /* 0x00000078bc047210 */ /* 0x081fe20007f1e0ff */
[----:B------:R0:W2:Y:S01]  /*0a30*/  LDG.E.U16 R81, desc[UR4][R10.64] ;  /* 0x000000040a517981 */ /* 0x0000a2000c1e1500 */
[----:B------:R-:W2:Y:S01]  /*0a40*/  LDC R102, c[0x0][0x248] ;  /* 0x00009200ff667b82 */ /* 0x000ea20000000800 */
[----:B------:R-:W-:-:S02]  /*0a50*/  IADD3 R6, P1, R190, R120, RZ ;  /* 0x00000078be067210 */ /* 0x000fc40007f3e0ff */
[----:B------:R-:W4:Y:S01]  /*0a60*/  LDG.E.U16 R2, desc[UR4][R30.64] ;  /* 0x000000041e027981 */ /* 0x000f22000c1e1500 */
[-C--:B------:R-:W-:Y:S02]  /*0a70*/  LEA.HI.X.SX32 R5, R19, R121.reuse, 0x1, P0 ;  /* 0x0000007913057211 */ /* 0x080fe400000f0eff */
[-C--:B------:R-:W-:Y:S01]  /*0a80*/  LEA.HI.X.SX32 R7, R27, R121.reuse, 0x1, P1 ;  /* 0x000000791b077211 */ /* 0x080fe200008f0eff */
[----:B------:R-:W-:Y:S01]  /*0a90*/  IMAD R151, R26, 0x102, RZ ;  /* 0x000001021a977824 */ /* 0x000fe200078e02ff */
[-C--:B0-----:R-:W-:Y:S01]  /*0aa0*/  IADD3 R10, P0, R194, R120.reuse, RZ ;  /* 0x00000078c20a7210 */ /* 0x081fe20007f1e0ff */
[C---:B------:R-:W-:Y:S01]  /*0ab0*/  IMAD R11, R26.reuse, 0x71, RZ ;  /* 0x000000711a0b7824 */ /* 0x040fe200078e02ff */
[----:B------:R0:W2:Y:S01]  /*0ac0*/  LDG.E.U16 R80, desc[UR4][R4.64] ;  /* 0x0000000404507981 */ /* 0x0000a2000c1e1500 */
[----:B------:R-:W-:Y:S01]  /*0ad0*/  IMAD R19, R26, 0x79, RZ ;  /* 0x000000791a137824 */ /* 0x000fe200078e02ff */
[----:B------:R-:W2:Y:S02]  /*0ae0*/  LDC R212, c[0x0][0x248] ;  /* 0x00009200ffd47b82 */ /* 0x000ea40000000800 */
[----:B------:R-:W-:Y:S01]  /*0af0*/  LEA.HI.X.SX32 R11, R11, R121, 0x1, P0 ;  /* 0x000000790b0b7211 */ /* 0x000fe200000f0eff */
[----:B------:R1:W2:Y:S01]  /*0b00*/  LDG.E.U16 R79, desc[UR4][R6.64] ;  /* 0x00000004064f7981 */ /* 0x0002a2000c1e1500 */
[----:B------:R-:W-:Y:S01]  /*0b10*/  IADD3 R18, P0, R196, R120, RZ ;  /* 0x00000078c4127210 */ /* 0x000fe20007f1e0ff */
[----:B------:R-:W-:-:S02]  /*0b20*/  IMAD R27, R26, 0x81, RZ ;  /* 0x000000811a1b7824 */ /* 0x000fc400078e02ff */
[----:B------:R1:W2:Y:S01]  /*0b30*/  LDG.E.U16 R78, desc[UR4][R8.64] ;  /* 0x00000004084e7981 */ /* 0x0002a2000c1e1500 */
[C---:B0-----:R-:W-:Y:S01]  /*0b40*/  IMAD R5, R26.reuse, 0x5, RZ ;  /* 0x000000051a057824 */ /* 0x041fe200078e02ff */
[-C--:B------:R-:W-:Y:S01]  /*0b50*/  LEA.HI.X.SX32 R19, R19, R121.reuse, 0x1, P0 ;  /* 0x0000007913137211 */ /* 0x080fe200000f0eff */
[----:B------:R-:W0:Y:S01]  /*0b60*/  LDC R103, c[0x0][0x248] ;  /* 0x00009200ff677b82 */ /* 0x000e220000000800 */
[----:B------:R1:W2:Y:S02]  /*0b70*/  LDG.E.U16 R77, desc[UR4][R10.64] ;  /* 0x000000040a4d7981 */ /* 0x0002a4000c1e1500 */
[C---:B-1----:R-:W-:Y:S02]  /*0b80*/  IMAD R7, R26.reuse, 0xa, RZ ;  /* 0x0000000a1a077824 */ /* 0x042fe400078e02ff */
[C---:B------:R-:W-:Y:S01]  /*0b90*/  IMAD R37, R26.reuse, 0x24, RZ ;  /* 0x000000241a257824 */ /* 0x040fe200078e02ff */
[----:B------:R1:W2:Y:S02]  /*0ba0*/  LDG.E.U16 R76, desc[UR4][R18.64] ;  /* 0x00000004124c7981 */ /* 0x0002a4000c1e1500 */
[-C--:B------:R-:W-:Y:S01]  /*0bb0*/  IADD3 R4, P0, R7, R120.reuse, RZ ;  /* 0x0000007807047210 */ /* 0x080fe20007f1e0ff */
[C---:B------:R-:W-:Y:S01]  /*0bc0*/  IMAD R41, R26.reuse, 0x34, RZ ;  /* 0x000000341a297824 */ /* 0x040fe200078e02ff */
[----:B------:R-:W2:Y:S01]  /*0bd0*/  LDG.E.U16 R68, desc[UR4][R68.64] ;  /* 0x0000000444447981 */ /* 0x000ea2000c1e1500 */
[----:B------:R-:W0:Y:S01]  /*0be0*/  LDC R105, c[0x0][0x248] ;  /* 0x00009200ff697b82 */ /* 0x000e220000000800 */
[-C--:B------:R-:W-:Y:S01]  /*0bf0*/  LEA.HI.X.SX32 R5, R5, R121.reuse, 0x1, P0 ;  /* 0x0000007905057211 */ /* 0x080fe200000f0eff */
[C---:B------:R-:W-:Y:S01]  /*0c00*/  IMAD R71, R26.reuse, 0x88, RZ ;  /* 0x000000881a477824 */ /* 0x040fe200078e02ff */
[----:B------:R-:W2:Y:S04]  /*0c10*/  LDG.E.U16 R90, desc[UR4][R90.64] ;  /* 0x000000045a5a7981 */ /* 0x000ea8000c1e1500 */
[----:B------:R-:W3:Y:S01]  /*0c20*/  LDG.E.U16 R0, desc[UR4][R4.64] ;  /* 0x0000000404007981 */ /* 0x000ee2000c1e1500 */
[-C--:B------:R-:W-:Y:S01]  /*0c30*/  IADD3 R8, P1, R151, R120.reuse, RZ ;  /* 0x0000007897087210 */ /* 0x080fe20007f3e0ff */
[C---:B------:R-:W-:Y:S01]  /*0c40*/  IMAD R11, R26.reuse, 0x14, RZ ;  /* 0x000000141a0b7824 */ /* 0x040fe200078e02ff */
[----:B------:R-:W0:Y:S01]  /*0c50*/  LDC R106, c[0x0][0x248] ;  /* 0x00009200ff6a7b82 */ /* 0x000e220000000800 */
[C---:B------:R-:W-:Y:S01]  /*0c60*/  IMAD R20, R26.reuse, 0xa8, RZ ;  /* 0x000000a81a147824 */ /* 0x040fe200078e02ff */
[-C--:B------:R-:W-:Y:S01]  /*0c70*/  LEA.HI.X.SX32 R9, R27, R121.reuse, 0x1, P1 ;  /* 0x000000791b097211 */ /* 0x080fe200008f0eff */
[C---:B------:R-:W-:Y:S01]  /*0c80*/  IMAD R94, R26.reuse, 0xe8, RZ ;  /* 0x000000e81a5e7824 */ /* 0x040fe200078e02ff */
[-C--:B------:R-:W-:Y:S01]  /*0c90*/  IADD3 R6, P1, R11, R120.reuse, RZ ;  /* 0x000000780b067210 */ /* 0x080fe20007f3e0ff */
[C---:B------:R-:W-:Y:S01]  /*0ca0*/  IMAD R29, R26.reuse, 0x1a, RZ ;  /* 0x0000001a1a1d7824 */ /* 0x040fe200078e02ff */
[-C--:B------:R-:W-:Y:S01]  /*0cb0*/  IADD3 R12, P0, R13, R120.reuse, RZ ;  /* 0x000000780d0c7210 */ /* 0x080fe20007f1e0ff */
[----:B------:R1:W2:Y:S01]  /*0cc0*/  LDG.E.U16 R64, desc[UR4][R8.64] ;  /* 0x0000000408407981 */ /* 0x0002a2000c1e1500 */
[-C--:B------:R-:W-:Y:S01]  /*0cd0*/  LEA.HI.X.SX32 R7, R7, R121.reuse, 0x1, P1 ;  /* 0x0000007907077211 */ /* 0x080fe200008f0eff */
[----:B------:R-:W0:Y:S01]  /*0ce0*/  LDC R107, c[0x0][0x248] ;  /* 0x00009200ff6b7b82 */ /* 0x000e220000000800 */
[----:B------:R-:W-:Y:S01]  /*0cf0*/  IADD3 R10, P1, R37, R120, RZ ;  /* 0x00000078250a7210 */ /* 0x000fe20007f3e0ff */
[----:B------:R-:W-:Y:S01]  /*0d00*/  IMAD R27, R26, 0xd, RZ ;  /* 0x0000000d1a1b7824 */ /* 0x000fe200078e02ff */
[-C--:B------:R-:W-:Y:S01]  /*0d10*/  LEA.HI.X.SX32 R13, R11, R121.reuse, 0x1, P0 ;  /* 0x000000790b0d7211 */ /* 0x080fe200000f0eff */
[----:B------:R1:W2:Y:S01]  /*0d20*/  LDG.E.U16 R45, desc[UR4][R6.64] ;  /* 0x00000004062d7981 */ /* 0x0002a2000c1e1500 */
[----:B------:R-:W-:-:S02]  /*0d30*/  LEA.HI.X.SX32 R11, R33, R121, 0x1, P1 ;  /* 0x00000079210b7211 */ /* 0x000fc400008f0eff */
[-C--:B-1----:R-:W-:Y:S01]  /*0d40*/  IADD3 R18, P2, R43, R120.reuse, RZ ;  /* 0x000000782b127210 */ /* 0x082fe20007f5e0ff */
[----:B------:R-:W5:Y:S01]  /*0d50*/  LDG.E.U16 R36, desc[UR4][R12.64] ;  /* 0x000000040c247981 */ /* 0x000f62000c1e1500 */
[-C--:B------:R-:W-:Y:S01]  /*0d60*/  IADD3 R8, P0, R29, R120.reuse, RZ ;  /* 0x000000781d087210 */ /* 0x080fe20007f1e0ff */
[C---:B------:R-:W-:Y:S01]  /*0d70*/  IMAD R218, R26.reuse, 0xa4, RZ ;  /* 0x000000a41ada7824 */ /* 0x040fe200078e02ff */
[----:B------:R-:W1:Y:S01]  /*0d80*/  LDC R99, c[0x0][0x248] ;  /* 0x00009200ff637b82 */ /* 0x000e620000000800 */
[C---:B------:R-:W-:Y:S01]  /*0d90*/  IMAD R221, R26.reuse, 0xb4, RZ ;  /* 0x000000b41add7824 */ /* 0x040fe200078e02ff */
[----:B------:R-:W2:Y:S01]  /*0da0*/  LDG.E.U16 R51, desc[UR4][R120.64] ;  /* 0x0000000478337981 */ /* 0x000ea2000c1e1500 */
[-C--:B------:R-:W-:Y:S02]  /*0db0*/  IADD3 R6, P1, R41, R120.reuse, RZ ;  /* 0x0000007829067210 */ /* 0x080fe40007f3e0ff */
[-C--:B------:R-:W-:Y:S01]  /*0dc0*/  LEA.HI.X.SX32 R9, R27, R121.reuse, 0x1, P0 ;  /* 0x000000791b097211 */ /* 0x080fe200000f0eff */
[----:B------:R0:W2:Y:S01]  /*0dd0*/  LDG.E.U16 R44, desc[UR4][R10.64] ;  /* 0x000000040a2c7981 */ /* 0x0000a2000c1e1500 */
[-C--:B------:R-:W-:Y:S01]  /*0de0*/  LEA.HI.X.SX32 R7, R29, R121.reuse, 0x1, P1 ;  /* 0x000000791d077211 */ /* 0x080fe200008f0eff */
[----:B------:R-:W-:Y:S01]  /*0df0*/  IMAD R29, R26, 0x44, RZ ;  /* 0x000000441a1d7824 */ /* 0x000fe200078e02ff */
[----:B------:R-:W-:Y:S01]  /*0e00*/  LEA.HI.X.SX32 R19, R37, R121, 0x1, P2 ;  /* 0x0000007925137211 */ /* 0x000fe200010f0eff */
[----:B------:R-:W2:Y:S01]  /*0e10*/  LDG.E.U16 R32, desc[UR4][R8.64] ;  /* 0x0000000408207981 */ /* 0x000ea2000c1e1500 */
[-C--:B------:R-:W-:Y:S01]  /*0e20*/  IADD3 R30, P0, R57, R120.reuse, RZ ;  /* 0x00000078391e7210 */ /* 0x080fe20007f1e0ff */
[----:B------:R-:W1:Y:S02]  /*0e30*/  LDC R100, c[0x0][0x248] ;  /* 0x00009200ff647b82 */ /* 0x000e640000000800 */
[----:B------:R3:W2:Y:S01]  /*0e40*/  LDG.E.U16 R34, desc[UR4][R18.64] ;  /* 0x0000000412227981 */ /* 0x0006a2000c1e1500 */
[----:B0-----:R-:W-:-:S02]  /*0e50*/  IADD3 R10, P2, R71, R120, RZ ;  /* 0x00000078470a7210 */ /* 0x001fc40007f5e0ff */
[-C--:B------:R-:W-:Y:S01]  /*0e60*/  LEA.HI.X.SX32 R31, R41, R121.reuse, 0x1, P0 ;  /* 0x00000079291f7211 */ /* 0x080fe200000f0eff */
[C---:B------:R-:W-:Y:S01]  /*0e70*/  IMAD R27, R26.reuse, 0x2a, RZ ;  /* 0x0000002a1a1b7824 */ /* 0x040fe200078e02ff */
[----:B------:R-:W-:Y:S01]  /*0e80*/  LEA.HI.X.SX32 R11, R29, R121, 0x1, P2 ;  /* 0x000000791d0b7211 */ /* 0x000fe200010f0eff */
[----:B------:R-:W-:Y:S01]  /*0e90*/  IMAD R5, R26, 0x15, RZ ;  /* 0x000000151a057824 */ /* 0x000fe200078e02ff */
[----:B------:R0:W2:Y:S01]  /*0ea0*/  LDG.E.U16 R43, desc[UR4][R6.64] ;  /* 0x00000004062b7981 */ /* 0x0000a2000c1e1500 */
[----:B------:R-:W1:Y:S03]  /*0eb0*/  LDC R108, c[0x0][0x248] ;  /* 0x00009200ff6c7b82 */ /* 0x000e660000000800 */
[----:B------:R-:W2:Y:S01]  /*0ec0*/  LDG.E.U16 R30, desc[UR4][R30.64] ;  /* 0x000000041e1e7981 */ /* 0x000ea2000c1e1500 */
[----:B------:R-:W-:-:S04]  /*0ed0*/  IADD3 R4, P0, R27, R120, RZ ;  /* 0x000000781b047210 */ /* 0x000fc80007f1e0ff */
[----:B------:R-:W-:Y:S01]  /*0ee0*/  LEA.HI.X.SX32 R5, R5, R121, 0x1, P0 ;  /* 0x0000007905057211 */ /* 0x000fe200000f0eff */
[----:B------:R-:W1:Y:S08]  /*0ef0*/  LDC R104, c[0x0][0x248] ;  /* 0x00009200ff687b82 */ /* 0x000e700000000800 */
        /* <DEDUP_REMOVED lines=24> */
[----:B------:R-:W1:Y:S01]  /*1080*/  LDC R177, c[0x0][0x248] ;  /* 0x00009200ffb17b82 */ /* 0x000e620000000800 */
[----:B----4-:R4:W-:Y:S07]  /*1090*/  STL [R1+0x34], R2 ;  /* 0x0000340201007387 */ /* 0x0109ee0000100800 */
[----:B------:R-:W1:Y:S08]  /*10a0*/  LDC R182, c[0x0][0x248] ;  /* 0x00009200ffb67b82 */ /* 0x000e700000000800 */
[----:B------:R-:W1:Y:S01]  /*10b0*/  LDC R173, c[0x0][0x248] ;  /* 0x00009200ffad7b82 */ /* 0x000e620000000800 */
[----:B----4-:R-:W4:Y:S07]  /*10c0*/  LDG.E.U16 R2, desc[UR4][R10.64] ;  /* 0x000000040a027981 */ /* 0x010f2e000c1e1500 */
[----:B------:R-:W1:Y:S08]  /*10d0*/  LDC R178, c[0x0][0x248] ;  /* 0x00009200ffb27b82 */ /* 0x000e700000000800 */
[----:B------:R-:W1:Y:S08]  /*10e0*/  LDC R143, c[0x0][0x248] ;  /* 0x00009200ff8f7b82 */ /* 0x000e700000000800 */
[----:B------:R-:W1:Y:S01]  /*10f0*/  LDC R180, c[0x0][0x248] ;  /* 0x00009200ffb47b82 */ /* 0x000e620000000800 */
[----:B---3--:R3:W-:Y:S07]  /*1100*/  STL [R1+0x108], R0 ;  /* 0x0001080001007387 */ /* 0x0087ee0000100800 */
[----:B------:R-:W1:Y:S01]  /*1110*/  LDC R144, c[0x0][0x248] ;  /* 0x00009200ff907b82 */ /* 0x000e620000000800 */
[----:B---3--:R3:W4:Y:S01]  /*1120*/  LDG.E.U16 R0, desc[UR4][R4.64] ;  /* 0x0000000404007981 */ /* 0x008722000c1e1500 */
[-C--:B------:R-:W-:Y:S01]  /*1130*/  IADD3 R12, P1, R29, R120.reuse, RZ ;  /* 0x000000781d0c7210 */ /* 0x080fe20007f3e0ff */
[----:B------:R-:W-:Y:S01]  /*1140*/  IMAD R33, R26, 0x54, RZ ;  /* 0x000000541a217824 */ /* 0x000fe200078e02ff */
[----:B------:R-:W-:-:S04]  /*1150*/  IADD3 R18, P0, R20, R120, RZ ;  /* 0x0000007814127210 */ /* 0x000fc80007f1e0ff */
[----:B------:R-:W1:Y:S01]  /*1160*/  LDC R167, c[0x0][0x248] ;  /* 0x00009200ffa77b82 */ /* 0x000e620000000800 */
[-C--:B------:R-:W-:Y:S01]  /*1170*/  LEA.HI.X.SX32 R13, R35, R121.reuse, 0x1, P1 ;  /* 0x00000079230d7211 */ /* 0x080fe200008f0eff */
[C---:B------:R-:W-:Y:S01]  /*1180*/  IMAD R29, R26.reuse, 0x3a, RZ ;  /* 0x0000003a1a1d7824 */ /* 0x040fe200078e02ff */
[CC--:B0-----:R-:W-:Y:S01]  /*1190*/  IADD3 R6, P1, R33.reuse, R120.reuse, RZ ;  /* 0x0000007821067210 */ /* 0x0c1fe20007f3e0ff */
[C---:B------:R-:W-:Y:S01]  /*11a0*/  IMAD R35, R26.reuse, 0x64, RZ ;  /* 0x000000641a237824 */ /* 0x040fe200078e02ff */
[-C--:B------:R-:W-:Y:S01]  /*11b0*/  LEA.HI.X.SX32 R19, R33, R121.reuse, 0x1, P0 ;  /* 0x0000007921137211 */ /* 0x080fe200000f0eff */
[C---:B------:R-:W-:Y:S01]  /*11c0*/  IMAD R47, R26.reuse, 0xc8, RZ ;  /* 0x000000c81a2f7824 */ /* 0x040fe200078e02ff */
[-C--:B------:R-:W-:Y:S01]  /*11d0*/  LEA.HI.X.SX32 R7, R27, R121.reuse, 0x1, P1 ;  /* 0x000000791b077211 */ /* 0x080fe200008f0eff */
[C---:B------:R-:W-:Y:S01]  /*11e0*/  IMAD R27, R26.reuse, 0x1d, RZ ;  /* 0x0000001d1a1b7824 */ /* 0x040fe200078e02ff */
[-C--:B---3--:R-:W-:Y:S01]  /*11f0*/  IADD3 R4, P0, R29, R120.reuse, RZ ;  /* 0x000000781d047210 */ /* 0x088fe20007f1e0ff */
[----:B------:R0:W3:Y:S01]  /*1200*/  LDG.E.U16 R42, desc[UR4][R12.64] ;  /* 0x000000040c2a7981 */ /* 0x0000e2000c1e1500 */
[-C--:B------:R-:W-:Y:S01]  /*1210*/  IADD3 R8, P1, R35, R120.reuse, RZ ;  /* 0x0000007823087210 */ /* 0x080fe20007f3e0ff */
[----:B------:R-:W3:Y:S01]  /*1220*/  LDC R168, c[0x0][0x248] ;  /* 0x00009200ffa87b82 */ /* 0x000ee20000000800 */
[-C--:B------:R-:W-:Y:S01]  /*1230*/  IADD3 R10, P2, R47, R120.reuse, RZ ;  /* 0x000000782f0a7210 */ /* 0x080fe20007f5e0ff */
[----:B------:R5:W3:Y:S01]  /*1240*/  LDG.E.U16 R41, desc[UR4][R6.64] ;  /* 0x0000000406297981 */ /* 0x000ae2000c1e1500 */
[----:B------:R-:W-:Y:S01]  /*1250*/  LEA.HI.X.SX32 R5, R27, R121, 0x1, P0 ;  /* 0x000000791b057211 */ /* 0x000fe200000f0eff */
[----:B0-----:R-:W-:Y:S01]  /*1260*/  IMAD R13, R26, 0x74, RZ ;  /* 0x000000741a0d7824 */ /* 0x001fe200078e02ff */
[----:B------:R-:W-:-:S03]  /*1270*/  IADD3 R12, P0, R94, R120, RZ ;  /* 0x000000785e0c7210 */ /* 0x000fc60007f1e0ff */
[----:B------:R-:W0:Y:S01]  /*1280*/  LDC R155, c[0x0][0x248] ;  /* 0x00009200ff9b7b82 */ /* 0x000e220000000800 */
[-C--:B------:R-:W-:Y:S02]  /*1290*/  LEA.HI.X.SX32 R9, R39, R121.reuse, 0x1, P1 ;  /* 0x0000007927097211 */ /* 0x080fe400008f0eff */
[-C--:B------:R-:W-:Y:S01]  /*12a0*/  LEA.HI.X.SX32 R11, R35, R121.reuse, 0x1, P2 ;  /* 0x00000079230b7211 */ /* 0x080fe200010f0eff */
[----:B-----5:R-:W-:Y:S01]  /*12b0*/  STL [R1+0xec], R36 ;  /* 0x0000ec2401007387 */ /* 0x020fe20000100800 */
[C---:B------:R-:W-:Y:S02]  /*12c0*/  IADD3 R6, P1, R13.reuse, R120, RZ ;  /* 0x000000780d067210 */ /* 0x040fe40007f3e0ff */
[----:B------:R-:W-:Y:S01]  /*12d0*/  LEA.HI.X.SX32 R13, R13, R121, 0x1, P0 ;  /* 0x000000790d0d7211 */ /* 0x000fe200000f0eff */
[----:B--2---:R2:W-:Y:S01]  /*12e0*/  STL [R1+0xcc], R34 ;  /* 0x0000cc2201007387 */ /* 0x0045e20000100800 */
[----:B------:R-:W5:Y:S03]  /*12f0*/  LDC R201, c[0x0][0x248] ;  /* 0x00009200ffc97b82 */ /* 0x000f660000000800 */
[----:B------:R1:W-:Y:S01]  /*1300*/  STL [R1+0xf8], R32 ;  /* 0x0000f82001007387 */ /* 0x0003e20000100800 */
[----:B------:R-:W-:-:S03]  /*1310*/  IMAD R33, R26, 0x108, RZ ;  /* 0x000001081a217824 */ /* 0x000fc600078e02ff */
[----:B------:R1:W-:Y:S01]  /*1320*/  STL [R1+0xac], R30 ;  /* 0x0000ac1e01007387 */ /* 0x0003e20000100800 */
[----:B------:R-:W5:Y:S03]  /*1330*/  LDC R164, c[0x0][0x248] ;  /* 0x00009200ffa47b82 */ /* 0x000f660000000800 */
[----:B--2---:R-:W2:Y:S04]  /*1340*/  LDG.E.U16 R34, desc[UR4][R18.64] ;  /* 0x0000000412227981 */ /* 0x004ea8000c1e1500 */
[----:B-1----:R-:W5:Y:S01]  /*1350*/  LDG.E.U16 R32, desc[UR4][R10.64] ;  /* 0x000000040a207981 */ /* 0x002f62000c1e1500 */
[C---:B------:R-:W-:Y:S01]  /*1360*/  IMAD R31, R26.reuse, 0x84, RZ ;  /* 0x000000841a1f7824 */ /* 0x040fe200078e02ff */
[----:B------:R-:W1:Y:S02]  /*1370*/  LDC R172, c[0x0][0x248] ;  /* 0x00009200ffac7b82 */ /* 0x000e640000000800 */
[----:B------:R0:W3:Y:S04]  /*1380*/  LDG.E.U16 R40, desc[UR4][R8.64] ;  /* 0x0000000408287981 */ /* 0x0000e8000c1e1500 */
[----:B------:R0:W3:Y:S01]  /*1390*/  LDG.E.U16 R18, desc[UR4][R4.64] ;  /* 0x0000000404127981 */ /* 0x0000e2000c1e1500 */
[-C--:B------:R-:W-:Y:S01]  /*13a0*/  LEA.HI.X.SX32 R7, R29, R121.reuse, 0x1, P1 ;  /* 0x000000791d077211 */ /* 0x080fe200008f0eff */
[C---:B------:R-:W-:Y:S01]  /*13b0*/  IMAD R29, R26.reuse, 0x4a, RZ ;  /* 0x0000004a1a1d7824 */ /* 0x040fe200078e02ff */
[-C--:B------:R-:W-:Y:S01]  /*13c0*/  IADD3 R30, P2, R33, R120.reuse, RZ ;  /* 0x00000078211e7210 */ /* 0x080fe20007f5e0ff */
[C---:B------:R-:W-:Y:S01]  /*13d0*/  IMAD R27, R26.reuse, 0x25, RZ ;  /* 0x000000251a1b7824 */ /* 0x040fe200078e02ff */
[----:B------:R-:W1:Y:S01]  /*13e0*/  LDC R202, c[0x0][0x248] ;  /* 0x00009200ffca7b82 */ /* 0x000e620000000800 */
[CC--:B0-----:R-:W-:Y:S01]  /*13f0*/  IADD3 R8, P1, R31.reuse, R120.reuse, RZ ;  /* 0x000000781f087210 */ /* 0x0c1fe20007f3e0ff */
[----:B------:R-:W-:Y:S01]  /*1400*/  IMAD R19, R26, 0x94, RZ ;  /* 0x000000941a137824 */ /* 0x000fe200078e02ff */
[----:B------:R-:W-:Y:S01]  /*1410*/  LEA.HI.X.SX32 R31, R31, R121, 0x1, P2 ;  /* 0x000000791f1f7211 */ /* 0x000fe200010f0eff */
[----:B------:R0:W3:Y:S01]  /*1420*/  LDG.E.U16 R39, desc[UR4][R6.64] ;  /* 0x0000000406277981 */ /* 0x0000e2000c1e1500 */
[----:B------:R-:W-:-:S02]  /*1430*/  IADD3 R4, P0, R29, R120, RZ ;  /* 0x000000781d047210 */ /* 0x000fc40007f1e0ff */
[-C--:B------:R-:W-:Y:S01]  /*1440*/  LEA.HI.X.SX32 R9, R49, R121.reuse, 0x1, P1 ;  /* 0x0000007931097211 */ /* 0x080fe200008f0eff */
[----:B------:R-:W1:Y:S01]  /*1450*/  LDC R200, c[0x0][0x248] ;  /* 0x00009200ffc87b82 */ /* 0x000e620000000800 */
[-C--:B------:R-:W-:Y:S02]  /*1460*/  LEA.HI.X.SX32 R5, R27, R121.reuse, 0x1, P0 ;  /* 0x000000791b057211 */ /* 0x080fe400000f0eff */
[----:B------:R-:W-:Y:S01]  /*1470*/  IADD3 R10, P1, R19, R120, RZ ;  /* 0x00000078130a7210 */ /* 0x000fe20007f3e0ff */
[----:B------:R0:W3:Y:S02]  /*1480*/  LDG.E.U16 R38, desc[UR4][R8.64] ;  /* 0x0000000408267981 */ /* 0x0000e4000c1e1500 */
[C---:B0-----:R-:W-:Y:S01]  /*1490*/  IMAD R7, R26.reuse, 0x2d, RZ ;  /* 0x0000002d1a077824 */ /* 0x041fe200078e02ff */
[----:B------:R-:W-:Y:S01]  /*14a0*/  LEA.HI.X.SX32 R11, R29, R121, 0x1, P1 ;  /* 0x000000791d0b7211 */ /* 0x000fe200008f0eff */
[C---:B------:R-:W-:Y:S01]  /*14b0*/  IMAD R69, R26.reuse, 0x6a, RZ ;  /* 0x0000006a1a457824 */ /* 0x040fe200078e02ff */
[----:B------:R-:W0:Y:S01]  /*14c0*/  LDC R49, c[0x0][0x248] ;  /* 0x00009200ff317b82 */ /* 0x000e220000000800 */
[----:B------:R-:W-:-:S02]  /*14d0*/  IMAD R224, R26, 0xc4, RZ ;  /* 0x000000c41ae07824 */ /* 0x000fc400078e02ff */
[----:B------:R-:W3:Y:S01]  /*14e0*/  LDG.E.U16 R37, desc[UR4][R10.64] ;  /* 0x000000040a257981 */ /* 0x000ee2000c1e1500 */
[----:B------:R-:W-:-:S04]  /*14f0*/  IADD3 R8, P1, R218, R120, RZ ;  /* 0x00000078da087210 */ /* 0x000fc80007f3e0ff */
[----:B------:R-:W1:Y:S01]  /*1500*/  LDC R27, c[0x0][0x248] ;  /* 0x00009200ff1b7b82 */ /* 0x000e620000000800 */
[----:B------:R-:W-:-:S05]  /*1510*/  LEA.HI.X.SX32 R9, R53, R121, 0x1, P1 ;  /* 0x0000007935097211 */ /* 0x000fca00008f0eff */
[----:B------:R0:W3:Y:S02]  /*1520*/  LDG.E.U16 R36, desc[UR4][R8.64] ;  /* 0x0000000408247981 */ /* 0x0000e4000c1e1500 */
[----:B------:R-:W1:Y:S01]  /*1530*/  LDC R29, c[0x0][0x248] ;  /* 0x00009200ff1d7b82 */ /* 0x000e620000000800 */
[----:B0-----:R-:W-:-:S07]  /*1540*/  IMAD R9, R26, 0x35, RZ ;  /* 0x000000351a097824 */ /* 0x001fce00078e02ff */
[----:B------:R-:W0:Y:S08]  /*1550*/  LDC R53, c[0x0][0x248] ;  /* 0x00009200ff357b82 */ /* 0x000e300000000800 */
        /* <DEDUP_REMOVED lines=18> */
[----:B------:R-:W0:Y:S01]  /*1680*/  LDC R228, c[0x0][0x248] ;  /* 0x00009200ffe47b82 */ /* 0x000e220000000800 */
[----:B----4-:R4:W-:Y:S07]  /*1690*/  STL [R1+0x90], R2 ;  /* 0x0000900201007387 */ /* 0x0109ee0000100800 */
[----:B------:R-:W0:Y:S01]  /*16a0*/  LDC R233, c[0x0][0x248] ;  /* 0x00009200ffe97b82 */ /* 0x000e220000000800 */
[----:B----4-:R4:W3:Y:S07]  /*16b0*/  LDG.E.U16 R2, desc[UR4][R12.64] ;  /* 0x000000040c027981 */ /* 0x0108ee000c1e1500 */
[----:B------:R-:W0:Y:S08]  /*16c0*/  LDC R230, c[0x0][0x248] ;  /* 0x00009200ffe67b82 */ /* 0x000e300000000800 */
[----:B------:R-:W0:Y:S01]  /*16d0*/  LDC R231, c[0x0][0x248] ;  /* 0x00009200ffe77b82 */ /* 0x000e220000000800 */
[----:B------:R1:W3:Y:S01]  /*16e0*/  LDG.E.U16 R12, desc[UR4][R30.64] ;  /* 0x000000041e0c7981 */ /* 0x0002e2000c1e1500 */
[----:B----4-:R-:W-:-:S05]  /*16f0*/  IMAD R13, R26, 0x5a, RZ ;  /* 0x0000005a1a0d7824 */ /* 0x010fca00078e02ff */
[----:B------:R-:W-:Y:S01]  /*1700*/  IADD3 R6, P0, R13, R120, RZ ;  /* 0x000000780d067210 */ /* 0x000fe20007f1e0ff */
[----:B------:R-:W4:Y:S03]  /*1710*/  LDC R235, c[0x0][0x248] ;  /* 0x00009200ffeb7b82 */ /* 0x000f260000000800 */
[----:B------:R-:W-:-:S05]  /*1720*/  LEA.HI.X.SX32 R7, R7, R121, 0x1, P0 ;  /* 0x0000007907077211 */ /* 0x000fca00000f0eff */
[----:B------:R-:W4:Y:S01]  /*1730*/  LDG.E.U16 R6, desc[UR4][R6.64] ;  /* 0x0000000406067981 */ /* 0x000f22000c1e1500 */
[----:B-1----:R-:W1:Y:S03]  /*1740*/  LDC R31, c[0x0][0x248] ;  /* 0x00009200ff1f7b82 */ /* 0x002e660000000800 */
[----:B------:R0:W-:Y:S05]  /*1750*/  STL [R1+0xe8], R0 ;  /* 0x0000e80001007387 */ /* 0x0001ea0000100800 */
[----:B------:R-:W1:Y:S01]  /*1760*/  LDC R237, c[0x0][0x248] ;  /* 0x00009200ffed7b82 */ /* 0x000e620000000800 */
[----:B0-----:R0:W4:Y:S07]  /*1770*/  LDG.E.U16 R0, desc[UR4][R4.64] ;  /* 0x0000000404007981 */ /* 0x00112e000c1e1500 */
[----:B------:R-:W1:Y:S01]  /*1780*/  LDC R241, c[0x0][0x248] ;  /* 0x00009200fff17b82 */ /* 0x000e620000000800 */
[----:B0-----:R-:W-:-:S04]  /*1790*/  IADD3 R4, P2, R221, R120, RZ ;  /* 0x00000078dd047210 */ /* 0x001fc80007f5e0ff */
[-C--:B------:R-:W-:Y:S02]  /*17a0*/  LEA.HI.X.SX32 R5, R13, R121.reuse, 0x1, P2 ;  /* 0x000000790d057211 */ /* 0x080fe400010f0eff */
[----:B------:R-:W-:Y:S02]  /*17b0*/  IADD3 R8, P2, R69, R120, RZ ;  /* 0x0000007845087210 */ /* 0x000fe40007f5e0ff */
[----:B------:R-:W-:Y:S01]  /*17c0*/  SHF.L.U32 R13, R26, 0x3, RZ ;  /* 0x000000031a0d7819 */ /* 0x000fe200000006ff */
[----:B------:R0:W4:Y:S01]  /*17d0*/  LDG.E.U16 R35, desc[UR4][R4.64] ;  /* 0x0000000404237981 */ /* 0x000122000c1e1500 */
[----:B------:R-:W-:-:S05]  /*17e0*/  LEA.HI.X.SX32 R9, R9, R121, 0x1, P2 ;  /* 0x0000007909097211 */ /* 0x000fca00010f0eff */
[----:B------:R0:W4:Y:S04]  /*17f0*/  LDG.E.U16 R30, desc[UR4][R8.64] ;  /* 0x00000004081e7981 */ /* 0x000128000c1e1500 */
[----:B--2---:R-:W-:Y:S04]  /*1800*/  STL [R1+0x78], R34 ;  /* 0x0000782201007387 */ /* 0x004fe80000100800 */
[----:B-----5:R-:W-:Y:S04]  /*1810*/  STL [R1+0x60], R32 ;  /* 0x0000602001007387 */ /* 0x020fe80000100800 */
[----:B---3--:R2:W-:Y:S01]  /*1820*/  STL [R1+0xd8], R18 ;  /* 0x0000d81201007387 */ /* 0x0085e20000100800 */
[----:B------:R-:W-:-:S02]  /*1830*/  LEA R48, P0, R49, R120, 0x4 ;  /* 0x0000007831307211 */ /* 0x000fc400078020ff */
[-C--:B------:R-:W-:Y:S02]  /*1840*/  IADD3 R10, P1, R224, R120.reuse, RZ ;  /* 0x00000078e00a7210 */ /* 0x080fe40007f3e0ff */
[-C--:B------:R-:W-:Y:S02]  /*1850*/  LEA.HI.X.SX32 R49, R13, R121.reuse, 0x1, P0 ;  /* 0x000000790d317211 */ /* 0x080fe400000f0eff */
[----:B------:R-:W3:Y:S01]  /*1860*/  LDC R13, c[0x0][0x248] ;  /* 0x00009200ff0d7b82 */ /* 0x000ee20000000800 */
[----:B------:R-:W-:Y:S02]  /*1870*/  LEA.HI.X.SX32 R11, R55, R121, 0x1, P1 ;  /* 0x00000079370b7211 */ /* 0x000fe400008f0eff */
[-C--:B------:R-:W-:Y:S01]  /*1880*/  LEA R54, P1, R27, R120.reuse, 0x5 ;  /* 0x000000781b367211 */ /* 0x080fe200078228ff */
[----:B------:R-:W5:Y:S04]  /*1890*/  LDG.E.U16 R48, desc[UR4][R48.64] ;  /* 0x0000000430307981 */ /* 0x000f68000c1e1500 */
[----:B--2---:R-:W2:Y:S01]  /*18a0*/  LDC R18, c[0x0][0x248] ;  /* 0x00009200ff127b82 */ /* 0x004ea20000000800 */
[----:B0-----:R-:W-:Y:S01]  /*18b0*/  LEA R4, P2, R29, R120, 0x6 ;  /* 0x000000781d047211 */ /* 0x001fe200078430ff */
[----:B------:R0:W5:Y:S06]  /*18c0*/  LDG.E.U16 R34, desc[UR4][R10.64] ;  /* 0x000000040a227981 */ /* 0x00016c000c1e1500 */
[----:B------:R-:W1:Y:S01]  /*18d0*/  LDC R27, c[0x0][0x248] ;  /* 0x00009200ff1b7b82 */ /* 0x000e620000000800 */
[----:B------:R-:W-:-:S02]  /*18e0*/  SHF.L.U32 R5, R26, 0x5, RZ ;  /* 0x000000051a057819 */ /* 0x000fc400000006ff */
[C---:B------:R-:W-:Y:S02]  /*18f0*/  SHF.L.U32 R7, R26.reuse, 0x4, RZ ;  /* 0x000000041a077819 */ /* 0x040fe400000006ff */
[-C--:B------:R-:W-:Y:S02]  /*1900*/  LEA.HI.X.SX32 R5, R5, R121.reuse, 0x1, P2 ;  /* 0x0000007905057211 */ /* 0x080fe400010f0eff */
[----:B------:R-:W-:Y:S02]  /*1910*/  LEA.HI.X.SX32 R55, R7, R121, 0x1, P1 ;  /* 0x0000007907377211 */ /* 0x000fe400008f0eff */
[C---:B------:R-:W-:Y:S01]  /*1920*/  SHF.L.U32 R7, R26.reuse, 0x6, RZ ;  /* 0x000000061a077819 */ /* 0x040fe200000006ff */
[----:B------:R3:W5:Y:S01]  /*1930*/  LDG.E.U16 R57, desc[UR4][R4.64] ;  /* 0x0000000404397981 */ /* 0x000762000c1e1500 */
[C---:B------:R-:W-:Y:S02]  /*1940*/  SHF.L.U32 R9, R26.reuse, 0x7, RZ ;  /* 0x000000071a097819 */ /* 0x040fe400000006ff */
[C---:B0-----:R-:W-:Y:S01]  /*1950*/  SHF.L.U32 R11, R26.reuse, 0x8, RZ ;  /* 0x000000081a0b7819 */ /* 0x041fe200000006ff */
[----:B---3--:R-:W-:Y:S01]  /*1960*/  IMAD R13, R13, 0x110, RZ ;  /* 0x000001100d0d7824 */ /* 0x008fe200078e02ff */
[-C--:B------:R-:W-:Y:S01]  /*1970*/  LEA R8, P2, R75, R120.reuse, 0x9 ;  /* 0x000000784b087211 */ /* 0x080fe200078448ff */
[----:B------:R-:W-:Y:S01]  /*1980*/  IMAD R225, R26, 0xd4, RZ ;  /* 0x000000d41ae17824 */ /* 0x000fe200078e02ff */
[----:B------:R-:W3:Y:S01]  /*1990*/  LDG.E.U16 R54, desc[UR4][R54.64] ;  /* 0x0000000436367981 */ /* 0x000ee2000c1e1500 */
[----:B------:R-:W-:-:S04]  /*19a0*/  LEA R4, P1, R53, R120, 0x8 ;  /* 0x0000007835047211 */ /* 0x000fc800078240ff */
[-C--:B------:R-:W-:Y:S02]  /*19b0*/  LEA.HI.X.SX32 R5, R9, R121.reuse, 0x1, P1 ;  /* 0x0000007909057211 */ /* 0x080fe400008f0eff */
[----:B------:R-:W-:Y:S01]  /*19c0*/  LEA.HI.X.SX32 R9, R11, R121, 0x1, P2 ;  /* 0x000000790b097211 */ /* 0x000fe200010f0eff */
[----:B-1----:R-:W-:Y:S02]  /*19d0*/  IMAD R27, R27, 0x240, RZ ;  /* 0x000002401b1b7824 */ /* 0x002fe400078e02ff */
[----:B------:R-:W-:Y:S01]  /*19e0*/  IMAD R62, R62, 0x120, RZ ;  /* 0x000001203e3e7824 */ /* 0x000fe200078e02ff */
[----:B------:R-:W3:Y:S01]  /*19f0*/  LDG.E.U16 R55, desc[UR4][R4.64] ;  /* 0x0000000404377981 */ /* 0x000ee2000c1e1500 */
[----:B------:R-:W-:-:S03]  /*1a00*/  IMAD R226, R26, 0xe4, RZ ;  /* 0x000000e41ae27824 */ /* 0x000fc600078e02ff */
[----:B------:R-:W3:Y:S01]  /*1a10*/  LDG.E.U16 R56, desc[UR4][R8.64] ;  /* 0x0000000408387981 */ /* 0x000ee2000c1e1500 */
[C---:B------:R-:W-:Y:S02]  /*1a20*/  IMAD R229, R26.reuse, 0xf4, RZ ;  /* 0x000000f41ae57824 */ /* 0x040fe400078e02ff */
[C---:B------:R-:W-:Y:S02]  /*1a30*/  IMAD R185, R26.reuse, 0x8a, RZ ;  /* 0x0000008a1ab97824 */ /* 0x040fe400078e02ff */
[C---:B------:R-:W-:Y:S02]  /*1a40*/  IMAD R183, R26.reuse, 0x9a, RZ ;  /* 0x0000009a1ab77824 */ /* 0x040fe400078e02ff */
[C---:B------:R-:W-:Y:S02]  /*1a50*/  IMAD R187, R26.reuse, 0xaa, RZ ;  /* 0x000000aa1abb7824 */ /* 0x040fe400078e02ff */
[----:B------:R-:W-:Y:S01]  /*1a60*/  IMAD R189, R26, 0xba, RZ ;  /* 0x000000ba1abd7824 */ /* 0x000fe200078e02ff */
[----:B------:R0:W-:Y:S02]  /*1a70*/  STL [R1+0x48], R2 ;  /* 0x0000480201007387 */ /* 0x0001e40000100800 */
[----:B0-----:R-:W0:Y:S02]  /*1a80*/  LDC R2, c[0x0][0x248] ;  /* 0x00009200ff027b82 */ /* 0x001e240000000800 */
[----:B------:R1:W-:Y:S06]  /*1a90*/  STL [R1+0x38], R12 ;  /* 0x0000380c01007387 */ /* 0x0003ec0000100800 */
[----:B-1----:R-:W1:Y:S01]  /*1aa0*/  LDC R12, c[0x0][0x248] ;  /* 0x00009200ff0c7b82 */ /* 0x002e620000000800 */
[----:B0-----:R-:W-:-:S07]  /*1ab0*/  IMAD R29, R2, 0x210, RZ ;  /* 0x00000210021d7824 */ /* 0x001fce00078e02ff */
[----:B------:R-:W0:Y:S01]  /*1ac0*/  LDC R2, c[0x0][0x248] ;  /* 0x00009200ff027b82 */ /* 0x000e220000000800 */
[----:B----4-:R4:W-:Y:S07]  /*1ad0*/  STL [R1+0xc8], R0 ;  /* 0x0000c80001007387 */ /* 0x0109ee0000100800 */
[----:B----4-:R-:W4:Y:S01]  /*1ae0*/  LDC R0, c[0x0][0x248] ;  /* 0x00009200ff007b82 */ /* 0x010f220000000800 */
[----:B------:R2:W-:Y:S02]  /*1af0*/  STL [R1+0xb8], R6 ;  /* 0x0000b80601007387 */ /* 0x0005e40000100800 */
[----:B--2---:R-:W-:-:S04]  /*1b00*/  LEA R6, P0, R31, R120, 0x7 ;  /* 0x000000781f067211 */ /* 0x004fc800078038ff */
[-C--:B------:R-:W-:Y:S02]  /*1b10*/  LEA.HI.X.SX32 R7, R7, R121.reuse, 0x1, P0 ;  /* 0x0000007907077211 */ /* 0x080fe400000f0eff */
[-C--:B------:R-:W-:Y:S01]  /*1b20*/  IADD3 R10, P0, R29, R120.reuse, RZ ;  /* 0x000000781d0a7210 */ /* 0x080fe20007f1e0ff */
[----:B-1----:R-:W-:Y:S02]  /*1b30*/  IMAD R31, R12, 0x220, RZ ;  /* 0x000002200c1f7824 */ /* 0x002fe400078e02ff */
[----:B------:R1:W2:Y:S01]  /*1b40*/  LDG.E.U16 R52, desc[UR4][R6.64] ;  /* 0x0000000406347981 */ /* 0x0002a2000c1e1500 */
[----:B------:R-:W-:Y:S01]  /*1b50*/  LEA.HI.X.SX32 R11, R33, R121, 0x1, P0 ;  /* 0x00000079210b7211 */ /* 0x000fe200000f0eff */
[----:B------:R-:W-:Y:S02]  /*1b60*/  IMAD R33, R18, 0x230, RZ ;  /* 0x0000023012217824 */ /* 0x000fe400078e02ff */
[----:B------:R0:W-:Y:S01]  /*1b70*/  STL [R1+0xa8], R30 ;  /* 0x0000a81e01007387 */ /* 0x0001e20000100800 */
[----:B----4-:R-:W-:Y:S01]  /*1b80*/  IMAD R49, R0, 0x118, RZ ;  /* 0x0000011800317824 */ /* 0x010fe200078e02ff */
[-C--:B-1----:R-:W-:Y:S01]  /*1b90*/  IADD3 R6, P0, R13, R120.reuse, RZ ;  /* 0x000000780d067210 */ /* 0x082fe20007f1e0ff */
[----:B0-----:R-:W-:Y:S01]  /*1ba0*/  IMAD R9, R2, 0x250, RZ ;  /* 0x0000025002097824 */ /* 0x001fe200078e02ff */
[-C--:B------:R-:W-:Y:S01]  /*1bb0*/  IADD3 R32, P2, R33, R120.reuse, RZ ;  /* 0x0000007821207210 */ /* 0x080fe20007f5e0ff */
[----:B------:R0:W4:Y:S01]  /*1bc0*/  LDG.E.U16 R53, desc[UR4][R10.64] ;  /* 0x000000040a357981 */ /* 0x000122000c1e1500 */
[----:B------:R-:W-:-:S02]  /*1bd0*/  IADD3 R30, P1, R31, R120, RZ ;  /* 0x000000781f1e7210 */ /* 0x000fc40007f3e0ff */
[-C--:B------:R-:W-:Y:S01]  /*1be0*/  LEA.HI.X.SX32 R7, R71, R121.reuse, 0x1, P0 ;  /* 0x0000007947077211 */ /* 0x080fe200000f0eff */
[C---:B------:R-:W-:Y:S01]  /*1bf0*/  IMAD R71, R26.reuse, 0x7a, RZ ;  /* 0x0000007a1a477824 */ /* 0x040fe200078e02ff */
[-C--:B------:R-:W-:Y:S02]  /*1c00*/  IADD3 R12, P0, R27, R120.reuse, RZ ;  /* 0x000000781b0c7210 */ /* 0x080fe40007f1e0ff */
[-C--:B------:R-:W-:Y:S01]  /*1c10*/  LEA.HI.X.SX32 R31, R13, R121.reuse, 0x1, P1 ;  /* 0x000000790d1f7211 */ /* 0x080fe200008f0eff */
[----:B------:R1:W3:Y:S01]  /*1c20*/  LDG.E.U16 R27, desc[UR4][R6.64] ;  /* 0x00000004061b7981 */ /* 0x0002e2000c1e1500 */
[----:B------:R-:W-:Y:S01]  /*1c30*/  IADD3 R4, P1, R225, R120, RZ ;  /* 0x00000078e1047210 */ /* 0x000fe20007f3e0ff */
[----:B0-----:R-:W-:Y:S01]  /*1c40*/  IMAD R11, R26, 0x3d, RZ ;  /* 0x0000003d1a0b7824 */ /* 0x001fe200078e02ff */
[-C--:B------:R-:W-:Y:S01]  /*1c50*/  LEA.HI.X.SX32 R33, R49, R121.reuse, 0x1, P2 ;  /* 0x0000007931217211 */ /* 0x080fe200010f0eff */
[----:B------:R0:W2:Y:S01]  /*1c60*/  LDG.E.U16 R29, desc[UR4][R30.64] ;  /* 0x000000041e1d7981 */ /* 0x0000a2000c1e1500 */
[----:B------:R-:W-:-:S02]  /*1c70*/  LEA.HI.X.SX32 R13, R62, R121, 0x1, P0 ;  /* 0x000000793e0d7211 */ /* 0x000fc400000f0eff */
[-C--:B------:R-:W-:Y:S01]  /*1c80*/  IADD3 R8, P2, R226, R120.reuse, RZ ;  /* 0x00000078e2087210 */ /* 0x080fe20007f5e0ff */
[----:B------:R-:W5:Y:S01]  /*1c90*/  LDG.E.U16 R18, desc[UR4][R32.64] ;  /* 0x0000000420127981 */ /* 0x000f62000c1e1500 */
[-C--:B------:R-:W-:Y:S02]  /*1ca0*/  IADD3 R2, P0, R71, R120.reuse, RZ ;  /* 0x0000007847027210 */ /* 0x080fe40007f1e0ff */
[-C--:B------:R-:W-:Y:S01]  /*1cb0*/  LEA.HI.X.SX32 R5, R69, R121.reuse, 0x1, P1 ;  /* 0x0000007945057211 */ /* 0x080fe200008f0eff */
[----:B-1----:R-:W-:Y:S01]  /*1cc0*/  IMAD R7, R26, 0x45, RZ ;  /* 0x000000451a077824 */ /* 0x002fe200078e02ff */
[----:B------:R-:W-:Y:S01]  /*1cd0*/  IADD3 R10, P1, R9, R120, RZ ;  /* 0x00000078090a7210 */ /* 0x000fe20007f3e0ff */
[----:B0-----:R-:W-:Y:S01]  /*1ce0*/  IMAD R30, R58, 0x128, RZ ;  /* 0x000001283a1e7824 */ /* 0x001fe200078e02ff */
[-C--:B------:R-:W-:Y:S01]  /*1cf0*/  LEA.HI.X.SX32 R9, R3, R121.reuse, 0x1, P2 ;  /* 0x0000007903097211 */ /* 0x080fe200010f0eff */
[----:B------:R-:W-:Y:S01]  /*1d00*/  IMAD R31, R26, 0x4d, RZ ;  /* 0x0000004d1a1f7824 */ /* 0x000fe200078e02ff */
[-C--:B------:R-:W-:Y:S01]  /*1d10*/  LEA.HI.X.SX32 R3, R11, R121.reuse, 0x1, P0 ;  /* 0x000000790b037211 */ /* 0x080fe200000f0eff */
[----:B------:R0:W3:Y:S04]  /*1d20*/  LDG.E.U16 R33, desc[UR4][R4.64] ;  /* 0x0000000404217981 */ /* 0x0000e8000c1e1500 */
[----:B------:R1:W4:Y:S01]  /*1d30*/  LDG.E.U16 R0, desc[UR4][R2.64] ;  /* 0x0000000402007981 */ /* 0x000322000c1e1500 */
[----:B------:R-:W-:-:S02]  /*1d40*/  LEA.HI.X.SX32 R11, R30, R121, 0x1, P1 ;  /* 0x000000791e0b7211 */ /* 0x000fc400008f0eff */
[-C--:B------:R-:W-:Y:S01]  /*1d50*/  IADD3 R70, P2, R229, R120.reuse, RZ ;  /* 0x00000078e5467210 */ /* 0x080fe20007f5e0ff */
[----:B------:R-:W3:Y:S01]  /*1d60*/  LDG.E.U16 R12, desc[UR4][R12.64] ;  /* 0x000000040c0c7981 */ /* 0x000ee2000c1e1500 */
[-C--:B------:R-:W-:Y:S02]  /*1d70*/  IADD3 R6, P0, R185, R120.reuse, RZ ;  /* 0x00000078b9067210 */ /* 0x080fe40007f1e0ff */
[-C--:B0-----:R-:W-:Y:S01]  /*1d80*/  IADD3 R4, P1, R183, R120.reuse, RZ ;  /* 0x00000078b7047210 */ /* 0x081fe20007f3e0ff */
[----:B------:R0:W3:Y:S01]  /*1d90*/  LDG.E.U16 R32, desc[UR4][R8.64] ;  /* 0x0000000408207981 */ /* 0x0000e2000c1e1500 */
[-C--:B------:R-:W-:Y:S01]  /*1da0*/  LEA.HI.X.SX32 R71, R71, R121.reuse, 0x1, P2 ;  /* 0x0000007947477211 */ /* 0x080fe200010f0eff */
[C---:B-1----:R-:W-:Y:S01]  /*1db0*/  IMAD R3, R26.reuse, 0x55, RZ ;  /* 0x000000551a037824 */ /* 0x042fe200078e02ff */
[-C--:B------:R-:W-:Y:S02]  /*1dc0*/  IADD3 R2, P2, R187, R120.reuse, RZ ;  /* 0x00000078bb027210 */ /* 0x080fe40007f5e0ff */
[-C--:B------:R-:W-:Y:S01]  /*1dd0*/  LEA.HI.X.SX32 R7, R7, R121.reuse, 0x1, P0 ;  /* 0x0000007907077211 */ /* 0x080fe200000f0eff */
[----:B------:R1:W3:Y:S01]  /*1de0*/  LDG.E.U16 R13, desc[UR4][R10.64] ;  /* 0x000000040a0d7981 */ /* 0x0002e2000c1e1500 */
[-C--:B------:R-:W-:Y:S01]  /*1df0*/  LEA.HI.X.SX32 R5, R31, R121.reuse, 0x1, P1 ;  /* 0x000000791f057211 */ /* 0x080fe200008f0eff */
[----:B0-----:R-:W-:Y:S01]  /*1e00*/  IMAD R9, R26, 0x5d, RZ ;  /* 0x0000005d1a097824 */ /* 0x001fe200078e02ff */
[----:B------:R-:W-:Y:S01]  /*1e10*/  LEA.HI.X.SX32 R3, R3, R121, 0x1, P2 ;  /* 0x0000007903037211 */ /* 0x000fe200010f0eff */
[----:B------:R0:W2:Y:S01]  /*1e20*/  LDG.E.U16 R96, desc[UR4][R6.64] ;  /* 0x0000000406607981 */ /* 0x0000a2000c1e1500 */
[----:B-1----:R-:W-:-:S03]  /*1e30*/  IADD3 R10, P0, R189, R120, RZ ;  /* 0x00000078bd0a7210 */ /* 0x002fc60007f1e0ff */
[----:B------:R-:W3:Y:S01]  /*1e40*/  LDG.E.U16 R31, desc[UR4][R70.64] ;  /* 0x00000004461f7981 */ /* 0x000ee2000c1e1500 */
[----:B------:R-:W-:-:S03]  /*1e50*/  LEA.HI.X.SX32 R11, R9, R121, 0x1, P0 ;  /* 0x00000079090b7211 */ /* 0x000fc600000f0eff */
[----:B------:R-:W5:Y:S04]  /*1e60*/  LDG.E.U16 R93, desc[UR4][R4.64] ;  /* 0x00000004045d7981 */ /* 0x000f68000c1e1500 */
[----:B------:R-:W3:Y:S04]  /*1e70*/  LDG.E.U16 R58, desc[UR4][R10.64] ;  /* 0x000000040a3a7981 */ /* 0x000ee8000c1e1500 */
[----:B------:R1:W3:Y:S01]  /*1e80*/  LDG.E.U16 R70, desc[UR4][R2.64] ;  /* 0x0000000402467981 */ /* 0x0002e2000c1e1500 */
[C---:B------:R-:W-:Y:S02]  /*1e90*/  IMAD R191, R26.reuse, 0xca, RZ ;  /* 0x000000ca1abf7824 */ /* 0x040fe400078e02ff */
[----:B------:R-:W-:-:S02]  /*1ea0*/  IMAD R193, R26, 0xda, RZ ;  /* 0x000000da1ac17824 */ /* 0x000fc400078e02ff */
[C---:B------:R-:W-:Y:S01]  /*1eb0*/  IMAD R69, R26.reuse, 0x65, RZ ;  /* 0x000000651a457824 */ /* 0x040fe200078e02ff */
[-C--:B------:R-:W-:Y:S01]  /*1ec0*/  IADD3 R8, P1, R191, R120.reuse, RZ ;  /* 0x00000078bf087210 */ /* 0x080fe20007f3e0ff */
[C---:B------:R-:W-:Y:S01]  /*1ed0*/  IMAD R195, R26.reuse, 0xea, RZ ;  /* 0x000000ea1ac37824 */ /* 0x040fe200078e02ff */
[-C--:B0-----:R-:W-:Y:S01]  /*1ee0*/  IADD3 R6, P0, R193, R120.reuse, RZ ;  /* 0x00000078c1067210 */ /* 0x081fe20007f1e0ff */
[C---:B------:R-:W-:Y:S02]  /*1ef0*/  IMAD R7, R26.reuse, 0x6d, RZ ;  /* 0x0000006d1a077824 */ /* 0x040fe400078e02ff */
[C---:B------:R-:W-:Y:S01]  /*1f00*/  IMAD R215, R26.reuse, 0xfa, RZ ;  /* 0x000000fa1ad77824 */ /* 0x040fe200078e02ff */
[-C--:B------:R-:W-:Y:S01]  /*1f10*/  LEA.HI.X.SX32 R9, R69, R121.reuse, 0x1, P1 ;  /* 0x0000007945097211 */ /* 0x080fe200008f0eff */
[C---:B-1----:R-:W-:Y:S01]  /*1f20*/  IMAD R3, R26.reuse, 0x75, RZ ;  /* 0x000000751a037824 */ /* 0x042fe200078e02ff */
[-C--:B------:R-:W-:Y:S01]  /*1f30*/  IADD3 R2, P1, R195, R120.reuse, RZ ;  /* 0x00000078c3027210 */ /* 0x080fe20007f3e0ff */
[C---:B------:R-:W-:Y:S01]  /*1f40*/  IMAD R5, R26.reuse, 0x7d, RZ ;  /* 0x0000007d1a057824 */ /* 0x040fe200078e02ff */
[-C--:B------:R-:W-:Y:S01]  /*1f50*/  LEA.HI.X.SX32 R7, R7, R121.reuse, 0x1, P0 ;  /* 0x0000007907077211 */ /* 0x080fe200000f0eff */
[----:B------:R-:W-:Y:S01]  /*1f60*/  IMAD R11, R26, 0x6, RZ ;  /* 0x000000061a0b7824 */ /* 0x000fe200078e02ff */
[----:B------:R-:W-:Y:S01]  /*1f70*/  IADD3 R4, P0, R215, R120, RZ ;  /* 0x00000078d7047210 */ /* 0x000fe20007f1e0ff */
[----:B------:R0:W3:Y:S01]  /*1f80*/  LDG.E.U16 R91, desc[UR4][R8.64] ;  /* 0x00000004085b7981 */ /* 0x0000e2000c1e1500 */
[----:B------:R-:W-:-:S02]  /*1f90*/  LEA.HI.X.SX32 R3, R3, R121, 0x1, P1 ;  /* 0x0000007903037211 */ /* 0x000fc400008f0eff */
[----:B------:R-:W-:Y:S01]  /*1fa0*/  LEA.HI.X.SX32 R5, R5, R121, 0x1, P0 ;  /* 0x0000007905057211 */ /* 0x000fe200000f0eff */
[----:B------:R-:W3:Y:S01]  /*1fb0*/  LDG.E.U16 R75, desc[UR4][R6.64] ;  /* 0x00000004064b7981 */ /* 0x000ee2000c1e1500 */
[C---:B------:R-:W-:Y:S01]  /*1fc0*/  IMAD R69, R26.reuse, 0xc, RZ ;  /* 0x0000000c1a457824 */ /* 0x040fe200078e02ff */
[----:B------:R-:W-:Y:S02]  /*1fd0*/  IADD3 R162, P0, R11, R120, RZ ;  /* 0x000000780ba27210 */ /* 0x000fe40007f1e0ff */
[----:B------:R-:W3:Y:S01]  /*1fe0*/  LDG.E.U16 R71, desc[UR4][R2.64] ;  /* 0x0000000402477981 */ /* 0x000ee2000c1e1500 */
[----:B0-----:R-:W-:-:S03]  /*1ff0*/  IMAD R9, R26, 0x3, RZ ;  /* 0x000000031a097824 */ /* 0x001fc600078e02ff */
[----:B------:R0:W3:Y:S02]  /*2000*/  LDG.E.U16 R10, desc[UR4][R4.64] ;  /* 0x00000004040a7981 */ /* 0x0000e4000c1e1500 */
[----:B------:R-:W-:Y:S02]  /*2010*/  LEA.HI.X.SX32 R163, R9, R121, 0x1, P0 ;  /* 0x0000007909a37211 */ /* 0x000fe400000f0eff */
[----:B----4-:R1:W-:Y:S01]  /*2020*/  STL [R1+0x98], R0 ;  /* 0x0000980001007387 */ /* 0x0103e20000100800 */
[----:B0-----:R-:W-:Y:S01]  /*2030*/  IADD3 R4, P0, R59, R120, RZ ;  /* 0x000000783b047210 */ /* 0x001fe20007f1e0ff */
[C---:B------:R-:W-:Y:S02]  /*2040*/  IMAD R9, R26.reuse, 0x7, RZ ;  /* 0x000000071a097824 */ /* 0x040fe400078e02ff */
[C---:B------:R-:W-:Y:S01]  /*2050*/  IMAD R216, R26.reuse, 0x9c, RZ ;  /* 0x0000009c1ad87824 */ /* 0x040fe200078e02ff */
[C---:B------:R-:W-:Y:S01]  /*2060*/  SHF.L.U32 R148, R26.reuse, 0x1, RZ ;  /* 0x000000011a947819 */ /* 0x040fe200000006ff */
[C---:B------:R-:W-:Y:S01]  /*2070*/  IMAD R217, R26.reuse, 0xac, RZ ;  /* 0x000000ac1ad97824 */ /* 0x040fe200078e02ff */
[----:B------:R0:W4:Y:S01]  /*2080*/  LDG.E.U16 R162, desc[UR4][R162.64] ;  /* 0x00000004a2a27981 */ /* 0x000122000c1e1500 */
[----:B-1----:R-:W-:-:S05]  /*2090*/  IMAD R0, R26, 0x104, RZ ;  /* 0x000001041a007824 */ /* 0x002fca00078e02ff */
[-C--:B------:R-:W-:Y:S02]  /*20a0*/  IADD3 R2, P1, R0, R120.reuse, RZ ;  /* 0x0000007800027210 */ /* 0x080fe40007f3e0ff */
[-C--:B------:R-:W-:Y:S01]  /*20b0*/  LEA.HI.X.SX32 R5, R69, R121.reuse, 0x1, P0 ;  /* 0x0000007945057211 */ /* 0x080fe200000f0eff */
[----:B--2---:R-:W-:Y:S01]  /*20c0*/  STL [R1+0x8c], R96 ;  /* 0x00008c6001007387 */ /* 0x004fe20000100800 */
[-C--:B------:R-:W-:Y:S01]  /*20d0*/  LEA.HI.X.SX32 R3, R65, R121.reuse, 0x1, P1 ;  /* 0x0000007941037211 */ /* 0x080fe200008f0eff */
[C---:B------:R-:W-:Y:S01]  /*20e0*/  IMAD R59, R26.reuse, 0xe, RZ ;  /* 0x0000000e1a3b7824 */ /* 0x040fe200078e02ff */
[----:B------:R-:W-:Y:S01]  /*20f0*/  IADD3 R6, P1, R69, R120, RZ ;  /* 0x0000007845067210 */ /* 0x000fe20007f3e0ff */
[C---:B------:R-:W-:Y:S01]  /*2100*/  IMAD R220, R26.reuse, 0xbc, RZ ;  /* 0x000000bc1adc7824 */ /* 0x040fe200078e02ff */
[----:B0-----:R-:W0:Y:S02]  /*2110*/  LDC R163, c[0x0][0x248] ;  /* 0x00009200ffa37b82 */ /* 0x001e240000000800 */
[----:B------:R-:W-:Y:S01]  /*2120*/  LEA.HI.X.SX32 R7, R11, R121, 0x1, P1 ;  /* 0x000000790b077211 */ /* 0x000fe200008f0eff */
[----:B-----5:R-:W-:Y:S01]  /*2130*/  STL [R1+0x80], R93 ;  /* 0x0000805d01007387 */ /* 0x020fe20000100800 */
[----:B------:R-:W-:-:S03]  /*2140*/  IMAD R65, R26, 0x16, RZ ;  /* 0x000000161a417824 */ /* 0x000fc600078e02ff */
[----:B------:R-:W2:Y:S04]  /*2150*/  LDG.E.U16 R3, desc[UR4][R2.64] ;  /* 0x0000000402037981 */ /* 0x000ea8000c1e1500 */
[----:B---3--:R1:W-:Y:S04]  /*2160*/  STL [R1+0x74], R70 ;  /* 0x0000744601007387 */ /* 0x0083e80000100800 */
[----:B------:R3:W-:Y:S04]  /*2170*/  STL [R1+0x68], R58 ;  /* 0x0000683a01007387 */ /* 0x0007e80000100800 */
[----:B-1----:R-:W5:Y:S04]  /*2180*/  LDG.E.U16 R70, desc[UR4][R6.64] ;  /* 0x0000000406467981 */ /* 0x002f68000c1e1500 */
[----:B---3--:R1:W3:Y:S01]  /*2190*/  LDG.E.U16 R58, desc[UR4][R4.64] ;  /* 0x00000004043a7981 */ /* 0x0082e2000c1e1500 */
[----:B------:R-:W-:Y:S01]  /*21a0*/  IADD3 R8, P0, R59, R120, RZ ;  /* 0x000000783b087210 */ /* 0x000fe20007f1e0ff */
[----:B------:R-:W-:-:S02]  /*21b0*/  IMAD R69, R26, 0x1c, RZ ;  /* 0x0000001c1a457824 */ /* 0x000fc400078e02ff */
[C---:B------:R-:W-:Y:S01]  /*21c0*/  IMAD R11, R26.reuse, 0xb, RZ ;  /* 0x0000000b1a0b7824 */ /* 0x040fe200078e02ff */
[-C--:B------:R-:W-:Y:S02]  /*21d0*/  LEA.HI.X.SX32 R9, R9, R121.reuse, 0x1, P0 ;  /* 0x0000007909097211 */ /* 0x080fe400000f0eff */
[-C--:B------:R-:W-:Y:S02]  /*21e0*/  IADD3 R160, P0, R65, R120.reuse, RZ ;  /* 0x0000007841a07210 */ /* 0x080fe40007f1e0ff */
[-C--:B-1----:R-:W-:Y:S01]  /*21f0*/  IADD3 R4, P2, R63, R120.reuse, RZ ;  /* 0x000000783f047210 */ /* 0x082fe20007f5e0ff */
[----:B------:R-:W4:Y:S01]  /*2200*/  LDG.E.U16 R93, desc[UR4][R8.64] ;  /* 0x00000004085d7981 */ /* 0x000f22000c1e1500 */
[C---:B------:R-:W-:Y:S02]  /*2210*/  IADD3 R6, P1, R69.reuse, R120, RZ ;  /* 0x0000007845067210 */ /* 0x040fe40007f3e0ff */
[-C--:B------:R-:W-:Y:S02]  /*2220*/  LEA.HI.X.SX32 R5, R69, R121.reuse, 0x1, P2 ;  /* 0x0000007945057211 */ /* 0x080fe400010f0eff */
[-C--:B------:R-:W-:Y:S01]  /*2230*/  LEA.HI.X.SX32 R161, R11, R121.reuse, 0x1, P0 ;  /* 0x000000790ba17211 */ /* 0x080fe200000f0eff */
[C---:B------:R-:W-:Y:S01]  /*2240*/  IMAD R11, R26.reuse, 0x2c, RZ ;  /* 0x0000002c1a0b7824 */ /* 0x040fe200078e02ff */
[----:B------:R-:W-:Y:S01]  /*2250*/  LEA.HI.X.SX32 R7, R59, R121, 0x1, P1 ;  /* 0x000000793b077211 */ /* 0x000fe200008f0eff */
[----:B------:R1:W2:Y:S04]  /*2260*/  LDG.E.U16 R0, desc[UR4][R4.64] ;  /* 0x0000000404007981 */ /* 0x0002a8000c1e1500 */
[----:B------:R0:W2:Y:S01]  /*2270*/  LDG.E.U16 R2, desc[UR4][R6.64] ;  /* 0x0000000406027981 */ /* 0x0000a2000c1e1500 */
[----:B------:R-:W-:-:S03]  /*2280*/  IMAD R63, R26, 0x3c, RZ ;  /* 0x0000003c1a3f7824 */ /* 0x000fc600078e02ff */
[----:B------:R-:W-:Y:S01]  /*2290*/  STL [R1+0x5c], R91 ;  /* 0x00005c5b01007387 */ /* 0x000fe20000100800 */
[-C--:B-1----:R-:W-:Y:S01]  /*22a0*/  IADD3 R4, P0, R11, R120.reuse, RZ ;  /* 0x000000780b047210 */ /* 0x082fe20007f1e0ff */
[C---:B------:R-:W-:Y:S02]  /*22b0*/  IMAD R9, R26.reuse, 0xf, RZ ;  /* 0x0000000f1a097824 */ /* 0x040fe400078e02ff */
[----:B------:R1:W2:Y:S01]  /*22c0*/  LDG.E.U16 R160, desc[UR4][R160.64] ;  /* 0x00000004a0a07981 */ /* 0x0002a2000c1e1500 */
[----:B------:R-:W-:Y:S01]  /*22d0*/  LEA.HI.X.SX32 R5, R65, R121, 0x1, P0 ;  /* 0x0000007941057211 */ /* 0x000fe200000f0eff */
[C---:B------:R-:W-:Y:S02]  /*22e0*/  IMAD R59, R26.reuse, 0x1e, RZ ;  /* 0x0000001e1a3b7824 */ /* 0x040fe400078e02ff */
[----:B------:R-:W-:Y:S04]  /*22f0*/  STL [R1+0x50], R75 ;  /* 0x0000504b01007387 */ /* 0x000fe80000100800 */
[----:B------:R1:W-:Y:S01]  /*2300*/  STL [R1+0x44], R71 ;  /* 0x0000444701007387 */ /* 0x0003e20000100800 */
[-C--:B0-----:R-:W-:Y:S01]  /*2310*/  IADD3 R6, P1, R63, R120.reuse, RZ ;  /* 0x000000783f067210 */ /* 0x081fe20007f3e0ff */
[----:B------:R-:W-:Y:S01]  /*2320*/  IMAD R69, R26, 0x5c, RZ ;  /* 0x0000005c1a457824 */ /* 0x000fe200078e02ff */
[----:B-1----:R-:W0:Y:S01]  /*2330*/  LDC R161, c[0x0][0x248] ;  /* 0x00009200ffa17b82 */ /* 0x002e220000000800 */
[----:B------:R1:W-:Y:S01]  /*2340*/  STL [R1+0x3c], R10 ;  /* 0x00003c0a01007387 */ /* 0x0003e20000100800 */
[----:B------:R-:W-:-:S03]  /*2350*/  IADD3 R8, P0, R59, R120, RZ ;  /* 0x000000783b087210 */ /* 0x000fc60007f1e0ff */
[----:B------:R1:W2:Y:S02]  /*2360*/  LDG.E.U16 R71, desc[UR4][R4.64] ;  /* 0x0000000404477981 */ /* 0x0002a4000c1e1500 */
[----:B-1----:R-:W-:-:S04]  /*2370*/  IADD3 R10, P2, R15, R120, RZ ;  /* 0x000000780f0a7210 */ /* 0x002fc80007f5e0ff */
[-C--:B------:R-:W-:Y:S02]  /*2380*/  LEA.HI.X.SX32 R11, R11, R121.reuse, 0x1, P2 ;  /* 0x000000790b0b7211 */ /* 0x080fe400010f0eff */
[----:B------:R-:W-:Y:S02]  /*2390*/  IADD3 R4, P2, R25, R120, RZ ;  /* 0x0000007819047210 */ /* 0x000fe40007f5e0ff */
[-C--:B------:R-:W-:Y:S01]  /*23a0*/  LEA.HI.X.SX32 R9, R9, R121.reuse, 0x1, P0 ;  /* 0x0000007909097211 */ /* 0x080fe200000f0eff */
[----:B------:R1:W2:Y:S01]  /*23b0*/  LDG.E.U16 R91, desc[UR4][R10.64] ;  /* 0x000000040a5b7981 */ /* 0x0002a2000c1e1500 */
[-C--:B------:R-:W-:Y:S02]  /*23c0*/  LEA.HI.X.SX32 R7, R59, R121.reuse, 0x1, P1 ;  /* 0x000000793b077211 */ /* 0x080fe400008f0eff */
[----:B------:R-:W-:Y:S01]  /*23d0*/  LEA.HI.X.SX32 R5, R63, R121, 0x1, P2 ;  /* 0x000000793f057211 */ /* 0x000fe200010f0eff */
[----:B------:R-:W2:Y:S04]  /*23e0*/  LDG.E.U16 R75, desc[UR4][R8.64] ;  /* 0x00000004084b7981 */ /* 0x000ea8000c1e1500 */
[----:B-----5:R5:W-:Y:S04]  /*23f0*/  STL [R1+0x104], R70 ;  /* 0x0001044601007387 */ /* 0x020be80000100800 */
[----:B---3--:R3:W-:Y:S04]  /*2400*/  STL [R1+0xfc], R58 ;  /* 0x0000fc3a01007387 */ /* 0x0087e80000100800 */
[----:B-----5:R-:W5:Y:S04]  /*2410*/  LDG.E.U16 R70, desc[UR4][R6.64] ;  /* 0x0000000406467981 */ /* 0x020f68000c1e1500 */
[----:B---3--:R3:W5:Y:S01]  /*2420*/  LDG.E.U16 R58, desc[UR4][R4.64] ;  /* 0x00000004043a7981 */ /* 0x008762000c1e1500 */
[----:B------:R-:W-:-:S02]  /*2430*/  IMAD R25, R26, 0x26, RZ ;  /* 0x000000261a197824 */ /* 0x000fc400078e02ff */
[C---:B------:R-:W-:Y:S02]  /*2440*/  IMAD R15, R26.reuse, 0x13, RZ ;  /* 0x000000131a0f7824 */ /* 0x040fe400078e02ff */
[C---:B------:R-:W-:Y:S01]  /*2450*/  IMAD R63, R26.reuse, 0x2e, RZ ;  /* 0x0000002e1a3f7824 */ /* 0x040fe200078e02ff */
[-C--:B------:R-:W-:Y:S01]  /*2460*/  IADD3 R158, P0, R25, R120.reuse, RZ ;  /* 0x00000078199e7210 */ /* 0x080fe20007f1e0ff */
[C---:B-1----:R-:W-:Y:S02]  /*2470*/  IMAD R11, R26.reuse, 0x17, RZ ;  /* 0x000000171a0b7824 */ /* 0x042fe400078e02ff */
[C---:B------:R-:W-:Y:S01]  /*2480*/  IMAD R65, R26.reuse, 0x4c, RZ ;  /* 0x0000004c1a417824 */ /* 0x040fe200078e02ff */
[-C--:B------:R-:W-:Y:S02]  /*2490*/  LEA.HI.X.SX32 R159, R15, R121.reuse, 0x1, P0 ;  /* 0x000000790f9f7211 */ /* 0x080fe400000f0eff */
[-C--:B---3--:R-:W-:Y:S01]  /*24a0*/  IADD3 R4, P0, R63, R120.reuse, RZ ;  /* 0x000000783f047210 */ /* 0x088fe20007f1e0ff */
[----:B------:R-:W-:Y:S01]  /*24b0*/  IMAD R59, R26, 0x98, RZ ;  /* 0x000000981a3b7824 */ /* 0x000fe200078e02ff */
[----:B------:R-:W-:Y:S01]  /*24c0*/  IADD3 R8, P1, R65, R120, RZ ;  /* 0x0000007841087210 */ /* 0x000fe20007f3e0ff */
[----:B----4-:R-:W-:Y:S01]  /*24d0*/  STL [R1+0x100], R93 ;  /* 0x0001005d01007387 */ /* 0x010fe20000100800 */
[----:B------:R-:W-:-:S03]  /*24e0*/  LEA.HI.X.SX32 R5, R11, R121, 0x1, P0 ;  /* 0x000000790b057211 */ /* 0x000fc600000f0eff */
[----:B--2---:R1:W-:Y:S01]  /*24f0*/  STL [R1+0xf4], R2 ;  /* 0x0000f40201007387 */ /* 0x0043e20000100800 */
[-C--:B------:R-:W-:Y:S02]  /*2500*/  IADD3 R6, P2, R59, R120.reuse, RZ ;  /* 0x000000783b067210 */ /* 0x080fe40007f5e0ff */
[-C--:B------:R-:W-:Y:S01]  /*2510*/  LEA.HI.X.SX32 R9, R25, R121.reuse, 0x1, P1 ;  /* 0x0000007919097211 */ /* 0x080fe200008f0eff */
[----:B------:R2:W-:Y:S01]  /*2520*/  STL [R1+0xdc], R0 ;  /* 0x0000dc0001007387 */ /* 0x0005e20000100800 */
[C---:B------:R-:W-:Y:S01]  /*2530*/  IMAD R25, R26.reuse, 0xb8, RZ ;  /* 0x000000b81a197824 */ /* 0x040fe200078e02ff */
[----:B------:R-:W-:Y:S01]  /*2540*/  LEA.HI.X.SX32 R7, R65, R121, 0x1, P2 ;  /* 0x0000007941077211 */ /* 0x000fe200010f0eff */
[C---:B------:R-:W-:Y:S01]  /*2550*/  IMAD R15, R26.reuse, 0xd8, RZ ;  /* 0x000000d81a0f7824 */ /* 0x040fe200078e02ff */
[----:B------:R3:W4:Y:S01]  /*2560*/  LDG.E.U16 R10, desc[UR4][R8.64] ;  /* 0x00000004080a7981 */ /* 0x000722000c1e1500 */
[C---:B------:R-:W-:Y:S02]  /*2570*/  IMAD R222, R26.reuse, 0xdc, RZ ;  /* 0x000000dc1ade7824 */ /* 0x040fe400078e02ff */
[----:B------:R-:W-:Y:S01]  /*2580*/  IMAD R219, R26, 0xcc, RZ ;  /* 0x000000cc1adb7824 */ /* 0x000fe200078e02ff */
[----:B-1----:R-:W4:Y:S04]  /*2590*/  LDG.E.U16 R2, desc[UR4][R6.64] ;  /* 0x0000000406027981 */ /* 0x002f28000c1e1500 */
[----:B--2---:R1:W2:Y:S01]  /*25a0*/  LDG.E.U16 R0, desc[UR4][R4.64] ;  /* 0x0000000404007981 */ /* 0x0042a2000c1e1500 */
[----:B---3--:R-:W-:-:S03]  /*25b0*/  IADD3 R8, P2, R25, R120, RZ ;  /* 0x0000007819087210 */ /* 0x008fc60007f5e0ff */
[----:B------:R3:W-:Y:S01]  /*25c0*/  STL [R1+0xe4], R71 ;  /* 0x0000e44701007387 */ /* 0x0007e20000100800 */
[----:B------:R-:W-:Y:S02]  /*25d0*/  IMAD R197, R197, 0x138, RZ ;  /* 0x00000138c5c57824 */ /* 0x000fe400078e02ff */
[----:B------:R-:W-:Y:S01]  /*25e0*/  IMAD R198, R198, 0x148, RZ ;  /* 0x00000148c6c67824 */ /* 0x000fe200078e02ff */
[----:B------:R0:W2:Y:S01]  /*25f0*/  LDG.E.U16 R158, desc[UR4][R158.64] ;  /* 0x000000049e9e7981 */ /* 0x0000a2000c1e1500 */
[----:B-1----:R-:W-:Y:S01]  /*2600*/  IADD3 R4, P0, R69, R120, RZ ;  /* 0x0000007845047210 */ /* 0x002fe20007f1e0ff */
[----:B---3--:R-:W-:-:S03]  /*2610*/  IMAD R71, R26, 0x6c, RZ ;  /* 0x0000006c1a477824 */ /* 0x008fc600078e02ff */
[-C--:B------:R-:W-:Y:S01]  /*2620*/  LEA.HI.X.SX32 R5, R63, R121.reuse, 0x1, P0 ;  /* 0x000000793f057211 */ /* 0x080fe200000f0eff */
[C---:B------:R-:W-:Y:S01]  /*2630*/  IMAD R65, R26.reuse, 0x36, RZ ;  /* 0x000000361a417824 */ /* 0x040fe200078e02ff */
[-C--:B------:R-:W-:Y:S01]  /*2640*/  LEA.HI.X.SX32 R9, R69, R121.reuse, 0x1, P2 ;  /* 0x0000007945097211 */ /* 0x080fe200010f0eff */
[----:B------:R-:W-:Y:S01]  /*2650*/  STL [R1+0xbc], R91 ;  /* 0x0000bc5b01007387 */ /* 0x000fe20000100800 */
[----:B------:R-:W-:Y:S01]  /*2660*/  IADD3 R6, P1, R71, R120, RZ ;  /* 0x0000007847067210 */ /* 0x000fe20007f3e0ff */
[----:B------:R-:W-:Y:S01]  /*2670*/  IMAD R11, R26, 0x1b, RZ ;  /* 0x0000001b1a0b7824 */ /* 0x000fe200078e02ff */
[----:B0-----:R-:W0:Y:S01]  /*2680*/  LDC R159, c[0x0][0x248] ;  /* 0x00009200ff9f7b82 */ /* 0x001e220000000800 */
[----:B------:R1:W3:Y:S01]  /*2690*/  LDG.E.U16 R96, desc[UR4][R4.64] ;  /* 0x0000000404607981 */ /* 0x0002e2000c1e1500 */
[----:B------:R-:W-:-:S03]  /*26a0*/  LEA.HI.X.SX32 R7, R65, R121, 0x1, P1 ;  /* 0x0000007941077211 */ /* 0x000fc600008f0eff */
[----:B------:R-:W-:Y:S04]  /*26b0*/  STL [R1+0xf0], R75 ;  /* 0x0000f04b01007387 */ /* 0x000fe80000100800 */
[----:B------:R5:W3:Y:S01]  /*26c0*/  LDG.E.U16 R93, desc[UR4][R8.64] ;  /* 0x00000004085d7981 */ /* 0x000ae2000c1e1500 */
[----:B-1----:R-:W-:-:S04]  /*26d0*/  IADD3 R4, P2, R15, R120, RZ ;  /* 0x000000780f047210 */ /* 0x002fc80007f5e0ff */
[----:B------:R-:W-:Y:S01]  /*26e0*/  LEA.HI.X.SX32 R5, R71, R121, 0x1, P2 ;  /* 0x0000007947057211 */ /* 0x000fe200010f0eff */
[----:B-----5:R1:W-:Y:S04]  /*26f0*/  STL [R1+0xd4], R70 ;  /* 0x0000d44601007387 */ /* 0x0203e80000100800 */
[----:B------:R5:W-:Y:S04]  /*2700*/  STL [R1+0x9c], R58 ;  /* 0x00009c3a01007387 */ /* 0x000be80000100800 */
[----:B-1----:R1:W3:Y:S04]  /*2710*/  LDG.E.U16 R70, desc[UR4][R6.64] ;  /* 0x0000000406467981 */ /* 0x0022e8000c1e1500 */
[----:B-----5:R5:W3:Y:S01]  /*2720*/  LDG.E.U16 R58, desc[UR4][R4.64] ;  /* 0x00000004043a7981 */ /* 0x020ae2000c1e1500 */
[----:B------:R-:W-:Y:S01]  /*2730*/  IADD3 R156, P0, R65, R120, RZ ;  /* 0x00000078419c7210 */ /* 0x000fe20007f1e0ff */
[----:B------:R-:W-:-:S02]  /*2740*/  IMAD R63, R26, 0x3e, RZ ;  /* 0x0000003e1a3f7824 */ /* 0x000fc400078e02ff */
[C---:B------:R-:W-:Y:S01]  /*2750*/  IMAD R69, R26.reuse, 0x7c, RZ ;  /* 0x0000007c1a457824 */ /* 0x040fe200078e02ff */
[-C--:B------:R-:W-:Y:S01]  /*2760*/  LEA.HI.X.SX32 R157, R11, R121.reuse, 0x1, P0 ;  /* 0x000000790b9d7211 */ /* 0x080fe200000f0eff */
[C---:B------:R-:W-:Y:S01]  /*2770*/  IMAD R91, R26.reuse, 0xf8, RZ ;  /* 0x000000f81a5b7824 */ /* 0x040fe200078e02ff */
[-C--:B------:R-:W-:Y:S01]  /*2780*/  IADD3 R8, P0, R63, R120.reuse, RZ ;  /* 0x000000783f087210 */ /* 0x080fe20007f1e0ff */
[C---:B------:R-:W-:Y:S01]  /*2790*/  IMAD R11, R26.reuse, 0x1f, RZ ;  /* 0x0000001f1a0b7824 */ /* 0x040fe200078e02ff */
[-C--:B-1----:R-:W-:Y:S01]  /*27a0*/  IADD3 R6, P1, R69, R120.reuse, RZ ;  /* 0x0000007845067210 */ /* 0x082fe20007f3e0ff */
[C---:B------:R-:W-:Y:S01]  /*27b0*/  IMAD R65, R26.reuse, 0x46, RZ ;  /* 0x000000461a417824 */ /* 0x040fe200078e02ff */
[-C--:B-----5:R-:W-:Y:S01]  /*27c0*/  IADD3 R4, P2, R91, R120.reuse, RZ ;  /* 0x000000785b047210 */ /* 0x0a0fe20007f5e0ff */
[C---:B------:R-:W-:Y:S01]  /*27d0*/  IMAD R75, R26.reuse, 0x8c, RZ ;  /* 0x0000008c1a4b7824 */ /* 0x040fe200078e02ff */
[-C--:B------:R-:W-:Y:S01]  /*27e0*/  LEA.HI.X.SX32 R9, R11, R121.reuse, 0x1, P0 ;  /* 0x000000790b097211 */ /* 0x080fe200000f0eff */
[C---:B------:R-:W-:Y:S01]  /*27f0*/  IMAD R11, R26.reuse, 0x23, RZ ;  /* 0x000000231a0b7824 */ /* 0x040fe200078e02ff */
[----:B------:R-:W-:Y:S01]  /*2800*/  IADD3 R152, P0, R65, R120, RZ ;  /* 0x0000007841987210 */ /* 0x000fe20007f1e0ff */
[C---:B------:R-:W-:Y:S01]  /*2810*/  IMAD R71, R26.reuse, 0x56, RZ ;  /* 0x000000561a477824 */ /* 0x040fe200078e02ff */
[-C--:B------:R-:W-:Y:S01]  /*2820*/  LEA.HI.X.SX32 R7, R63, R121.reuse, 0x1, P1 ;  /* 0x000000793f077211 */ /* 0x080fe200008f0eff */
[----:B----4-:R1:W-:Y:S01]  /*2830*/  STL [R1+0xc4], R10 ;  /* 0x0000c40a01007387 */ /* 0x0103e20000100800 */
[-C--:B------:R-:W-:Y:S01]  /*2840*/  LEA.HI.X.SX32 R5, R69, R121.reuse, 0x1, P2 ;  /* 0x0000007945057211 */ /* 0x080fe200010f0eff */
[C---:B------:R-:W-:Y:S01]  /*2850*/  IMAD R69, R26.reuse, 0x4e, RZ ;  /* 0x0000004e1a457824 */ /* 0x040fe200078e02ff */
[----:B------:R-:W-:Y:S01]  /*2860*/  LEA.HI.X.SX32 R153, R11, R121, 0x1, P0 ;  /* 0x000000790b997211 */ /* 0x000fe200000f0eff */
[----:B------:R4:W-:Y:S01]  /*2870*/  STL [R1+0x84], R2 ;  /* 0x0000840201007387 */ /* 0x0009e20000100800 */
[----:B------:R-:W-:-:S03]  /*2880*/  IMAD R11, R26, 0x27, RZ ;  /* 0x000000271a0b7824 */ /* 0x000fc600078e02ff */
[----:B--2---:R2:W-:Y:S04]  /*2890*/  STL [R1+0xe0], R0 ;  /* 0x0000e00001007387 */ /* 0x0045e80000100800 */
[----:B-1----:R1:W5:Y:S04]  /*28a0*/  LDG.E.U16 R10, desc[UR4][R8.64] ;  /* 0x00000004080a7981 */ /* 0x002368000c1e1500 */
[----:B----4-:R4:W5:Y:S04]  /*28b0*/  LDG.E.U16 R2, desc[UR4][R6.64] ;  /* 0x0000000406027981 */ /* 0x010968000c1e1500 */
[----:B--2---:R2:W5:Y:S01]  /*28c0*/  LDG.E.U16 R0, desc[UR4][R4.64] ;  /* 0x0000000404007981 */ /* 0x004562000c1e1500 */
[----:B-1----:R-:W-:Y:S01]  /*28d0*/  IADD3 R8, P1, R75, R120, RZ ;  /* 0x000000784b087210 */ /* 0x002fe20007f3e0ff */
[----:B------:R-:W-:-:S02]  /*28e0*/  IMAD R63, R26, 0x2b, RZ ;  /* 0x0000002b1a3f7824 */ /* 0x000fc400078e02ff */
[----:B------:R1:W5:Y:S01]  /*28f0*/  LDG.E.U16 R152, desc[UR4][R152.64] ;  /* 0x0000000498987981 */ /* 0x000362000c1e1500 */
[-C--:B----4-:R-:W-:Y:S02]  /*2900*/  IADD3 R6, P0, R69, R120.reuse, RZ ;  /* 0x0000007845067210 */ /* 0x090fe40007f1e0ff */
[-C--:B------:R-:W-:Y:S01]  /*2910*/  LEA.HI.X.SX32 R9, R65, R121.reuse, 0x1, P1 ;  /* 0x0000007941097211 */ /* 0x080fe200008f0eff */
[----:B------:R-:W-:Y:S01]  /*2920*/  IMAD R210, R210, 0x158, RZ ;  /* 0x00000158d2d27824 */ /* 0x000fe200078e02ff */
[----:B--2---:R-:W-:Y:S01]  /*2930*/  IADD3 R4, P2, R216, R120, RZ ;  /* 0x00000078d8047210 */ /* 0x004fe20007f5e0ff */
[----:B------:R-:W-:Y:S01]  /*2940*/  IMAD R211, R211, 0x168, RZ ;  /* 0x00000168d3d37824 */ /* 0x000fe200078e02ff */
[-C--:B------:R-:W-:Y:S01]  /*2950*/  LEA.HI.X.SX32 R7, R11, R121.reuse, 0x1, P0 ;  /* 0x000000790b077211 */ /* 0x080fe200000f0eff */
[----:B---3--:R-:W-:Y:S01]  /*2960*/  STL [R1+0xb4], R96 ;  /* 0x0000b46001007387 */ /* 0x008fe20000100800 */
[----:B------:R-:W-:Y:S01]  /*2970*/  LEA.HI.X.SX32 R5, R69, R121, 0x1, P2 ;  /* 0x0000007945057211 */ /* 0x000fe200010f0eff */
[----:B------:R-:W-:Y:S01]  /*2980*/  IMAD R209, R209, 0x178, RZ ;  /* 0x00000178d1d17824 */ /* 0x000fe200078e02ff */
[----:B-1----:R-:W1:Y:S01]  /*2990*/  LDC R153, c[0x0][0x248] ;  /* 0x00009200ff997b82 */ /* 0x002e620000000800 */
[----:B------:R-:W-:Y:S04]  /*29a0*/  STL [R1+0x6c], R93 ;  /* 0x00006c5d01007387 */ /* 0x000fe80000100800 */
[----:B------:R-:W2:Y:S04]  /*29b0*/  LDG.E.U16 R98, desc[UR4][R8.64] ;  /* 0x0000000408627981 */ /* 0x000ea8000c1e1500 */
[----:B------:R-:W3:Y:S01]  /*29c0*/  LDG.E.U16 R97, desc[UR4][R6.64] ;  /* 0x0000000406617981 */ /* 0x000ee2000c1e1500 */
[----:B------:R-:W-:-:S02]  /*29d0*/  IMAD R208, R208, 0x188, RZ ;  /* 0x00000188d0d07824 */ /* 0x000fc400078e02ff */
[----:B------:R-:W-:Y:S01]  /*29e0*/  IMAD R206, R206, 0x198, RZ ;  /* 0x00000198cece7824 */ /* 0x000fe200078e02ff */
[----:B------:R4:W3:Y:S01]  /*29f0*/  LDG.E.U16 R156, desc[UR4][R156.64] ;  /* 0x000000049c9c7981 */ /* 0x0008e2000c1e1500 */
[----:B------:R-:W-:-:S03]  /*2a00*/  IMAD R65, R26, 0x5e, RZ ;  /* 0x0000005e1a417824 */ /* 0x000fc600078e02ff */
[----:B------:R-:W-:Y:S01]  /*2a10*/  STL [R1+0xa4], R70 ;  /* 0x0000a44601007387 */ /* 0x000fe20000100800 */
[-C--:B------:R-:W-:Y:S01]  /*2a20*/  IADD3 R146, P1, R71, R120.reuse, RZ ;  /* 0x0000007847927210 */ /* 0x080fe20007f3e0ff */
[C---:B------:R-:W-:Y:S01]  /*2a30*/  IMAD R11, R26.reuse, 0x2f, RZ ;  /* 0x0000002f1a0b7824 */ /* 0x040fe200078e02ff */
[----:B----4-:R-:W4:Y:S01]  /*2a40*/  LDC R157, c[0x0][0x248] ;  /* 0x00009200ff9d7b82 */ /* 0x010f220000000800 */
[----:B------:R0:W-:Y:S04]  /*2a50*/  STL [R1+0x54], R58 ;  /* 0x0000543a01007387 */ /* 0x0001e80000100800 */
[----:B0-----:R0:W4:Y:S01]  /*2a60*/  LDG.E.U16 R58, desc[UR4][R4.64] ;  /* 0x00000004043a7981 */ /* 0x001122000c1e1500 */
[----:B------:R-:W-:Y:S01]  /*2a70*/  IADD3 R6, P0, R65, R120, RZ ;  /* 0x0000007841067210 */ /* 0x000fe20007f1e0ff */
[----:B------:R-:W-:Y:S01]  /*2a80*/  IMAD R69, R26, 0x66, RZ ;  /* 0x000000661a457824 */ /* 0x000fe200078e02ff */
[----:B------:R-:W-:-:S02]  /*2a90*/  LEA.HI.X.SX32 R147, R63, R121, 0x1, P1 ;  /* 0x000000793f937211 */ /* 0x000fc400008f0eff */
[-C--:B------:R-:W-:Y:S02]  /*2aa0*/  IADD3 R8, P1, R217, R120.reuse, RZ ;  /* 0x00000078d9087210 */ /* 0x080fe40007f3e0ff */
[-C--:B------:R-:W-:Y:S02]  /*2ab0*/  LEA.HI.X.SX32 R7, R11, R121.reuse, 0x1, P0 ;  /* 0x000000790b077211 */ /* 0x080fe400000f0eff */
[-C--:B0-----:R-:W-:Y:S01]  /*2ac0*/  IADD3 R4, P2, R220, R120.reuse, RZ ;  /* 0x00000078dc047210 */ /* 0x081fe20007f5e0ff */
[C---:B------:R-:W-:Y:S01]  /*2ad0*/  IMAD R63, R26.reuse, 0x33, RZ ;  /* 0x000000331a3f7824 */ /* 0x040fe200078e02ff */
[-C--:B------:R-:W-:Y:S01]  /*2ae0*/  LEA.HI.X.SX32 R9, R71, R121.reuse, 0x1, P1 ;  /* 0x0000007947097211 */ /* 0x080fe200008f0eff */
[----:B------:R0:W4:Y:S01]  /*2af0*/  LDG.E.U16 R93, desc[UR4][R6.64] ;  /* 0x00000004065d7981 */ /* 0x000122000c1e1500 */
[-C--:B------:R-:W-:Y:S01]  /*2b00*/  LEA.HI.X.SX32 R5, R65, R121.reuse, 0x1, P2 ;  /* 0x0000007941057211 */ /* 0x080fe200010f0eff */
[----:B------:R-:W-:Y:S01]  /*2b10*/  IMAD R71, R26, 0x6e, RZ ;  /* 0x0000006e1a477824 */ /* 0x000fe200078e02ff */
[----:B------:R-:W-:Y:S01]  /*2b20*/  IADD3 R136, P1, R69, R120, RZ ;  /* 0x0000007845887210 */ /* 0x000fe20007f3e0ff */
[----:B------:R1:W4:Y:S04]  /*2b30*/  LDG.E.U16 R96, desc[UR4][R8.64] ;  /* 0x0000000408607981 */ /* 0x000328000c1e1500 */
[----:B-----5:R5:W-:Y:S01]  /*2b40*/  STL [R1+0xd0], R10 ;  /* 0x0000d00a01007387 */ /* 0x020be20000100800 */
[----:B------:R-:W-:-:S02]  /*2b50*/  LEA.HI.X.SX32 R137, R63, R121, 0x1, P1 ;  /* 0x000000793f897211 */ /* 0x000fc400008f0eff */
[-C--:B0-----:R-:W-:Y:S01]  /*2b60*/  IADD3 R6, P2, R222, R120.reuse, RZ ;  /* 0x00000078de067210 */ /* 0x081fe20007f5e0ff */
[----:B------:R0:W-:Y:S01]  /*2b70*/  STL [R1+0x94], R2 ;  /* 0x0000940201007387 */ /* 0x0001e20000100800 */
[C---:B------:R-:W-:Y:S01]  /*2b80*/  IMAD R63, R26.reuse, 0x37, RZ ;  /* 0x000000371a3f7824 */ /* 0x040fe200078e02ff */
[-C--:B-1----:R-:W-:Y:S02]  /*2b90*/  IADD3 R8, P0, R71, R120.reuse, RZ ;  /* 0x0000007847087210 */ /* 0x082fe40007f1e0ff */
[----:B------:R1:W4:Y:S01]  /*2ba0*/  LDG.E.U16 R70, desc[UR4][R4.64] ;  /* 0x0000000404467981 */ /* 0x000322000c1e1500 */
[----:B-----5:R-:W-:Y:S01]  /*2bb0*/  IADD3 R10, P1, R219, R120, RZ ;  /* 0x00000078db0a7210 */ /* 0x020fe20007f3e0ff */
[----:B------:R-:W-:Y:S02]  /*2bc0*/  IMAD R65, R26, 0x3b, RZ ;  /* 0x0000003b1a417824 */ /* 0x000fe400078e02ff */
[----:B------:R-:W5:Y:S01]  /*2bd0*/  LDG.E.U16 R136, desc[UR4][R136.64] ;  /* 0x0000000488887981 */ /* 0x000f62000c1e1500 */
[----:B0-----:R-:W-:-:S03]  /*2be0*/  SHF.L.U32 R2, R92, 0x1, RZ ;  /* 0x000000015c027819 */ /* 0x001fc600000006ff */
[----:B------:R0:W-:Y:S01]  /*2bf0*/  STL [R1+0x40], R0 ;  /* 0x0000400001007387 */ /* 0x0001e20000100800 */
[----:B-1----:R-:W-:Y:S01]  /*2c00*/  IMAD R4, R26, 0x76, RZ ;  /* 0x000000761a047824 */ /* 0x002fe200078e02ff */
[-C--:B------:R-:W-:Y:S01]  /*2c10*/  LEA.HI.X.SX32 R7, R71, R121.reuse, 0x1, P2 ;  /* 0x0000007947077211 */ /* 0x080fe200010f0eff */
[----:B------:R-:W-:Y:S01]  /*2c20*/  IMAD R207, R207, 0x1a8, RZ ;  /* 0x000001a8cfcf7824 */ /* 0x000fe200078e02ff */
[----:B------:R-:W-:Y:S01]  /*2c30*/  LOP3.LUT R2, R2, 0x7e, RZ, 0xc0, !PT ;  /* 0x0000007e02027812 */ /* 0x000fe200078ec0ff */
[----:B------:R-:W-:Y:S01]  /*2c40*/  IMAD R205, R205, 0x1b8, RZ ;  /* 0x000001b8cdcd7824 */ /* 0x000fe200078e02ff */
[-C--:B------:R-:W-:Y:S01]  /*2c50*/  LEA.HI.X.SX32 R11, R69, R121.reuse, 0x1, P1 ;  /* 0x00000079450b7211 */ /* 0x080fe200008f0eff */
[----:B------:R-:W-:Y:S01]  /*2c60*/  IMAD R204, R204, 0x1c8, RZ ;  /* 0x000001c8cccc7824 */ /* 0x000fe200078e02ff */
[----:B------:R-:W5:Y:S01]  /*2c70*/  LDG.E.U16 R146, desc[UR4][R146.64] ;  /* 0x0000000492927981 */ /* 0x000f62000c1e1500 */
[----:B0-----:R-:W-:Y:S02]  /*2c80*/  LOP3.LUT R0, R92, 0xc0, RZ, 0xc0, !PT ;  /* 0x000000c05c007812 */ /* 0x001fe400078ec0ff */
[----:B------:R-:W-:Y:S01]  /*2c90*/  IADD3 R4, P1, R4, R120, RZ ;  /* 0x0000007804047210 */ /* 0x000fe20007f3e0ff */
[----:B--2---:R0:W-:Y:S01]  /*2ca0*/  STL [R1+0x88], R98 ;  /* 0x0000886201007387 */ /* 0x0041e20000100800 */
[----:B------:R-:W-:Y:S01]  /*2cb0*/  LEA.HI.X.SX32 R9, R63, R121, 0x1, P0 ;  /* 0x000000793f097211 */ /* 0x000fe200000f0eff */
[----:B------:R-:W1:Y:S02]  /*2cc0*/  LDC R92, c[0x0][0x248] ;  /* 0x00009200ff5c7b82 */ /* 0x000e640000000800 */
[----:B---3--:R2:W-:Y:S01]  /*2cd0*/  STL [R1+0xc0], R97 ;  /* 0x0000c06101007387 */ /* 0x0085e20000100800 */
[----:B------:R-:W-:-:S02]  /*2ce0*/  LEA R2, R0, R2, 0x9 ;  /* 0x0000000200027211 */ /* 0x000fc400078e48ff */
[----:B------:R-:W-:Y:S01]  /*2cf0*/  LEA.HI.X.SX32 R5, R65, R121, 0x1, P1 ;  /* 0x0000007941057211 */ /* 0x000fe200008f0eff */
[----:B------:R3:W5:Y:S01]  /*2d00*/  LDG.E.U16 R69, desc[UR4][R10.64] ;  /* 0x000000040a457981 */ /* 0x000762000c1e1500 */
[----:B------:R-:W-:Y:S01]  /*2d10*/  IMAD R214, R214, 0x1d8, RZ ;  /* 0x000001d8d6d67824 */ /* 0x000fe200078e02ff */
[----:B0-----:R-:W0:Y:S02]  /*2d20*/  LDC R98, c[0x0][0x248] ;  /* 0x00009200ff627b82 */ /* 0x001e240000000800 */
[----:B------:R2:W5:Y:S04]  /*2d30*/  LDG.E.U16 R65, desc[UR4][R8.64] ;  /* 0x0000000408417981 */ /* 0x000568000c1e1500 */
[----:B------:R-:W5:Y:S02]  /*2d40*/  LDG.E.U16 R0, desc[UR4][R4.64] ;  /* 0x0000000404007981 */ /* 0x000f64000c1e1500 */
[----:B---3--:R-:W3:Y:S01]  /*2d50*/  LDC R10, c[0x0][0x248] ;  /* 0x00009200ff0a7b82 */ /* 0x008ee20000000800 */
[----:B--2---:R-:W-:-:S07]  /*2d60*/  IADD3 R8, R2, R74, RZ ;  /* 0x0000004a02087210 */ /* 0x004fce0007ffe0ff */
[----:B------:R-:W2:Y:S01]  /*2d70*/  LDC R9, c[0x0][0x248] ;  /* 0x00009200ff097b82 */ /* 0x000ea20000000800 */
[----:B------:R-:W-:Y:S04]  /*2d80*/  STS.U16 [R8], R51 ;  /* 0x0000003308007388 */ /* 0x000fe80000000400 */
[----:B------:R-:W-:Y:S03]  /*2d90*/  STS.U16 [R8+0x20c00], R18 ;  /* 0x020c001208007388 */ /* 0x000fe60000000400 */
[----:B------:R-:W1:Y:S08]  /*2da0*/  LDC R11, c[0x0][0x248] ;  /* 0x00009200ff0b7b82 */ /* 0x000e700000000800 */
[----:B------:R-:W0:Y:S01]  /*2db0*/  LDC R97, c[0x0][0x248] ;  /* 0x00009200ff617b82 */ /* 0x000e220000000800 */
[----:B----4-:R4:W-:Y:S04]  /*2dc0*/  STL [R1+0x7c], R58 ;  /* 0x00007c3a01007387 */ /* 0x0109e80000100800 */
[----:B----4-:R4:W5:Y:S02]  /*2dd0*/  LDG.E.U16 R58, desc[UR4][R6.64] ;  /* 0x00000004063a7981 */ /* 0x010964000c1e1500 */
[----:B----4-:R-:W-:-:S02]  /*2de0*/  IADD3 R6, P0, R49, R120, RZ ;  /* 0x0000007831067210 */ /* 0x010fc40007f1e0ff */
[----:B------:R4:W-:Y:S01]  /*2df0*/  STS.U16 [R8+0x400], R48 ;  /* 0x0004003008007388 */ /* 0x0009e20000000400 */
[-C--:B------:R-:W-:Y:S01]  /*2e00*/  IADD3 R62, P1, R62, R120.reuse, RZ ;  /* 0x000000783e3e7210 */ /* 0x080fe20007f3e0ff */
[----:B--2---:R-:W-:Y:S01]  /*2e10*/  IMAD R9, R9, 0x130, RZ ;  /* 0x0000013009097824 */ /* 0x004fe200078e02ff */
[----:B------:R-:W-:Y:S01]  /*2e20*/  LEA.HI.X.SX32 R7, R75, R121, 0x1, P0 ;  /* 0x000000794b077211 */ /* 0x000fe200000f0eff */
[----:B------:R2:W-:Y:S01]  /*2e30*/  STS.U16 [R8+0x20800], R29 ;  /* 0x0208001d08007388 */ /* 0x0005e20000000400 */
[----:B------:R-:W0:Y:S03]  /*2e40*/  LDC R49, c[0x0][0x248] ;  /* 0x00009200ff317b82 */ /* 0x000e260000000800 */
[----:B------:R1:W5:Y:S01]  /*2e50*/  LDG.E.U16 R51, desc[UR4][R6.64] ;  /* 0x0000000406337981 */ /* 0x000362000c1e1500 */
[----:B------:R-:W-:-:S04]  /*2e60*/  IADD3 R4, P0, R30, R120, RZ ;  /* 0x000000781e047210 */ /* 0x000fc80007f1e0ff */
[-C--:B------:R-:W-:Y:S01]  /*2e70*/  LEA.HI.X.SX32 R5, R19, R121.reuse, 0x1, P0 ;  /* 0x0000007913057211 */ /* 0x080fe200000f0eff */
[----:B----4-:R-:W4:Y:S04]  /*2e80*/  LDC R48, c[0x0][0x248] ;  /* 0x00009200ff307b82 */ /* 0x010f280000000800 */
[----:B------:R4:W5:Y:S04]  /*2e90*/  LDG.E.U16 R18, desc[UR4][R4.64] ;  /* 0x0000000404127981 */ /* 0x000968000c1e1500 */
[----:B------:R-:W0:Y:S01]  /*2ea0*/  LDC R30, c[0x0][0x248] ;  /* 0x00009200ff1e7b82 */ /* 0x000e220000000800 */
[----:B------:R-:W-:Y:S01]  /*2eb0*/  LEA.HI.X.SX32 R63, R24, R121, 0x1, P1 ;  /* 0x00000079183f7211 */ /* 0x000fe200008f0eff */
[----:B---3--:R-:W-:Y:S01]  /*2ec0*/  IMAD R19, R10, 0x140, RZ ;  /* 0x000001400a137824 */ /* 0x008fe200078e02ff */
[----:B-1----:R-:W-:Y:S01]  /*2ed0*/  IADD3 R6, P0, R9, R120, RZ ;  /* 0x0000007809067210 */ /* 0x002fe20007f1e0ff */
[----:B------:R1:W-:Y:S04]  /*2ee0*/  STS.U16 [R8+0x20400], R53 ;  /* 0x0204003508007388 */ /* 0x0003e80000000400 */
[----:B------:R-:W3:Y:S01]  /*2ef0*/  LDC R24, c[0x0][0x248] ;  /* 0x00009200ff187b82 */ /* 0x000ee20000000800 */
[----:B------:R-:W-:Y:S07]  /*2f00*/  STL [R1+0x70], R96 ;  /* 0x0000706001007387 */ /* 0x000fee0000100800 */
[----:B--2---:R-:W2:Y:S01]  /*2f10*/  LDC R29, c[0x0][0x248] ;  /* 0x00009200ff1d7b82 */ /* 0x004ea20000000800 */
[----:B----4-:R-:W-:Y:S01]  /*2f20*/  IMAD R7, R48, 0x270, RZ ;  /* 0x0000027030077824 */ /* 0x010fe200078e02ff */
[----:B------:R-:W-:Y:S01]  /*2f30*/  STL [R1+0xb0], R93 ;  /* 0x0000b05d01007387 */ /* 0x000fe20000100800 */
[----:B------:R-:W-:-:S03]  /*2f40*/  IMAD R11, R11, 0x260, RZ ;  /* 0x000002600b0b7824 */ /* 0x000fc600078e02ff */
[-C--:B------:R-:W-:Y:S01]  /*2f50*/  IADD3 R10, P2, R7, R120.reuse, RZ ;  /* 0x00000078070a7210 */ /* 0x080fe20007f5e0ff */
[----:B------:R4:W-:Y:S01]  /*2f60*/  STS.U16 [R8+0x21000], R12 ;  /* 0x0210000c08007388 */ /* 0x0009e20000000400 */
[----:B------:R-:W2:Y:S01]  /*2f70*/  LDC R48, c[0x0][0x248] ;  /* 0x00009200ff307b82 */ /* 0x000ea20000000800 */
[----:B------:R-:W-:Y:S02]  /*2f80*/  LEA.HI.X.SX32 R7, R59, R121, 0x1, P0 ;  /* 0x000000793b077211 */ /* 0x000fe400000f0eff */
[----:B------:R-:W-:Y:S01]  /*2f90*/  STL [R1+0x64], R70 ;  /* 0x0000644601007387 */ /* 0x000fe20000100800 */
[----:B------:R-:W-:-:S03]  /*2fa0*/  IADD3 R4, P0, R19, R120, RZ ;  /* 0x0000007813047210 */ /* 0x000fc60007f1e0ff */
[----:B------:R0:W-:Y:S01]  /*2fb0*/  STS.U16 [R8+0x2000], R52 ;  /* 0x0020003408007388 */ /* 0x0001e20000000400 */
[----:B-1----:R-:W1:Y:S03]  /*2fc0*/  LDC R53, c[0x0][0x248] ;  /* 0x00009200ff357b82 */ /* 0x002e660000000800 */
[----:B-----5:R-:W-:Y:S01]  /*2fd0*/  STL [R1+0x58], R69 ;  /* 0x0000584501007387 */ /* 0x020fe20000100800 */
[----:B------:R-:W-:-:S03]  /*2fe0*/  LEA.HI.X.SX32 R5, R17, R121, 0x1, P0 ;  /* 0x0000007911057211 */ /* 0x000fc600000f0eff */
[----:B------:R-:W-:Y:S01]  /*2ff0*/  STL [R1+0xa0], R65 ;  /* 0x0000a04101007387 */ /* 0x000fe20000100800 */
[----:B----4-:R-:W-:Y:S01]  /*3000*/  IADD3 R12, P1, R11, R120, RZ ;  /* 0x000000780b0c7210 */ /* 0x010fe20007f3e0ff */
[----:B0-----:R-:W0:Y:S02]  /*3010*/  LDC R52, c[0x0][0x248] ;  /* 0x00009200ff347b82 */ /* 0x001e240000000800 */
[----:B------:R4:W-:Y:S04]  /*3020*/  STS.U16 [R8+0x4000], R55 ;  /* 0x0040003708007388 */ /* 0x0009e80000000400 */
[----:B------:R5:W-:Y:S04]  /*3030*/  STS.U16 [R8+0x21400], R13 ;  /* 0x0214000d08007388 */ /* 0x000be80000000400 */
[----:B------:R2:W-:Y:S01]  /*3040*/  STS.U16 [R8+0x800], R54 ;  /* 0x0008003608007388 */ /* 0x0005e20000000400 */
[----:B------:R-:W-:Y:S01]  /*3050*/  IMAD R49, R49, 0x2a0, RZ ;  /* 0x000002a031317824 */ /* 0x000fe200078e02ff */
[----:B----4-:R-:W4:Y:S02]  /*3060*/  LDC R55, c[0x0][0x248] ;  /* 0x00009200ff377b82 */ /* 0x010f240000000800 */
[----:B------:R-:W4:Y:S01]  /*3070*/  LDG.E.U16 R69, desc[UR4][R4.64] ;  /* 0x0000000404457981 */ /* 0x000f22000c1e1500 */
[----:B-----5:R-:W-:Y:S01]  /*3080*/  LEA.HI.X.SX32 R13, R9, R121, 0x1, P1 ;  /* 0x00000079090d7211 */ /* 0x020fe200008f0eff */
[----:B---3--:R-:W-:-:S02]  /*3090*/  IMAD R9, R24, 0x150, RZ ;  /* 0x0000015018097824 */ /* 0x008fc400078e02ff */
[----:B------:R3:W-:Y:S02]  /*30a0*/  STS.U16 [R8+0x4400], R27 ;  /* 0x0044001b08007388 */ /* 0x0007e40000000400 */
[----:B--2---:R-:W2:Y:S01]  /*30b0*/  LDC R54, c[0x0][0x248] ;  /* 0x00009200ff367b82 */ /* 0x004ea20000000800 */
[----:B------:R-:W-:Y:S01]  /*30c0*/  LEA.HI.X.SX32 R11, R197, R121, 0x1, P2 ;  /* 0x00000079c50b7211 */ /* 0x000fe200010f0eff */
[----:B------:R-:W-:Y:S01]  /*30d0*/  IMAD R29, R29, 0x290, RZ ;  /* 0x000002901d1d7824 */ /* 0x000fe200078e02ff */
[----:B------:R-:W5:Y:S01]  /*30e0*/  LDG.E.U16 R7, desc[UR4][R6.64] ;  /* 0x0000000406077981 */ /* 0x000f62000c1e1500 */
[----:B-1----:R-:W-:-:S03]  /*30f0*/  IMAD R53, R53, 0x2c0, RZ ;  /* 0x000002c035357824 */ /* 0x002fc600078e02ff */
[----:B------:R-:W5:Y:S01]  /*3100*/  LDG.E.U16 R17, desc[UR4][R10.64] ;  /* 0x000000040a117981 */ /* 0x000f62000c1e1500 */
[----:B------:R-:W1:Y:S03]  /*3110*/  LDC R24, c[0x0][0x248] ;  /* 0x00009200ff187b82 */ /* 0x000e660000000800 */
[----:B---3--:R3:W5:Y:S04]  /*3120*/  LDG.E.U16 R27, desc[UR4][R12.64] ;  /* 0x000000040c1b7981 */ /* 0x008768000c1e1500 */
[----:B------:R0:W-:Y:S01]  /*3130*/  STS.U16 [R8+0x20000], R56 ;  /* 0x0200003808007388 */ /* 0x0001e20000000400 */
[----:B------:R-:W2:Y:S03]  /*3140*/  LDC R59, c[0x0][0x248] ;  /* 0x00009200ff3b7b82 */ /* 0x000ea60000000800 */
[----:B------:R0:W5:Y:S01]  /*3150*/  LDG.E.U16 R62, desc[UR4][R62.64] ;  /* 0x000000043e3e7981 */ /* 0x000162000c1e1500 */
[----:B---3--:R-:W-:-:S04]  /*3160*/  IADD3 R12, P0, R9, R120, RZ ;  /* 0x00000078090c7210 */ /* 0x008fc80007f1e0ff */
[----:B------:R-:W3:Y:S01]  /*3170*/  LDC R65, c[0x0][0x248] ;  /* 0x00009200ff417b82 */ /* 0x000ee20000000800 */
[----:B------:R-:W-:-:S05]  /*3180*/  LEA.HI.X.SX32 R13, R20, R121, 0x1, P0 ;  /* 0x00000079140d7211 */ /* 0x000fca00000f0eff */
[----:B------:R-:W5:Y:S01]  /*3190*/  LDG.E.U16 R6, desc[UR4][R12.64] ;  /* 0x000000040c067981 */ /* 0x000f62000c1e1500 */
[----:B----4-:R-:W-:Y:S01]  /*31a0*/  IMAD R55, R55, 0x2f0, RZ ;  /* 0x000002f037377824 */ /* 0x010fe200078e02ff */
[----:B0-----:R-:W0:Y:S08]  /*31b0*/  LDC R56, c[0x0][0x248] ;  /* 0x00009200ff387b82 */ /* 0x001e300000000800 */
[----:B------:R-:W4:Y:S01]  /*31c0*/  LDC R63, c[0x0][0x248] ;  /* 0x00009200ff3f7b82 */ /* 0x000f220000000800 */
[----:B------:R1:W-:Y:S01]  /*31d0*/  STS.U16 [R8+0x1000], R57 ;  /* 0x0010003908007388 */ /* 0x0003e20000000400 */
[----:B--2---:R-:W-:-:S06]  /*31e0*/  IMAD R59, R59, 0x340, RZ ;  /* 0x000003403b3b7824 */ /* 0x004fcc00078e02ff */
[----:B------:R-:W2:Y:S08]  /*31f0*/  LDC R70, c[0x0][0x248] ;  /* 0x00009200ff467b82 */ /* 0x000eb00000000800 */
[----:B-1----:R-:W1:Y:S01]  /*3200*/  LDC R57, c[0x0][0x248] ;  /* 0x00009200ff397b82 */ /* 0x002e620000000800 */
[----:B----4-:R-:W-:-:S07]  /*3210*/  IMAD R63, R63, 0x350, RZ ;  /* 0x000003503f3f7824 */ /* 0x010fce00078e02ff */
[----:B------:R-:W4:Y:S01]  /*3220*/  LDC R93, c[0x0][0x248] ;  /* 0x00009200ff5d7b82 */ /* 0x000f220000000800 */
[----:B---3--:R-:W-:-:S07]  /*3230*/  IMAD R65, R65, 0x360, RZ ;  /* 0x0000036041417824 */ /* 0x008fce00078e02ff */
[----:B------:R-:W3:Y:S01]  /*3240*/  LDC R96, c[0x0][0x248] ;  /* 0x00009200ff607b82 */ /* 0x000ee20000000800 */
[----:B------:R-:W-:Y:S02]  /*3250*/  IMAD R97, R97, 0x3d0, RZ ;  /* 0x000003d061617824 */ /* 0x000fe400078e02ff */
[----:B------:R-:W-:Y:S01]  /*3260*/  IMAD R101, R101, 0x3e0, RZ ;  /* 0x000003e065657824 */ /* 0x000fe200078e02ff */
[----:B------:R0:W-:Y:S04]  /*3270*/  STL [R1+0x4c], R58 ;  /* 0x00004c3a01007387 */ /* 0x0001e80000100800 */
[----:B0-----:R-:W0:Y:S01]  /*3280*/  LDC R58, c[0x0][0x248] ;  /* 0x00009200ff3a7b82 */ /* 0x001e220000000800 */
[----:B------:R2:W-:Y:S02]  /*3290*/  STL [R1+0x30], R51 ;  /* 0x0000303301007387 */ /* 0x0005e40000100800 */
[----:B--2---:R-:W-:-:S05]  /*32a0*/  IMAD R51, R30, 0x280, RZ ;  /* 0x000002801e337824 */ /* 0x004fca00078e02ff */
[-C--:B------:R-:W-:Y:S02]  /*32b0*/  IADD3 R4, P1, R51, R120.reuse, RZ ;  /* 0x0000007833047210 */ /* 0x080fe40007f3e0ff */
[----:B------:R-:W2:Y:S02]  /*32c0*/  LDC R51, c[0x0][0x248] ;  /* 0x00009200ff337b82 */ /* 0x000ea40000000800 */
[----:B------:R-:W-:Y:S01]  /*32d0*/  LEA.HI.X.SX32 R5, R19, R121, 0x1, P1 ;  /* 0x0000007913057211 */ /* 0x000fe200008f0eff */
[----:B------:R1:W-:Y:S01]  /*32e0*/  STL [R1+0x2c], R18 ;  /* 0x00002c1201007387 */ /* 0x0003e20000100800 */
[----:B------:R-:W-:-:S03]  /*32f0*/  IADD3 R10, P1, R49, R120, RZ ;  /* 0x00000078310a7210 */ /* 0x000fc60007f3e0ff */
[----:B------:R3:W5:Y:S01]  /*3300*/  LDG.E.U16 R4, desc[UR4][R4.64] ;  /* 0x0000000404047981 */ /* 0x000762000c1e1500 */
[----:B------:R-:W0:Y:S01]  /*3310*/  LDC R49, c[0x0][0x248] ;  /* 0x00009200ff317b82 */ /* 0x000e220000000800 */
[----:B-1----:R-:W-:Y:S01]  /*3320*/  IADD3 R18, P2, R29, R120, RZ ;  /* 0x000000781d127210 */ /* 0x002fe20007f5e0ff */
[----:B---3--:R-:W-:-:S03]  /*3330*/  IMAD R5, R48, 0x160, RZ ;  /* 0x0000016030057824 */ /* 0x008fc600078e02ff */
[-C--:B------:R-:W-:Y:S02]  /*3340*/  LEA.HI.X.SX32 R19, R198, R121.reuse, 0x1, P2 ;  /* 0x00000079c6137211 */ /* 0x080fe400010f0eff */
[-C--:B------:R-:W-:Y:S02]  /*3350*/  IADD3 R20, P2, R53, R120.reuse, RZ ;  /* 0x0000007835147210 */ /* 0x080fe40007f5e0ff */
[----:B------:R-:W-:Y:S01]  /*3360*/  IADD3 R12, P0, R5, R120, RZ ;  /* 0x00000078050c7210 */ /* 0x000fe20007f1e0ff */
[----:B------:R-:W1:Y:S01]  /*3370*/  LDC R53, c[0x0][0x248] ;  /* 0x00009200ff357b82 */ /* 0x000e620000000800 */
[-C--:B------:R-:W-:Y:S01]  /*3380*/  LEA.HI.X.SX32 R11, R9, R121.reuse, 0x1, P1 ;  /* 0x00000079090b7211 */ /* 0x080fe200008f0eff */
[----:B------:R-:W-:Y:S01]  /*3390*/  IMAD R9, R52, 0x2b0, RZ ;  /* 0x000002b034097824 */ /* 0x000fe200078e02ff */
[-C--:B------:R-:W-:Y:S01]  /*33a0*/  LEA.HI.X.SX32 R13, R21, R121.reuse, 0x1, P0 ;  /* 0x00000079150d7211 */ /* 0x080fe200000f0eff */
[----:B------:R3:W5:Y:S01]  /*33b0*/  LDG.E.U16 R29, desc[UR4][R18.64] ;  /* 0x00000004121d7981 */ /* 0x000762000c1e1500 */
[----:B------:R-:W-:-:S03]  /*33c0*/  LEA.HI.X.SX32 R21, R5, R121, 0x1, P2 ;  /* 0x0000007905157211 */ /* 0x000fc600010f0eff */
[----:B------:R3:W5:Y:S01]  /*33d0*/  LDG.E.U16 R30, desc[UR4][R10.64] ;  /* 0x000000040a1e7981 */ /* 0x000762000c1e1500 */
[----:B------:R-:W4:Y:S03]  /*33e0*/  LDC R52, c[0x0][0x248] ;  /* 0x00009200ff347b82 */ /* 0x000f260000000800 */
[----:B------:R2:W5:Y:S01]  /*33f0*/  LDG.E.U16 R20, desc[UR4][R20.64] ;  /* 0x0000000414147981 */ /* 0x000562000c1e1500 */
[----:B---3--:R-:W-:Y:S01]  /*3400*/  IADD3 R18, P1, R9, R120, RZ ;  /* 0x0000007809127210 */ /* 0x008fe20007f3e0ff */
[----:B------:R-:W-:-:S03]  /*3410*/  IMAD R11, R54, 0x2d0, RZ ;  /* 0x000002d0360b7824 */ /* 0x000fc600078e02ff */
[-C--:B------:R-:W-:Y:S01]  /*3420*/  LEA.HI.X.SX32 R19, R210, R121.reuse, 0x1, P1 ;  /* 0x00000079d2137211 */ /* 0x080fe200008f0eff */
[----:B------:R-:W3:Y:S01]  /*3430*/  LDC R54, c[0x0][0x248] ;  /* 0x00009200ff367b82 */ /* 0x000ee20000000800 */
[----:B--2---:R-:W-:Y:S01]  /*3440*/  IMAD R21, R24, 0x180, RZ ;  /* 0x0000018018157824 */ /* 0x004fe200078e02ff */
[-C--:B------:R-:W-:Y:S01]  /*3450*/  IADD3 R24, P2, R55, R120.reuse, RZ ;  /* 0x0000007837187210 */ /* 0x080fe20007f5e0ff */
[----:B------:R-:W-:Y:S01]  /*3460*/  IMAD R51, R51, 0x170, RZ ;  /* 0x0000017033337824 */ /* 0x000fe200078e02ff */
[----:B------:R-:W-:Y:S01]  /*3470*/  IADD3 R10, P1, R11, R120, RZ ;  /* 0x000000780b0a7210 */ /* 0x000fe20007f3e0ff */
[----:B0-----:R-:W-:Y:S01]  /*3480*/  IMAD R49, R49, 0x2e0, RZ ;  /* 0x000002e031317824 */ /* 0x001fe200078e02ff */
[----:B------:R-:W2:Y:S02]  /*3490*/  LDG.E.U16 R9, desc[UR4][R18.64] ;  /* 0x0000000412097981 */ /* 0x000ea4000c1e1500 */
[----:B------:R-:W0:Y:S01]  /*34a0*/  LDC R55, c[0x0][0x248] ;  /* 0x00009200ff377b82 */ /* 0x000e220000000800 */
[----:B------:R-:W-:-:S02]  /*34b0*/  LEA.HI.X.SX32 R11, R211, R121, 0x1, P1 ;  /* 0x00000079d30b7211 */ /* 0x000fc400008f0eff */
[----:B------:R-:W-:-:S03]  /*34c0*/  IADD3 R48, P0, R51, R120, RZ ;  /* 0x0000007833307210 */ /* 0x000fc60007f1e0ff */
[----:B------:R1:W2:Y:S02]  /*34d0*/  LDG.E.U16 R5, desc[UR4][R10.64] ;  /* 0x000000040a057981 */ /* 0x0002a4000c1e1500 */
[----:B-1----:R-:W-:Y:S02]  /*34e0*/  IMAD R53, R53, 0x300, RZ ;  /* 0x0000030035357824 */ /* 0x002fe400078e02ff */
[----:B------:R1:W2:Y:S01]  /*34f0*/  LDG.E.U16 R19, desc[UR4][R12.64] ;  /* 0x000000040c137981 */ /* 0x0002a2000c1e1500 */
[----:B------:R-:W-:Y:S02]  /*3500*/  IADD3 R10, P1, R49, R120, RZ ;  /* 0x00000078310a7210 */ /* 0x000fe40007f3e0ff */
[-C--:B------:R-:W-:Y:S02]  /*3510*/  LEA.HI.X.SX32 R49, R25, R121.reuse, 0x1, P0 ;  /* 0x0000007919317211 */ /* 0x080fe400000f0eff */
[-C--:B------:R-:W-:Y:S02]  /*3520*/  LEA.HI.X.SX32 R25, R209, R121.reuse, 0x1, P2 ;  /* 0x00000079d1197211 */ /* 0x080fe400010f0eff */
[----:B------:R-:W-:-:S02]  /*3530*/  LEA.HI.X.SX32 R11, R51, R121, 0x1, P1 ;  /* 0x00000079330b7211 */ /* 0x000fc400008f0eff */
[-C--:B-1----:R-:W-:Y:S01]  /*3540*/  IADD3 R12, P0, R21, R120.reuse, RZ ;  /* 0x00000078150c7210 */ /* 0x082fe20007f1e0ff */
[----:B------:R1:W2:Y:S01]  /*3550*/  LDG.E.U16 R18, desc[UR4][R24.64] ;  /* 0x0000000418127981 */ /* 0x0002a2000c1e1500 */
[----:B0-----:R-:W-:Y:S02]  /*3560*/  IMAD R55, R55, 0x320, RZ ;  /* 0x0000032037377824 */ /* 0x001fe400078e02ff */
[----:B------:R-:W-:Y:S01]  /*3570*/  LEA.HI.X.SX32 R13, R50, R121, 0x1, P0 ;  /* 0x00000079320d7211 */ /* 0x000fe200000f0eff */
[----:B------:R4:W2:Y:S01]  /*3580*/  LDG.E.U16 R10, desc[UR4][R10.64] ;  /* 0x000000040a0a7981 */ /* 0x0008a2000c1e1500 */
[----:B------:R-:W-:Y:S02]  /*3590*/  IMAD R71, R58, 0x330, RZ ;  /* 0x000003303a477824 */ /* 0x000fe400078e02ff */
[----:B---3--:R-:W-:Y:S01]  /*35a0*/  IMAD R51, R54, 0x310, RZ ;  /* 0x0000031036337824 */ /* 0x008fe200078e02ff */
[----:B------:R-:W0:Y:S01]  /*35b0*/  LDC R58, c[0x0][0x248] ;  /* 0x00009200ff3a7b82 */ /* 0x000e220000000800 */
[----:B------:R-:W3:Y:S04]  /*35c0*/  LDG.E.U16 R49, desc[UR4][R48.64] ;  /* 0x0000000430317981 */ /* 0x000ee8000c1e1500 */
[----:B------:R4:W3:Y:S03]  /*35d0*/  LDG.E.U16 R25, desc[UR4][R12.64] ;  /* 0x000000040c197981 */ /* 0x0008e6000c1e1500 */
[----:B-1----:R-:W1:Y:S01]  /*35e0*/  LDC R24, c[0x0][0x248] ;  /* 0x00009200ff187b82 */ /* 0x002e620000000800 */
[----:B----4-:R-:W-:Y:S01]  /*35f0*/  IMAD R11, R52, 0x190, RZ ;  /* 0x00000190340b7824 */ /* 0x010fe200078e02ff */
[----:B------:R-:W-:-:S04]  /*3600*/  IADD3 R52, P1, R53, R120, RZ ;  /* 0x0000007835347210 */ /* 0x000fc80007f3e0ff */
[-C--:B------:R-:W-:Y:S02]  /*3610*/  LEA.HI.X.SX32 R53, R21, R121.reuse, 0x1, P1 ;  /* 0x0000007915357211 */ /* 0x080fe400008f0eff */
[-C--:B------:R-:W-:Y:S02]  /*3620*/  IADD3 R12, P1, R55, R120.reuse, RZ ;  /* 0x00000078370c7210 */ /* 0x080fe40007f3e0ff */
[-C--:B------:R-:W-:Y:S01]  /*3630*/  IADD3 R54, P2, R51, R120.reuse, RZ ;  /* 0x0000007833367210 */ /* 0x080fe20007f5e0ff */
[----:B------:R-:W-:Y:S01]  /*3640*/  IMAD R21, R56, 0x1a0, RZ ;  /* 0x000001a038157824 */ /* 0x000fe200078e02ff */
[CC--:B------:R-:W-:Y:S01]  /*3650*/  LEA.HI.X.SX32 R13, R11.reuse, R121.reuse, 0x1, P1 ;  /* 0x000000790b0d7211 */ /* 0x0c0fe200008f0eff */
[----:B------:R-:W4:Y:S01]  /*3660*/  LDG.E.U16 R52, desc[UR4][R52.64] ;  /* 0x0000000434347981 */ /* 0x000f22000c1e1500 */
[----:B------:R-:W-:Y:S02]  /*3670*/  IADD3 R50, P0, R11, R120, RZ ;  /* 0x000000780b327210 */ /* 0x000fe40007f1e0ff */
[-C--:B------:R-:W-:Y:S01]  /*3680*/  LEA.HI.X.SX32 R55, R208, R121.reuse, 0x1, P2 ;  /* 0x00000079d0377211 */ /* 0x080fe200010f0eff */
[----:B------:R0:W3:Y:S01]  /*3690*/  LDG.E.U16 R11, desc[UR4][R12.64] ;  /* 0x000000040c0b7981 */ /* 0x0000e2000c1e1500 */
[----:B------:R-:W-:-:S02]  /*36a0*/  LEA.HI.X.SX32 R51, R47, R121, 0x1, P0 ;  /* 0x000000792f337211 */ /* 0x000fc400000f0eff */
[-C--:B------:R-:W-:Y:S01]  /*36b0*/  IADD3 R74, P0, R21, R120.reuse, RZ ;  /* 0x00000078154a7210 */ /* 0x080fe20007f1e0ff */
[----:B------:R1:W4:Y:S01]  /*36c0*/  LDG.E.U16 R48, desc[UR4][R54.64] ;  /* 0x0000000436307981 */ /* 0x000322000c1e1500 */
[-C--:B0-----:R-:W-:Y:S01]  /*36d0*/  IADD3 R12, P1, R71, R120.reuse, RZ ;  /* 0x00000078470c7210 */ /* 0x081fe20007f3e0ff */
[----:B-1----:R-:W-:Y:S02]  /*36e0*/  IMAD R53, R24, 0x1b0, RZ ;  /* 0x000001b018357824 */ /* 0x002fe400078e02ff */
[----:B------:R0:W4:Y:S01]  /*36f0*/  LDG.E.U16 R47, desc[UR4][R50.64] ;  /* 0x00000004322f7981 */ /* 0x000122000c1e1500 */
[-C--:B------:R-:W-:Y:S01]  /*3700*/  LEA.HI.X.SX32 R75, R16, R121.reuse, 0x1, P0 ;  /* 0x00000079104b7211 */ /* 0x080fe200000f0eff */
[----:B------:R-:W1:Y:S01]  /*3710*/  LDC R24, c[0x0][0x248] ;  /* 0x00009200ff187b82 */ /* 0x000e620000000800 */
[-C--:B------:R-:W-:Y:S02]  /*3720*/  LEA.HI.X.SX32 R13, R206, R121.reuse, 0x1, P1 ;  /* 0x00000079ce0d7211 */ /* 0x080fe400008f0eff */
[-C--:B------:R-:W-:Y:S01]  /*3730*/  IADD3 R54, P2, R63, R120.reuse, RZ ;  /* 0x000000783f367210 */ /* 0x080fe20007f5e0ff */
[----:B------:R-:W-:Y:S01]  /*3740*/  IMAD R71, R70, 0x370, RZ ;  /* 0x0000037046477824 */ /* 0x000fe200078e02ff */
[----:B------:R0:W4:Y:S03]  /*3750*/  LDG.E.U16 R74, desc[UR4][R74.64] ;  /* 0x000000044a4a7981 */ /* 0x000126000c1e1500 */
[----:B------:R-:W1:Y:S01]  /*3760*/  LDC R63, c[0x0][0x248] ;  /* 0x00009200ff3f7b82 */ /* 0x000e620000000800 */
[----:B0-----:R-:W-:Y:S01]  /*3770*/  IADD3 R50, P1, R59, R120, RZ ;  /* 0x000000783b327210 */ /* 0x001fe20007f3e0ff */
[----:B------:R0:W4:Y:S03]  /*3780*/  LDG.E.U16 R16, desc[UR4][R12.64] ;  /* 0x000000040c107981 */ /* 0x000126000c1e1500 */
[----:B------:R-:W-:-:S02]  /*3790*/  LEA.HI.X.SX32 R51, R21, R121, 0x1, P1 ;  /* 0x0000007915337211 */ /* 0x000fc400008f0eff */
[-C--:B------:R-:W-:Y:S01]  /*37a0*/  LEA.HI.X.SX32 R55, R207, R121.reuse, 0x1, P2 ;  /* 0x00000079cf377211 */ /* 0x080fe200010f0eff */
[----:B------:R-:W1:Y:S01]  /*37b0*/  LDC R75, c[0x0][0x248] ;  /* 0x00009200ff4b7b82 */ /* 0x000e620000000800 */
[-C--:B0-----:R-:W-:Y:S02]  /*37c0*/  IADD3 R12, P0, R53, R120.reuse, RZ ;  /* 0x00000078350c7210 */ /* 0x081fe40007f1e0ff */
[----:B------:R0:W4:Y:S02]  /*37d0*/  LDG.E.U16 R51, desc[UR4][R50.64] ;  /* 0x0000000432337981 */ /* 0x000124000c1e1500 */
[-C--:B------:R-:W-:Y:S01]  /*37e0*/  LEA.HI.X.SX32 R13, R15, R121.reuse, 0x1, P0 ;  /* 0x000000790f0d7211 */ /* 0x080fe200000f0eff */
[----:B------:R-:W-:Y:S01]  /*37f0*/  IMAD R21, R57, 0x1c0, RZ ;  /* 0x000001c039157824 */ /* 0x000fe200078e02ff */
[-C--:B------:R-:W-:Y:S01]  /*3800*/  IADD3 R56, P1, R65, R120.reuse, RZ ;  /* 0x0000007841387210 */ /* 0x080fe20007f3e0ff */
[----:B------:R1:W4:Y:S04]  /*3810*/  LDG.E.U16 R54, desc[UR4][R54.64] ;  /* 0x0000000436367981 */ /* 0x000328000c1e1500 */
[----:B------:R1:W4:Y:S01]  /*3820*/  LDG.E.U16 R15, desc[UR4][R12.64] ;  /* 0x000000040c0f7981 */ /* 0x000322000c1e1500 */
[----:B0-----:R-:W0:Y:S01]  /*3830*/  LDC R50, c[0x0][0x248] ;  /* 0x00009200ff327b82 */ /* 0x001e220000000800 */
[----:B------:R-:W-:Y:S01]  /*3840*/  LEA.HI.X.SX32 R57, R53, R121, 0x1, P1 ;  /* 0x0000007935397211 */ /* 0x000fe200008f0eff */
[----:B-1----:R-:W-:Y:S01]  /*3850*/  IMAD R63, R63, 0x390, RZ ;  /* 0x000003903f3f7824 */ /* 0x002fe200078e02ff */
[----:B------:R-:W-:Y:S01]  /*3860*/  IADD3 R70, P2, R71, R120, RZ ;  /* 0x0000007847467210 */ /* 0x000fe20007f5e0ff */
[----:B------:R-:W-:-:S02]  /*3870*/  IMAD R55, R92, 0x3a0, RZ ;  /* 0x000003a05c377824 */ /* 0x000fc400078e02ff */
[----:B------:R-:W4:Y:S01]  /*3880*/  LDG.E.U16 R56, desc[UR4][R56.64] ;  /* 0x0000000438387981 */ /* 0x000f22000c1e1500 */
[----:B------:R-:W-:Y:S01]  /*3890*/  IMAD R13, R58, 0x380, RZ ;  /* 0x000003803a0d7824 */ /* 0x000fe200078e02ff */
[----:B------:R-:W-:-:S04]  /*38a0*/  IADD3 R58, P0, R21, R120, RZ ;  /* 0x00000078153a7210 */ /* 0x000fc80007f1e0ff */
[----:B------:R-:W-:-:S04]  /*38b0*/  IADD3 R12, P1, R13, R120, RZ ;  /* 0x000000780d0c7210 */ /* 0x000fc80007f3e0ff */
[-C--:B------:R-:W-:Y:S01]  /*38c0*/  LEA.HI.X.SX32 R13, R21, R121.reuse, 0x1, P1 ;  /* 0x00000079150d7211 */ /* 0x080fe200008f0eff */
[----:B------:R-:W-:Y:S01]  /*38d0*/  IMAD R21, R24, 0x1d0, RZ ;  /* 0x000001d018157824 */ /* 0x000fe200078e02ff */
[-C--:B------:R-:W-:Y:S02]  /*38e0*/  LEA.HI.X.SX32 R71, R205, R121.reuse, 0x1, P2 ;  /* 0x00000079cd477211 */ /* 0x080fe400010f0eff */
[----:B------:R-:W-:Y:S01]  /*38f0*/  LEA.HI.X.SX32 R59, R22, R121, 0x1, P0 ;  /* 0x00000079163b7211 */ /* 0x000fe200000f0eff */
[----:B------:R1:W4:Y:S01]  /*3900*/  LDG.E.U16 R53, desc[UR4][R12.64] ;  /* 0x000000040c357981 */ /* 0x000322000c1e1500 */
[----:B------:R-:W-:-:S03]  /*3910*/  IADD3 R92, P1, R63, R120, RZ ;  /* 0x000000783f5c7210 */ /* 0x000fc60007f3e0ff */
[----:B------:R0:W4:Y:S04]  /*3920*/  LDG.E.U16 R22, desc[UR4][R70.64] ;  /* 0x0000000446167981 */ /* 0x000128000c1e1500 */
[----:B------:R0:W4:Y:S01]  /*3930*/  LDG.E.U16 R65, desc[UR4][R58.64] ;  /* 0x000000043a417981 */ /* 0x000122000c1e1500 */
[----:B-1----:R-:W-:Y:S01]  /*3940*/  IMAD R13, R93, 0x3b0, RZ ;  /* 0x000003b05d0d7824 */ /* 0x002fe200078e02ff */
[----:B------:R-:W-:Y:S02]  /*3950*/  LEA.HI.X.SX32 R93, R204, R121, 0x1, P1 ;  /* 0x00000079cc5d7211 */ /* 0x000fe400008f0eff */
[-C--:B0-----:R-:W-:Y:S02]  /*3960*/  IADD3 R70, P2, R55, R120.reuse, RZ ;  /* 0x0000007837467210 */ /* 0x081fe40007f5e0ff */
[----:B------:R-:W-:-:S02]  /*3970*/  IADD3 R12, P1, R13, R120, RZ ;  /* 0x000000780d0c7210 */ /* 0x000fc40007f3e0ff */
[CC--:B------:R-:W-:Y:S01]  /*3980*/  IADD3 R58, P0, R21.reuse, R120.reuse, RZ ;  /* 0x00000078153a7210 */ /* 0x0c0fe20007f1e0ff */
[----:B------:R-:W-:Y:S01]  /*3990*/  IMAD R57, R50, 0x1e0, RZ ;  /* 0x000001e032397824 */ /* 0x000fe200078e02ff */
[-C--:B------:R-:W-:Y:S01]  /*39a0*/  LEA.HI.X.SX32 R71, R21, R121.reuse, 0x1, P2 ;  /* 0x0000007915477211 */ /* 0x080fe200010f0eff */
[----:B------:R-:W0:Y:S01]  /*39b0*/  LDC R50, c[0x0][0x248] ;  /* 0x00009200ff327b82 */ /* 0x000e220000000800 */
[-C--:B------:R-:W-:Y:S01]  /*39c0*/  LEA.HI.X.SX32 R59, R94, R121.reuse, 0x1, P0 ;  /* 0x000000795e3b7211 */ /* 0x080fe200000f0eff */
[----:B------:R1:W4:Y:S01]  /*39d0*/  LDG.E.U16 R21, desc[UR4][R92.64] ;  /* 0x000000045c157981 */ /* 0x000322000c1e1500 */
[----:B------:R-:W-:Y:S01]  /*39e0*/  LEA.HI.X.SX32 R13, R214, R121, 0x1, P1 ;  /* 0x00000079d60d7211 */ /* 0x000fe200008f0eff */
[----:B------:R-:W-:Y:S02]  /*39f0*/  IMAD R75, R75, 0x1f0, RZ ;  /* 0x000001f04b4b7824 */ /* 0x000fe400078e02ff */
[----:B------:R-:W-:Y:S01]  /*3a00*/  IMAD R63, R96, 0x3c0, RZ ;  /* 0x000003c0603f7824 */ /* 0x000fe200078e02ff */
[----:B------:R-:W4:Y:S04]  /*3a10*/  LDG.E.U16 R59, desc[UR4][R58.64] ;  /* 0x000000043a3b7981 */ /* 0x000f28000c1e1500 */
[----:B------:R-:W4:Y:S01]  /*3a20*/  LDG.E.U16 R55, desc[UR4][R70.64] ;  /* 0x0000000446377981 */ /* 0x000f22000c1e1500 */
[----:B-1----:R-:W-:-:S02]  /*3a30*/  IADD3 R92, P2, R97, R120, RZ ;  /* 0x00000078615c7210 */ /* 0x002fc40007f5e0ff */
[----:B------:R-:W1:Y:S01]  /*3a40*/  LDC R97, c[0x0][0x248] ;  /* 0x00009200ff617b82 */ /* 0x000e620000000800 */
[----:B------:R0:W4:Y:S01]  /*3a50*/  LDG.E.U16 R58, desc[UR4][R12.64] ;  /* 0x000000040c3a7981 */ /* 0x000122000c1e1500 */
[----:B------:R-:W-:Y:S01]  /*3a60*/  IMAD R203, R203, 0x1e8, RZ ;  /* 0x000001e8cbcb7824 */ /* 0x000fe200078e02ff */
[-C--:B------:R-:W-:Y:S02]  /*3a70*/  IADD3 R94, P1, R63, R120.reuse, RZ ;  /* 0x000000783f5e7210 */ /* 0x080fe40007f3e0ff */
[----:B0-----:R-:W-:-:S04]  /*3a80*/  IADD3 R12, P0, R57, R120, RZ ;  /* 0x00000078390c7210 */ /* 0x001fc80007f1e0ff */
[-C--:B------:R-:W-:Y:S02]  /*3a90*/  LEA.HI.X.SX32 R13, R95, R121.reuse, 0x1, P0 ;  /* 0x000000795f0d7211 */ /* 0x080fe400000f0eff */
[-C--:B------:R-:W-:Y:S02]  /*3aa0*/  IADD3 R70, P0, R75, R120.reuse, RZ ;  /* 0x000000784b467210 */ /* 0x080fe40007f1e0ff */
[-C--:B------:R-:W-:Y:S01]  /*3ab0*/  LEA.HI.X.SX32 R95, R57, R121.reuse, 0x1, P1 ;  /* 0x00000079395f7211 */ /* 0x080fe200008f0eff */
[----:B------:R-:W4:Y:S01]  /*3ac0*/  LDG.E.U16 R12, desc[UR4][R12.64] ;  /* 0x000000040c0c7981 */ /* 0x000f22000c1e1500 */
[-C--:B------:R-:W-:Y:S02]  /*3ad0*/  LEA.HI.X.SX32 R71, R91, R121.reuse, 0x1, P0 ;  /* 0x000000795b477211 */ /* 0x080fe400000f0eff */
[----:B------:R-:W-:Y:S01]  /*3ae0*/  IADD3 R96, P0, R101, R120, RZ ;  /* 0x0000007865607210 */ /* 0x000fe20007f1e0ff */
[----:B------:R0:W4:Y:S01]  /*3af0*/  LDG.E.U16 R63, desc[UR4][R94.64] ;  /* 0x000000045e3f7981 */ /* 0x000122000c1e1500 */
[----:B------:R-:W5:Y:S01]  /*3b00*/  LDC R101, c[0x0][0x248] ;  /* 0x00009200ff657b82 */ /* 0x000f620000000800 */
[----:B------:R-:W-:-:S02]  /*3b10*/  LEA.HI.X.SX32 R93, R203, R121, 0x1, P2 ;  /* 0x00000079cb5d7211 */ /* 0x000fc400010f0eff */
[----:B------:R0:W4:Y:S04]  /*3b20*/  LDG.E.U16 R24, desc[UR4][R70.64] ;  /* 0x0000000446187981 */ /* 0x000128000c1e1500 */
[----:B------:R1:W4:Y:S01]  /*3b30*/  LDG.E.U16 R13, desc[UR4][R92.64] ;  /* 0x000000045c0d7981 */ /* 0x000322000c1e1500 */
[----:B------:R-:W-:Y:S01]  /*3b40*/  IMAD R57, R26, 0x101, RZ ;  /* 0x000001011a397824 */ /* 0x000fe200078e02ff */
[----:B------:R-:W2:Y:S01]  /*3b50*/  LDC R91, c[0x0][0x248] ;  /* 0x00009200ff5b7b82 */ /* 0x000ea20000000800 */
[----:B0-----:R-:W-:Y:S02]  /*3b60*/  IMAD R95, R102, 0x3f0, RZ ;  /* 0x000003f0665f7824 */ /* 0x001fe400078e02ff */
[----:B------:R-:W-:Y:S02]  /*3b70*/  IMAD R71, R50, 0x202, RZ ;  /* 0x0000020232477824 */ /* 0x000fe400078e02ff */
[----:B-1----:R-:W-:-:S03]  /*3b80*/  IMAD R93, R97, 0x212, RZ ;  /* 0x00000212615d7824 */ /* 0x002fc600078e02ff */
[----:B------:R-:W0:Y:S01]  /*3b90*/  LDC R102, c[0x0][0x248] ;  /* 0x00009200ff667b82 */ /* 0x000e220000000800 */
[----:B------:R-:W-:Y:S01]  /*3ba0*/  IMAD R212, R212, 0x1f8, RZ ;  /* 0x000001f8d4d47824 */ /* 0x000fe200078e02ff */
[-C--:B------:R-:W-:Y:S01]  /*3bb0*/  LEA.HI.X.SX32 R97, R75, R121.reuse, 0x1, P0 ;  /* 0x000000794b617211 */ /* 0x080fe200000f0eff */
[----:B------:R-:W-:Y:S01]  /*3bc0*/  IMAD R75, R26, 0x109, RZ ;  /* 0x000001091a4b7824 */ /* 0x000fe200078e02ff */
[-C--:B------:R-:W-:Y:S02]  /*3bd0*/  IADD3 R94, P2, R95, R120.reuse, RZ ;  /* 0x000000785f5e7210 */ /* 0x080fe40007f5e0ff */
[-C--:B------:R-:W-:Y:S01]  /*3be0*/  IADD3 R70, P0, R71, R120.reuse, RZ ;  /* 0x0000007847467210 */ /* 0x080fe20007f1e0ff */
[----:B------:R-:W-:Y:S01]  /*3bf0*/  IMAD R103, R103, 0x222, RZ ;  /* 0x0000022267677824 */ /* 0x000fe200078e02ff */
[----:B------:R-:W-:Y:S01]  /*3c00*/  IADD3 R92, P1, R93, R120, RZ ;  /* 0x000000785d5c7210 */ /* 0x000fe20007f3e0ff */
[----:B------:R1:W4:Y:S01]  /*3c10*/  LDG.E.U16 R50, desc[UR4][R96.64] ;  /* 0x0000000460327981 */ /* 0x000322000c1e1500 */
[----:B------:R-:W-:-:S02]  /*3c20*/  LEA.HI.X.SX32 R95, R212, R121, 0x1, P2 ;  /* 0x00000079d45f7211 */ /* 0x000fc400010f0eff */
[-C--:B------:R-:W-:Y:S01]  /*3c30*/  LEA.HI.X.SX32 R71, R57, R121.reuse, 0x1, P0 ;  /* 0x0000007939477211 */ /* 0x080fe200000f0eff */
[----:B------:R-:W-:Y:S01]  /*3c40*/  IMAD R105, R105, 0x232, RZ ;  /* 0x0000023269697824 */ /* 0x000fe200078e02ff */
[----:B------:R-:W-:Y:S01]  /*3c50*/  LEA.HI.X.SX32 R93, R75, R121, 0x1, P1 ;  /* 0x000000794b5d7211 */ /* 0x000fe200008f0eff */
[----:B------:R-:W-:Y:S01]  /*3c60*/  IMAD R75, R98, 0x111, RZ ;  /* 0x00000111624b7824 */ /* 0x000fe200078e02ff */
[-C--:B------:R-:W-:Y:S01]  /*3c70*/  IADD3 R98, P0, R103, R120.reuse, RZ ;  /* 0x0000007867627210 */ /* 0x080fe20007f1e0ff */
[----:B------:R-:W-:Y:S01]  /*3c80*/  IMAD R107, R107, 0x252, RZ ;  /* 0x000002526b6b7824 */ /* 0x000fe200078e02ff */
[----:B------:R5:W4:Y:S01]  /*3c90*/  LDG.E.U16 R57, desc[UR4][R94.64] ;  /* 0x000000045e397981 */ /* 0x000b22000c1e1500 */
[----:B-1----:R-:W-:Y:S01]  /*3ca0*/  IMAD R97, R106, 0x242, RZ ;  /* 0x000002426a617824 */ /* 0x002fe200078e02ff */
[-C--:B------:R-:W-:Y:S01]  /*3cb0*/  IADD3 R96, P1, R105, R120.reuse, RZ ;  /* 0x0000007869607210 */ /* 0x080fe20007f3e0ff */
[----:B-----5:R-:W-:Y:S01]  /*3cc0*/  IMAD R101, R101, 0x129, RZ ;  /* 0x0000012965657824 */ /* 0x020fe200078e02ff */
[----:B------:R-:W5:Y:S01]  /*3cd0*/  LDG.E.U16 R70, desc[UR4][R70.64] ;  /* 0x0000000446467981 */ /* 0x000f62000c1e1500 */
[----:B------:R-:W1:Y:S01]  /*3ce0*/  LDC R105, c[0x0][0x248] ;  /* 0x00009200ff697b82 */ /* 0x000e620000000800 */
[----:B------:R-:W-:Y:S01]  /*3cf0*/  IMAD R95, R99, 0x119, RZ ;  /* 0x00000119635f7824 */ /* 0x000fe200078e02ff */
[----:B------:R-:W-:-:S06]  /*3d00*/  IADD3 R94, P2, R97, R120, RZ ;  /* 0x00000078615e7210 */ /* 0x000fcc0007f5e0ff */
[----:B------:R-:W3:Y:S01]  /*3d10*/  LDC R103, c[0x0][0x248] ;  /* 0x00009200ff677b82 */ /* 0x000ee20000000800 */
[----:B------:R0:W5:Y:S01]  /*3d20*/  LDG.E.U16 R71, desc[UR4][R92.64] ;  /* 0x000000045c477981 */ /* 0x000162000c1e1500 */
[-C--:B------:R-:W-:Y:S02]  /*3d30*/  LEA.HI.X.SX32 R99, R75, R121.reuse, 0x1, P0 ;  /* 0x000000794b637211 */ /* 0x080fe400000f0eff */
[----:B------:R-:W-:-:S03]  /*3d40*/  LEA.HI.X.SX32 R97, R95, R121, 0x1, P1 ;  /* 0x000000795f617211 */ /* 0x000fc600008f0eff */
[----:B------:R0:W5:Y:S01]  /*3d50*/  LDG.E.U16 R75, desc[UR4][R98.64] ;  /* 0x00000004624b7981 */ /* 0x000162000c1e1500 */
[----:B------:R-:W-:Y:S01]  /*3d60*/  IMAD R109, R109, 0x272, RZ ;  /* 0x000002726d6d7824 */ /* 0x000fe200078e02ff */
[----:B------:R-:W3:Y:S01]  /*3d70*/  LDC R106, c[0x0][0x248] ;  /* 0x00009200ff6a7b82 */ /* 0x000ee20000000800 */
[----:B0-----:R-:W-:Y:S01]  /*3d80*/  IMAD R93, R100, 0x121, RZ ;  /* 0x00000121645d7824 */ /* 0x001fe200078e02ff */
[-C--:B------:R-:W-:Y:S01]  /*3d90*/  IADD3 R92, P0, R107, R120.reuse, RZ ;  /* 0x000000786b5c7210 */ /* 0x080fe20007f1e0ff */
[----:B------:R0:W5:Y:S03]  /*3da0*/  LDG.E.U16 R119, desc[UR4][R96.64] ;  /* 0x0000000460777981 */ /* 0x000166000c1e1500 */
[-C--:B------:R-:W-:Y:S01]  /*3db0*/  LEA.HI.X.SX32 R95, R93, R121.reuse, 0x1, P2 ;  /* 0x000000795d5f7211 */ /* 0x080fe200010f0eff */
[----:B------:R-:W-:Y:S01]  /*3dc0*/  IMAD R99, R102, 0x131, RZ ;  /* 0x0000013166637824 */ /* 0x000fe200078e02ff */
[-C--:B------:R-:W-:Y:S01]  /*3dd0*/  LEA.HI.X.SX32 R93, R101, R121.reuse, 0x1, P0 ;  /* 0x00000079655d7211 */ /* 0x080fe200000f0eff */
[----:B------:R-:W-:Y:S01]  /*3de0*/  IMAD R101, R108, 0x262, RZ ;  /* 0x000002626c657824 */ /* 0x000fe200078e02ff */
[----:B------:R-:W3:Y:S01]  /*3df0*/  LDC R107, c[0x0][0x248] ;  /* 0x00009200ff6b7b82 */ /* 0x000ee20000000800 */
[----:B------:R2:W5:Y:S03]  /*3e00*/  LDG.E.U16 R118, desc[UR4][R94.64] ;  /* 0x000000045e767981 */ /* 0x000566000c1e1500 */
[-C--:B0-----:R-:W-:Y:S01]  /*3e10*/  IADD3 R96, P0, R101, R120.reuse, RZ ;  /* 0x0000007865607210 */ /* 0x081fe20007f1e0ff */
[----:B------:R0:W5:Y:S03]  /*3e20*/  LDG.E.U16 R117, desc[UR4][R92.64] ;  /* 0x000000045c757981 */ /* 0x000166000c1e1500 */
[----:B------:R-:W-:Y:S01]  /*3e30*/  LEA.HI.X.SX32 R97, R99, R121, 0x1, P0 ;  /* 0x0000007963617211 */ /* 0x000fe200000f0eff */
[----:B------:R-:W3:Y:S01]  /*3e40*/  LDC R101, c[0x0][0x248] ;  /* 0x00009200ff657b82 */ /* 0x000ee20000000800 */
[----:B--2---:R-:W-:Y:S01]  /*3e50*/  IMAD R95, R112, 0x282, RZ ;  /* 0x00000282705f7824 */ /* 0x004fe200078e02ff */
[----:B------:R-:W-:Y:S01]  /*3e60*/  IADD3 R94, P1, R109, R120, RZ ;  /* 0x000000786d5e7210 */ /* 0x000fe20007f3e0ff */
[----:B------:R-:W-:Y:S01]  /*3e70*/  IMAD R91, R91, 0x141, RZ ;  /* 0x000001415b5b7824 */ /* 0x000fe200078e02ff */
[----:B------:R2:W5:Y:S01]  /*3e80*/  LDG.E.U16 R116, desc[UR4][R96.64] ;  /* 0x0000000460747981 */ /* 0x000562000c1e1500 */
[----:B0-----:R-:W-:-:S03]  /*3e90*/  IMAD R93, R104, 0x139, RZ ;  /* 0x00000139685d7824 */ /* 0x001fc600078e02ff */
[----:B------:R-:W0:Y:S08]  /*3ea0*/  LDC R99, c[0x0][0x248] ;  /* 0x00009200ff637b82 */ /* 0x000e300000000800 */
[----:B------:R-:W3:Y:S01]  /*3eb0*/  LDC R104, c[0x0][0x248] ;  /* 0x00009200ff687b82 */ /* 0x000ee20000000800 */
[----:B------:R-:W-:Y:S01]  /*3ec0*/  IADD3 R92, P2, R95, R120, RZ ;  /* 0x000000785f5c7210 */ /* 0x000fe20007f5e0ff */
[----:B------:R-:W-:Y:S01]  /*3ed0*/  IMAD R113, R113, 0x292, RZ ;  /* 0x0000029271717824 */ /* 0x000fe200078e02ff */
[----:B------:R-:W-:-:S02]  /*3ee0*/  LEA.HI.X.SX32 R95, R93, R121, 0x1, P1 ;  /* 0x000000795d5f7211 */ /* 0x000fc400008f0eff */
[----:B------:R-:W-:-:S03]  /*3ef0*/  LEA.HI.X.SX32 R93, R91, R121, 0x1, P2 ;  /* 0x000000795b5d7211 */ /* 0x000fc600010f0eff */
[----:B------:R-:W3:Y:S01]  /*3f00*/  LDC R109, c[0x0][0x248] ;  /* 0x00009200ff6d7b82 */ /* 0x000ee20000000800 */
[----:B-1----:R-:W-:Y:S01]  /*3f10*/  IMAD R91, R105, 0x149, RZ ;  /* 0x00000149695b7824 */ /* 0x002fe200078e02ff */
[----:B------:R-:W-:-:S06]  /*3f20*/  IADD3 R98, P0, R113, R120, RZ ;  /* 0x0000007871627210 */ /* 0x000fcc0007f1e0ff */
[----:B------:R-:W1:Y:S01]  /*3f30*/  LDC R108, c[0x0][0x248] ;  /* 0x00009200ff6c7b82 */ /* 0x000e620000000800 */
[----:B0-----:R-:W-:-:S07]  /*3f40*/  IMAD R105, R99, 0x2c2, RZ ;  /* 0x000002c263697824 */ /* 0x001fce00078e02ff */
[----:B------:R-:W0:Y:S01]  /*3f50*/  LDC R100, c[0x0][0x248] ;  /* 0x00009200ff647b82 */ /* 0x000e220000000800 */
[----:B--2---:R-:W-:Y:S01]  /*3f60*/  IMAD R97, R122, 0x2a2, RZ ;  /* 0x000002a27a617824 */ /* 0x004fe200078e02ff */
[----:B------:R-:W-:Y:S01]  /*3f70*/  LEA.HI.X.SX32 R99, R91, R121, 0x1, P0 ;  /* 0x000000795b637211 */ /* 0x000fe200000f0eff */
[----:B---3--:R-:W-:Y:S01]  /*3f80*/  IMAD R103, R103, 0x2b2, RZ ;  /* 0x000002b267677824 */ /* 0x008fe200078e02ff */
[----:B------:R2:W3:Y:S04]  /*3f90*/  LDG.E.U16 R115, desc[UR4][R94.64] ;  /* 0x000000045e737981 */ /* 0x0004e8000c1e1500 */
[----:B------:R-:W1:Y:S01]  /*3fa0*/  LDC R102, c[0x0][0x248] ;  /* 0x00009200ff667b82 */ /* 0x000e620000000800 */
[----:B------:R-:W-:Y:S01]  /*3fb0*/  IMAD R91, R104, 0x161, RZ ;  /* 0x00000161685b7824 */ /* 0x000fe200078e02ff */
[----:B------:R2:W3:Y:S01]  /*3fc0*/  LDG.E.U16 R114, desc[UR4][R92.64] ;  /* 0x000000045c727981 */ /* 0x0004e2000c1e1500 */
[----:B------:R-:W-:Y:S01]  /*3fd0*/  IADD3 R96, P1, R97, R120, RZ ;  /* 0x0000007861607210 */ /* 0x000fe20007f3e0ff */
[----:B--2---:R-:W-:-:S02]  /*3fe0*/  IMAD R95, R110, 0x151, RZ ;  /* 0x000001516e5f7824 */ /* 0x004fc400078e02ff */
[----:B------:R2:W3:Y:S02]  /*3ff0*/  LDG.E.U16 R113, desc[UR4][R98.64] ;  /* 0x0000000462717981 */ /* 0x0004e4000c1e1500 */
[----:B------:R-:W1:Y:S01]  /*4000*/  LDC R104, c[0x0][0x248] ;  /* 0x00009200ff687b82 */ /* 0x000e620000000800 */
[-C--:B------:R-:W-:Y:S01]  /*4010*/  IADD3 R94, P0, R103, R120.reuse, RZ ;  /* 0x00000078675e7210 */ /* 0x080fe20007f1e0ff */
[----:B------:R-:W-:Y:S01]  /*4020*/  IMAD R93, R111, 0x159, RZ ;  /* 0x000001596f5d7824 */ /* 0x000fe200078e02ff */
[----:B------:R-:W-:Y:S02]  /*4030*/  IADD3 R92, P2, R105, R120, RZ ;  /* 0x00000078695c7210 */ /* 0x000fe40007f5e0ff */
[----:B------:R-:W-:-:S03]  /*4040*/  LEA.HI.X.SX32 R97, R95, R121, 0x1, P1 ;  /* 0x000000795f617211 */ /* 0x000fc600008f0eff */
[----:B------:R-:W1:Y:S01]  /*4050*/  LDC R122, c[0x0][0x248] ;  /* 0x00009200ff7a7b82 */ /* 0x000e620000000800 */
[-C--:B------:R-:W-:Y:S01]  /*4060*/  LEA.HI.X.SX32 R95, R93, R121.reuse, 0x1, P0 ;  /* 0x000000795d5f7211 */ /* 0x080fe200000f0eff */
[----:B------:R-:W-:Y:S01]  /*4070*/  IMAD R107, R107, 0x2d2, RZ ;  /* 0x000002d26b6b7824 */ /* 0x000fe200078e02ff */
[----:B------:R-:W-:Y:S01]  /*4080*/  LEA.HI.X.SX32 R93, R91, R121, 0x1, P2 ;  /* 0x000000795b5d7211 */ /* 0x000fe200010f0eff */
[----:B------:R-:W-:Y:S01]  /*4090*/  IMAD R101, R101, 0x2e2, RZ ;  /* 0x000002e265657824 */ /* 0x000fe200078e02ff */
[----:B------:R1:W3:Y:S01]  /*40a0*/  LDG.E.U16 R112, desc[UR4][R96.64] ;  /* 0x0000000460707981 */ /* 0x0002e2000c1e1500 */
[----:B------:R-:W-:Y:S02]  /*40b0*/  IMAD R109, R109, 0x169, RZ ;  /* 0x000001696d6d7824 */ /* 0x000fe400078e02ff */
[----:B------:R-:W1:Y:S01]  /*40c0*/  LDC R105, c[0x0][0x248] ;  /* 0x00009200ff697b82 */ /* 0x000e620000000800 */
[----:B------:R1:W3:Y:S01]  /*40d0*/  LDG.E.U16 R111, desc[UR4][R94.64] ;  /* 0x000000045e6f7981 */ /* 0x0002e2000c1e1500 */
[----:B--2---:R-:W-:Y:S01]  /*40e0*/  IADD3 R98, P0, R107, R120, RZ ;  /* 0x000000786b627210 */ /* 0x004fe20007f1e0ff */
[----:B0-----:R-:W-:-:S02]  /*40f0*/  IMAD R107, R100, 0x302, RZ ;  /* 0x00000302646b7824 */ /* 0x001fc400078e02ff */
[----:B------:R0:W2:Y:S03]  /*4100*/  LDG.E.U16 R110, desc[UR4][R92.64] ;  /* 0x000000045c6e7981 */ /* 0x0000a6000c1e1500 */
[----:B------:R-:W0:Y:S01]  /*4110*/  LDC R91, c[0x0][0x248] ;  /* 0x00009200ff5b7b82 */ /* 0x000e220000000800 */
[----:B-1----:R-:W-:Y:S01]  /*4120*/  IMAD R97, R108, 0x171, RZ ;  /* 0x000001716c617824 */ /* 0x002fe200078e02ff */
[----:B------:R-:W-:Y:S01]  /*4130*/  IADD3 R96, P1, R101, R120, RZ ;  /* 0x0000007865607210 */ /* 0x000fe20007f3e0ff */
[----:B------:R-:W-:Y:S01]  /*4140*/  IMAD R95, R106, 0x2f2, RZ ;  /* 0x000002f26a5f7824 */ /* 0x000fe200078e02ff */
[----:B------:R-:W-:Y:S01]  /*4150*/  LEA.HI.X.SX32 R99, R109, R121, 0x1, P0 ;  /* 0x000000796d637211 */ /* 0x000fe200000f0eff */
[----:B------:R-:W-:-:S03]  /*4160*/  IMAD R101, R124, 0x181, RZ ;  /* 0x000001817c657824 */ /* 0x000fc600078e02ff */
[----:B------:R-:W1:Y:S01]  /*4170*/  LDC R103, c[0x0][0x248] ;  /* 0x00009200ff677b82 */ /* 0x000e620000000800 */
[----:B0-----:R-:W-:Y:S01]  /*4180*/  IMAD R93, R102, 0x179, RZ ;  /* 0x00000179665d7824 */ /* 0x001fe200078e02ff */
[-C--:B------:R-:W-:Y:S01]  /*4190*/  IADD3 R94, P2, R95, R120.reuse, RZ ;  /* 0x000000785f5e7210 */ /* 0x080fe20007f5e0ff */
[----:B------:R-:W-:Y:S01]  /*41a0*/  IMAD R123, R123, 0x312, RZ ;  /* 0x000003127b7b7824 */ /* 0x000fe200078e02ff */
[-C--:B------:R-:W-:Y:S01]  /*41b0*/  LEA.HI.X.SX32 R97, R97, R121.reuse, 0x1, P1 ;  /* 0x0000007961617211 */ /* 0x080fe200008f0eff */
[----:B------:R0:W2:Y:S01]  /*41c0*/  LDG.E.U16 R109, desc[UR4][R98.64] ;  /* 0x00000004626d7981 */ /* 0x0000a2000c1e1500 */
[----:B------:R-:W-:Y:S02]  /*41d0*/  IADD3 R92, P0, R107, R120, RZ ;  /* 0x000000786b5c7210 */ /* 0x000fe40007f1e0ff */
[----:B------:R-:W1:Y:S01]  /*41e0*/  LDC R124, c[0x0][0x248] ;  /* 0x00009200ff7c7b82 */ /* 0x000e620000000800 */
[-C--:B------:R-:W-:Y:S01]  /*41f0*/  LEA.HI.X.SX32 R95, R93, R121.reuse, 0x1, P2 ;  /* 0x000000795d5f7211 */ /* 0x080fe200010f0eff */
[----:B------:R0:W2:Y:S01]  /*4200*/  LDG.E.U16 R108, desc[UR4][R96.64] ;  /* 0x00000004606c7981 */ /* 0x0000a2000c1e1500 */
[----:B------:R-:W-:-:S03]  /*4210*/  LEA.HI.X.SX32 R93, R101, R121, 0x1, P0 ;  /* 0x00000079655d7211 */ /* 0x000fc600000f0eff */
[----:B------:R0:W2:Y:S02]  /*4220*/  LDG.E.U16 R107, desc[UR4][R94.64] ;  /* 0x000000045e6b7981 */ /* 0x0000a4000c1e1500 */
[----:B0-----:R-:W-:Y:S01]  /*4230*/  IMAD R99, R104, 0x189, RZ ;  /* 0x0000018968637824 */ /* 0x001fe200078e02ff */
[----:B------:R-:W0:Y:S01]  /*4240*/  LDC R100, c[0x0][0x248] ;  /* 0x00009200ff647b82 */ /* 0x000e220000000800 */
[----:B------:R-:W-:Y:S01]  /*4250*/  IMAD R105, R105, 0x322, RZ ;  /* 0x0000032269697824 */ /* 0x000fe200078e02ff */
[----:B------:R1:W2:Y:S01]  /*4260*/  LDG.E.U16 R106, desc[UR4][R92.64] ;  /* 0x000000045c6a7981 */ /* 0x0002a2000c1e1500 */
[----:B------:R-:W-:-:S04]  /*4270*/  IADD3 R96, P0, R123, R120, RZ ;  /* 0x000000787b607210 */ /* 0x000fc80007f1e0ff */
[----:B------:R-:W-:Y:S01]  /*4280*/  LEA.HI.X.SX32 R97, R99, R121, 0x1, P0 ;  /* 0x0000007963617211 */ /* 0x000fe200000f0eff */
[----:B------:R-:W0:Y:S01]  /*4290*/  LDC R101, c[0x0][0x248] ;  /* 0x00009200ff657b82 */ /* 0x000e220000000800 */
[----:B------:R-:W-:-:S07]  /*42a0*/  IMAD R95, R122, 0x332, RZ ;  /* 0x000003327a5f7824 */ /* 0x000fce00078e02ff */
[----:B------:R-:W0:Y:S01]  /*42b0*/  LDC R99, c[0x0][0x248] ;  /* 0x00009200ff637b82 */ /* 0x000e220000000800 */
[----:B------:R-:W-:Y:S01]  /*42c0*/  IMAD R91, R91, 0x199, RZ ;  /* 0x000001995b5b7824 */ /* 0x000fe200078e02ff */
[----:B-1----:R-:W-:-:S06]  /*42d0*/  IADD3 R92, P2, R95, R120, RZ ;  /* 0x000000785f5c7210 */ /* 0x002fcc0007f5e0ff */
[----:B------:R-:W1:Y:S01]  /*42e0*/  LDC R102, c[0x0][0x248] ;  /* 0x00009200ff667b82 */ /* 0x000e620000000800 */
[----:B------:R-:W-:Y:S01]  /*42f0*/  IMAD R103, R103, 0x191, RZ ;  /* 0x0000019167677824 */ /* 0x000fe200078e02ff */
[----:B------:R-:W-:Y:S02]  /*4300*/  IADD3 R94, P1, R105, R120, RZ ;  /* 0x00000078695e7210 */ /* 0x000fe40007f3e0ff */
[-C--:B------:R-:W-:Y:S01]  /*4310*/  LEA.HI.X.SX32 R93, R91, R121.reuse, 0x1, P2 ;  /* 0x000000795b5d7211 */ /* 0x080fe200010f0eff */
[----:B------:R-:W-:Y:S01]  /*4320*/  IMAD R129, R124, 0x342, RZ ;  /* 0x000003427c817824 */ /* 0x000fe200078e02ff */
[----:B------:R0:W2:Y:S02]  /*4330*/  LDG.E.U16 R105, desc[UR4][R96.64] ;  /* 0x0000000460697981 */ /* 0x0000a4000c1e1500 */
[----:B------:R-:W1:Y:S01]  /*4340*/  LDC R122, c[0x0][0x248] ;  /* 0x00009200ff7a7b82 */ /* 0x000e620000000800 */
[----:B------:R-:W-:-:S07]  /*4350*/  LEA.HI.X.SX32 R95, R103, R121, 0x1, P1 ;  /* 0x00000079675f7211 */ /* 0x000fce00008f0eff */
[----:B------:R-:W4:Y:S01]  /*4360*/  LDC R91, c[0x0][0x248] ;  /* 0x00009200ff5b7b82 */ /* 0x000f220000000800 */
[----:B------:R0:W2:Y:S07]  /*4370*/  LDG.E.U16 R104, desc[UR4][R94.64] ;  /* 0x000000045e687981 */ /* 0x0000ae000c1e1500 */
[----:B------:R-:W4:Y:S01]  /*4380*/  LDC R123, c[0x0][0x248] ;  /* 0x00009200ff7b7b82 */ /* 0x000f220000000800 */
[----:B0-----:R-:W-:Y:S01]  /*4390*/  IMAD R97, R126, 0x1a1, RZ ;  /* 0x000001a17e617824 */ /* 0x001fe200078e02ff */
[-C--:B------:R-:W-:Y:S01]  /*43a0*/  IADD3 R98, P0, R129, R120.reuse, RZ ;  /* 0x0000007881627210 */ /* 0x080fe20007f1e0ff */
[----:B------:R-:W-:Y:S01]  /*43b0*/  IMAD R95, R100, 0x362, RZ ;  /* 0x00000362645f7824 */ /* 0x000fe200078e02ff */
[----:B------:R1:W2:Y:S01]  /*43c0*/  LDG.E.U16 R103, desc[UR4][R92.64] ;  /* 0x000000045c677981 */ /* 0x0002a2000c1e1500 */
[----:B------:R-:W-:Y:S01]  /*43d0*/  IMAD R129, R99, 0x372, RZ ;  /* 0x0000037263817824 */ /* 0x000fe200078e02ff */
[-C--:B------:R-:W-:Y:S01]  /*43e0*/  LEA.HI.X.SX32 R99, R97, R121.reuse, 0x1, P0 ;  /* 0x0000007961637211 */ /* 0x080fe200000f0eff */
[----:B------:R-:W-:Y:S01]  /*43f0*/  IMAD R101, R101, 0x1b1, RZ ;  /* 0x000001b165657824 */ /* 0x000fe200078e02ff */
[-C--:B------:R-:W-:Y:S01]  /*4400*/  IADD3 R94, P0, R95, R120.reuse, RZ ;  /* 0x000000785f5e7210 */ /* 0x080fe20007f1e0ff */
[----:B------:R-:W-:Y:S01]  /*4410*/  IMAD R127, R127, 0x1b9, RZ ;  /* 0x000001b97f7f7824 */ /* 0x000fe200078e02ff */
[----:B------:R-:W0:Y:S01]  /*4420*/  LDC R126, c[0x0][0x248] ;  /* 0x00009200ff7e7b82 */ /* 0x000e220000000800 */
[----:B-1----:R-:W-:Y:S01]  /*4430*/  IMAD R93, R102, 0x352, RZ ;  /* 0x00000352665d7824 */ /* 0x002fe200078e02ff */
[-C--:B------:R-:W-:Y:S01]  /*4440*/  IADD3 R92, P2, R129, R120.reuse, RZ ;  /* 0x00000078815c7210 */ /* 0x080fe20007f5e0ff */
[----:B------:R-:W-:Y:S01]  /*4450*/  IMAD R125, R125, 0x1a9, RZ ;  /* 0x000001a97d7d7824 */ /* 0x000fe200078e02ff */
[-C--:B------:R-:W-:Y:S01]  /*4460*/  LEA.HI.X.SX32 R95, R101, R121.reuse, 0x1, P0 ;  /* 0x00000079655f7211 */ /* 0x080fe200000f0eff */
[----:B------:R-:W-:Y:S01]  /*4470*/  IMAD R135, R131, 0x382, RZ ;  /* 0x0000038283877824 */ /* 0x000fe200078e02ff */
[-C--:B------:R-:W-:Y:S01]  /*4480*/  IADD3 R96, P1, R93, R120.reuse, RZ ;  /* 0x000000785d607210 */ /* 0x080fe20007f3e0ff */
[----:B------:R-:W-:Y:S01]  /*4490*/  IMAD R131, R122, 0x1c1, RZ ;  /* 0x000001c17a837824 */ /* 0x000fe200078e02ff */
[-C--:B------:R-:W-:Y:S01]  /*44a0*/  LEA.HI.X.SX32 R93, R127, R121.reuse, 0x1, P2 ;  /* 0x000000797f5d7211 */ /* 0x080fe200010f0eff */
[----:B------:R1:W2:Y:S01]  /*44b0*/  LDG.E.U16 R100, desc[UR4][R94.64] ;  /* 0x000000045e647981 */ /* 0x0002a2000c1e1500 */
[----:B------:R-:W-:Y:S01]  /*44c0*/  LEA.HI.X.SX32 R97, R125, R121, 0x1, P1 ;  /* 0x000000797d617211 */ /* 0x000fe200008f0eff */
[----:B------:R-:W5:Y:S01]  /*44d0*/  LDC R127, c[0x0][0x248] ;  /* 0x00009200ff7f7b82 */ /* 0x000f620000000800 */
[----:B------:R-:W-:Y:S01]  /*44e0*/  IADD3 R122, P0, R135, R120, RZ ;  /* 0x00000078877a7210 */ /* 0x000fe20007f1e0ff */
[----:B----4-:R-:W-:Y:S01]  /*44f0*/  IMAD R135, R123, 0x3b2, RZ ;  /* 0x000003b27b877824 */ /* 0x010fe200078e02ff */
[----:B------:R-:W4:Y:S01]  /*4500*/  LDG.E.U16 R102, desc[UR4][R98.64] ;  /* 0x0000000462667981 */ /* 0x000f22000c1e1500 */
[----:B-1----:R-:W-:-:S04]  /*4510*/  IMAD R95, R91, 0x3a2, RZ ;  /* 0x000003a25b5f7824 */ /* 0x002fc800078e02ff */
[----:B------:R-:W1:Y:S01]  /*4520*/  LDC R125, c[0x0][0x248] ;  /* 0x00009200ff7d7b82 */ /* 0x000e620000000800 */
[----:B------:R-:W-:Y:S01]  /*4530*/  LEA.HI.X.SX32 R123, R131, R121, 0x1, P0 ;  /* 0x00000079837b7211 */ /* 0x000fe200000f0eff */
[----:B------:R-:W-:Y:S01]  /*4540*/  IMAD R91, R130, 0x1d9, RZ ;  /* 0x000001d9825b7824 */ /* 0x000fe200078e02ff */
[----:B------:R-:W4:Y:S01]  /*4550*/  LDG.E.U16 R101, desc[UR4][R96.64] ;  /* 0x0000000460657981 */ /* 0x000f22000c1e1500 */
[----:B------:R-:W-:-:S03]  /*4560*/  IADD3 R94, P0, R95, R120, RZ ;  /* 0x000000785f5e7210 */ /* 0x000fc60007f1e0ff */
[----:B------:R0:W4:Y:S01]  /*4570*/  LDG.E.U16 R99, desc[UR4][R92.64] ;  /* 0x000000045c637981 */ /* 0x000122000c1e1500 */
[----:B------:R-:W5:Y:S01]  /*4580*/  LDC R129, c[0x0][0x248] ;  /* 0x00009200ff817b82 */ /* 0x000f620000000800 */
[----:B------:R-:W-:-:S07]  /*4590*/  IMAD R133, R133, 0x392, RZ ;  /* 0x0000039285857824 */ /* 0x000fce00078e02ff */
[----:B------:R-:W5:Y:S01]  /*45a0*/  LDC R124, c[0x0][0x248] ;  /* 0x00009200ff7c7b82 */ /* 0x000f620000000800 */
[----:B0-----:R-:W-:Y:S01]  /*45b0*/  IMAD R93, R134, 0x1d1, RZ ;  /* 0x000001d1865d7824 */ /* 0x001fe200078e02ff */
[-C--:B------:R-:W-:Y:S01]  /*45c0*/  IADD3 R92, P2, R135, R120.reuse, RZ ;  /* 0x00000078875c7210 */ /* 0x080fe20007f5e0ff */
[----:B------:R-:W-:Y:S01]  /*45d0*/  IMAD R131, R126, 0x3c2, RZ ;  /* 0x000003c27e837824 */ /* 0x000fe200078e02ff */
[----:B------:R5:W4:Y:S02]  /*45e0*/  LDG.E.U16 R98, desc[UR4][R122.64] ;  /* 0x000000047a627981 */ /* 0x000b24000c1e1500 */
[-C--:B------:R-:W-:Y:S02]  /*45f0*/  LEA.HI.X.SX32 R95, R93, R121.reuse, 0x1, P0 ;  /* 0x000000795d5f7211 */ /* 0x080fe400000f0eff */
[----:B------:R-:W-:Y:S02]  /*4600*/  LEA.HI.X.SX32 R93, R91, R121, 0x1, P2 ;  /* 0x000000795b5d7211 */ /* 0x000fe400010f0eff */
[----:B------:R-:W0:Y:S01]  /*4610*/  LDC R91, c[0x0][0x248] ;  /* 0x00009200ff5b7b82 */ /* 0x000e220000000800 */
[----:B------:R-:W-:Y:S01]  /*4620*/  IMAD R97, R132, 0x1c9, RZ ;  /* 0x000001c984617824 */ /* 0x000fe200078e02ff */
[----:B------:R-:W-:-:S04]  /*4630*/  IADD3 R96, P1, R133, R120, RZ ;  /* 0x0000007885607210 */ /* 0x000fc80007f3e0ff */
[----:B------:R-:W-:Y:S01]  /*4640*/  LEA.HI.X.SX32 R97, R97, R121, 0x1, P1 ;  /* 0x0000007961617211 */ /* 0x000fe200008f0eff */
[----:B-1----:R-:W-:Y:S01]  /*4650*/  IMAD R125, R125, 0x1e1, RZ ;  /* 0x000001e17d7d7824 */ /* 0x002fe200078e02ff */
[----:B------:R-:W-:Y:S01]  /*4660*/  IADD3 R126, P0, R131, R120, RZ ;  /* 0x00000078837e7210 */ /* 0x000fe20007f1e0ff */
[----:B------:R-:W-:-:S03]  /*4670*/  IMAD R133, R128, 0x3d2, RZ ;  /* 0x000003d280857824 */ /* 0x000fc600078e02ff */
[----:B------:R-:W4:Y:S01]  /*4680*/  LDG.E.U16 R97, desc[UR4][R96.64] ;  /* 0x0000000460617981 */ /* 0x000f22000c1e1500 */
[----:B-----5:R-:W-:Y:S01]  /*4690*/  IMAD R123, R127, 0x1e9, RZ ;  /* 0x000001e97f7b7824 */ /* 0x020fe200078e02ff */
[----:B------:R-:W-:Y:S01]  /*46a0*/  LEA.HI.X.SX32 R127, R125, R121, 0x1, P0 ;  /* 0x000000797d7f7211 */ /* 0x000fe200000f0eff */
[----:B------:R-:W-:Y:S01]  /*46b0*/  IMAD R135, R129, 0x3e2, RZ ;  /* 0x000003e281877824 */ /* 0x000fe200078e02ff */
[-C--:B------:R-:W-:Y:S01]  /*46c0*/  IADD3 R122, P0, R148, R120.reuse, RZ ;  /* 0x00000078947a7210 */ /* 0x080fe20007f1e0ff */
[----:B------:R-:W5:Y:S01]  /*46d0*/  LDG.E.U16 R96, desc[UR4][R94.64] ;  /* 0x000000045e607981 */ /* 0x000f62000c1e1500 */
[----:B------:R-:W-:Y:S02]  /*46e0*/  IMAD R129, R124, 0x1f1, RZ ;  /* 0x000001f17c817824 */ /* 0x000fe400078e02ff */
[----:B------:R-:W-:Y:S01]  /*46f0*/  IADD3 R124, P2, R135, R120, RZ ;  /* 0x00000078877c7210 */ /* 0x000fe20007f5e0ff */
[----:B------:R1:W5:Y:S01]  /*4700*/  LDG.E.U16 R95, desc[UR4][R92.64] ;  /* 0x000000045c5f7981 */ /* 0x000362000c1e1500 */
[----:B------:R-:W-:-:S02]  /*4710*/  IMAD R149, R149, 0x112, RZ ;  /* 0x0000011295957824 */ /* 0x000fc400078e02ff */
[----:B------:R-:W-:Y:S01]  /*4720*/  IMAD R153, R153, 0x122, RZ ;  /* 0x0000012299997824 */ /* 0x000fe200078e02ff */
[----:B------:R0:W5:Y:S01]  /*4730*/  LDG.E.U16 R94, desc[UR4][R126.64] ;  /* 0x000000047e5e7981 */ /* 0x000162000c1e1500 */
[----:B-1----:R-:W-:-:S04]  /*4740*/  IADD3 R92, P1, R133, R120, RZ ;  /* 0x00000078855c7210 */ /* 0x002fc80007f3e0ff */
[-C--:B------:R-:W-:Y:S02]  /*4750*/  LEA.HI.X.SX32 R93, R123, R121.reuse, 0x1, P1 ;  /* 0x000000797b5d7211 */ /* 0x080fe400008f0eff */
[-C--:B0-----:R-:W-:Y:S01]  /*4760*/  LEA.HI.X.SX32 R123, R91, R121.reuse, 0x1, P0 ;  /* 0x000000795b7b7211 */ /* 0x081fe200000f0eff */
[----:B------:R-:W-:Y:S01]  /*4770*/  IMAD R154, R154, 0x132, RZ ;  /* 0x000001329a9a7824 */ /* 0x000fe200078e02ff */
[----:B------:R-:W-:Y:S01]  /*4780*/  LEA.HI.X.SX32 R125, R129, R121, 0x1, P2 ;  /* 0x00000079817d7211 */ /* 0x000fe200010f0eff */
[----:B------:R-:W-:Y:S01]  /*4790*/  IMAD R159, R159, 0x142, RZ ;  /* 0x000001429f9f7824 */ /* 0x000fe200078e02ff */
[----:B------:R-:W5:Y:S01]  /*47a0*/  LDG.E.U16 R93, desc[UR4][R92.64] ;  /* 0x000000045c5d7981 */ /* 0x000f62000c1e1500 */
[----:B------:R-:W-:-:S03]  /*47b0*/  IADD3 R130, P0, R149, R120, RZ ;  /* 0x0000007895827210 */ /* 0x000fc60007f1e0ff */
[----:B------:R0:W5:Y:S01]  /*47c0*/  LDG.E.U16 R91, desc[UR4][R122.64] ;  /* 0x000000047a5b7981 */ /* 0x000162000c1e1500 */
[----:B------:R-:W-:Y:S01]  /*47d0*/  IMAD R126, R26, 0x99, RZ ;  /* 0x000000991a7e7824 */ /* 0x000fe200078e02ff */
[----:B------:R-:W-:Y:S01]  /*47e0*/  IADD3 R132, P2, R154, R120, RZ ;  /* 0x000000789a847210 */ /* 0x000fe20007f5e0ff */
[C---:B------:R-:W-:Y:S01]  /*47f0*/  IMAD R127, R26.reuse, 0xa1, RZ ;  /* 0x000000a11a7f7824 */ /* 0x040fe200078e02ff */
[----:B------:R1:W5:Y:S01]  /*4800*/  LDG.E.U16 R92, desc[UR4][R124.64] ;  /* 0x000000047c5c7981 */ /* 0x000362000c1e1500 */
[C---:B0-----:R-:W-:Y:S02]  /*4810*/  IMAD R122, R26.reuse, 0x89, RZ ;  /* 0x000000891a7a7824 */ /* 0x041fe400078e02ff */
[----:B------:R-:W-:-:S03]  /*4820*/  IMAD R123, R26, 0x91, RZ ;  /* 0x000000911a7b7824 */ /* 0x000fc600078e02ff */
[-C--:B------:R-:W-:Y:S02]  /*4830*/  LEA.HI.X.SX32 R131, R122, R121.reuse, 0x1, P0 ;  /* 0x000000797a837211 */ /* 0x080fe400000f0eff */
[-C--:B-1----:R-:W-:Y:S02]  /*4840*/  IADD3 R124, P1, R153, R120.reuse, RZ ;  /* 0x00000078997c7210 */ /* 0x082fe40007f3e0ff */
[-C--:B------:R-:W-:Y:S01]  /*4850*/  IADD3 R122, P0, R159, R120.reuse, RZ ;  /* 0x000000789f7a7210 */ /* 0x080fe20007f1e0ff */
[----:B------:R-:W-:Y:S01]  /*4860*/  IMAD R166, R166, 0x172, RZ ;  /* 0x00000172a6a67824 */ /* 0x000fe200078e02ff */
[-C--:B------:R-:W-:Y:S01]  /*4870*/  LEA.HI.X.SX32 R125, R123, R121.reuse, 0x1, P1 ;  /* 0x000000797b7d7211 */ /* 0x080fe200008f0eff */
[----:B------:R-:W-:Y:S01]  /*4880*/  IMAD R161, R161, 0x152, RZ ;  /* 0x00000152a1a17824 */ /* 0x000fe200078e02ff */
[-C--:B------:R-:W-:Y:S01]  /*4890*/  LEA.HI.X.SX32 R133, R126, R121.reuse, 0x1, P2 ;  /* 0x000000797e857211 */ /* 0x080fe200010f0eff */
[----:B------:R-:W-:Y:S01]  /*48a0*/  IMAD R169, R169, 0x182, RZ ;  /* 0x00000182a9a97824 */ /* 0x000fe200078e02ff */
[----:B------:R-:W-:Y:S01]  /*48b0*/  LEA.HI.X.SX32 R123, R127, R121, 0x1, P0 ;  /* 0x000000797f7b7211 */ /* 0x000fe200000f0eff */
[----:B------:R-:W-:Y:S01]  /*48c0*/  IMAD R127, R26, 0xb9, RZ ;  /* 0x000000b91a7f7824 */ /* 0x000fe200078e02ff */
[----:B------:R-:W5:Y:S01]  /*48d0*/  LDG.E.U16 R130, desc[UR4][R130.64] ;  /* 0x0000000482827981 */ /* 0x000f62000c1e1500 */
[----:B------:R-:W-:-:S03]  /*48e0*/  IADD3 R126, P2, R166, R120, RZ ;  /* 0x00000078a67e7210 */ /* 0x000fc60007f5e0ff */
[----:B------:R-:W5:Y:S01]  /*48f0*/  LDG.E.U16 R132, desc[UR4][R132.64] ;  /* 0x0000000484847981 */ /* 0x000f62000c1e1500 */
[----:B------:R-:W-:Y:S01]  /*4900*/  LEA.HI.X.SX32 R127, R127, R121, 0x1, P2 ;  /* 0x000000797f7f7211 */ /* 0x000fe200010f0eff */
[----:B------:R-:W-:Y:S02]  /*4910*/  IMAD R129, R26, 0xc1, RZ ;  /* 0x000000c11a817824 */ /* 0x000fe400078e02ff */
[----:B------:R-:W-:Y:S02]  /*4920*/  IMAD R174, R174, 0x1b2, RZ ;  /* 0x000001b2aeae7824 */ /* 0x000fe400078e02ff */
[----:B------:R-:W-:Y:S01]  /*4930*/  IMAD R170, R170, 0x192, RZ ;  /* 0x00000192aaaa7824 */ /* 0x000fe200078e02ff */
[----:B------:R-:W5:Y:S04]  /*4940*/  LDG.E.U16 R137, desc[UR4][R126.64] ;  /* 0x000000047e897981 */ /* 0x000f68000c1e1500 */
[----:B------:R0:W5:Y:S01]  /*4950*/  LDG.E.U16 R133, desc[UR4][R122.64] ;  /* 0x000000047a857981 */ /* 0x000162000c1e1500 */
[----:B------:R-:W-:-:S02]  /*4960*/  IMAD R165, R165, 0x162, RZ ;  /* 0x00000162a5a57824 */ /* 0x000fc400078e02ff */
[----:B------:R-:W-:Y:S01]  /*4970*/  IMAD R177, R177, 0x1c2, RZ ;  /* 0x000001c2b1b17824 */ /* 0x000fe200078e02ff */
[----:B------:R1:W5:Y:S01]  /*4980*/  LDG.E.U16 R131, desc[UR4][R124.64] ;  /* 0x000000047c837981 */ /* 0x000362000c1e1500 */
[----:B0-----:R-:W-:Y:S01]  /*4990*/  IMAD R123, R26, 0xa9, RZ ;  /* 0x000000a91a7b7824 */ /* 0x001fe200078e02ff */
[----:B------:R-:W-:-:S04]  /*49a0*/  IADD3 R122, P0, R161, R120, RZ ;  /* 0x00000078a17a7210 */ /* 0x000fc80007f1e0ff */
[-C--:B------:R-:W-:Y:S02]  /*49b0*/  LEA.HI.X.SX32 R123, R123, R121.reuse, 0x1, P0 ;  /* 0x000000797b7b7211 */ /* 0x080fe400000f0eff */
[-C--:B------:R-:W-:Y:S01]  /*49c0*/  IADD3 R128, P0, R169, R120.reuse, RZ ;  /* 0x00000078a9807210 */ /* 0x080fe20007f1e0ff */
[----:B------:R-:W-:Y:S01]  /*49d0*/  IMAD R127, R26, 0xd9, RZ ;  /* 0x000000d91a7f7824 */ /* 0x000fe200078e02ff */
[-C--:B------:R-:W-:Y:S01]  /*49e0*/  IADD3 R126, P2, R174, R120.reuse, RZ ;  /* 0x00000078ae7e7210 */ /* 0x080fe20007f5e0ff */
[----:B------:R0:W5:Y:S01]  /*49f0*/  LDG.E.U16 R134, desc[UR4][R122.64] ;  /* 0x000000047a867981 */ /* 0x000162000c1e1500 */
[-C--:B------:R-:W-:Y:S01]  /*4a00*/  LEA.HI.X.SX32 R129, R129, R121.reuse, 0x1, P0 ;  /* 0x0000007981817211 */ /* 0x080fe200000f0eff */
[C---:B-1----:R-:W-:Y:S01]  /*4a10*/  IMAD R125, R26.reuse, 0xb1, RZ ;  /* 0x000000b11a7d7824 */ /* 0x042fe200078e02ff */
[-C--:B------:R-:W-:Y:S02]  /*4a20*/  IADD3 R124, P1, R165, R120.reuse, RZ ;  /* 0x00000078a57c7210 */ /* 0x080fe40007f3e0ff */
[-C--:B------:R-:W-:Y:S01]  /*4a30*/  LEA.HI.X.SX32 R127, R127, R121.reuse, 0x1, P2 ;  /* 0x000000797f7f7211 */ /* 0x080fe200010f0eff */
[----:B------:R1:W5:Y:S01]  /*4a40*/  LDG.E.U16 R138, desc[UR4][R128.64] ;  /* 0x00000004808a7981 */ /* 0x000362000c1e1500 */
[----:B0-----:R-:W-:Y:S01]  /*4a50*/  IMAD R123, R26, 0xc9, RZ ;  /* 0x000000c91a7b7824 */ /* 0x001fe200078e02ff */
[-C--:B------:R-:W-:Y:S01]  /*4a60*/  IADD3 R122, P0, R170, R120.reuse, RZ ;  /* 0x00000078aa7a7210 */ /* 0x080fe20007f1e0ff */
[----:B------:R-:W-:Y:S01]  /*4a70*/  IMAD R182, R182, 0x1f2, RZ ;  /* 0x000001f2b6b67824 */ /* 0x000fe200078e02ff */
[-C--:B------:R-:W-:Y:S01]  /*4a80*/  LEA.HI.X.SX32 R125, R125, R121.reuse, 0x1, P1 ;  /* 0x000000797d7d7211 */ /* 0x080fe200008f0eff */
[----:B------:R-:W-:Y:S01]  /*4a90*/  IMAD R173, R173, 0x1a2, RZ ;  /* 0x000001a2adad7824 */ /* 0x000fe200078e02ff */
[----:B------:R-:W-:Y:S01]  /*4aa0*/  LEA.HI.X.SX32 R123, R123, R121, 0x1, P0 ;  /* 0x000000797b7b7211 */ /* 0x000fe200000f0eff */
[----:B-1----:R-:W-:Y:S01]  /*4ab0*/  IMAD R129, R26, 0xe1, RZ ;  /* 0x000000e11a817824 */ /* 0x002fe200078e02ff */
[----:B------:R-:W-:Y:S01]  /*4ac0*/  IADD3 R128, P0, R177, R120, RZ ;  /* 0x00000078b1807210 */ /* 0x000fe20007f1e0ff */
[----:B------:R0:W5:Y:S01]  /*4ad0*/  LDG.E.U16 R141, desc[UR4][R126.64] ;  /* 0x000000047e8d7981 */ /* 0x000162000c1e1500 */
[----:B------:R-:W-:-:S02]  /*4ae0*/  IMAD R178, R178, 0x1d2, RZ ;  /* 0x000001d2b2b27824 */ /* 0x000fc400078e02ff */
[----:B------:R-:W-:Y:S01]  /*4af0*/  LEA.HI.X.SX32 R129, R129, R121, 0x1, P0 ;  /* 0x0000007981817211 */ /* 0x000fe200000f0eff */
[----:B------:R1:W5:Y:S04]  /*4b00*/  LDG.E.U16 R135, desc[UR4][R124.64] ;  /* 0x000000047c877981 */ /* 0x000368000c1e1500 */
[----:B------:R3:W5:Y:S01]  /*4b10*/  LDG.E.U16 R139, desc[UR4][R122.64] ;  /* 0x000000047a8b7981 */ /* 0x000762000c1e1500 */
[----:B0-----:R-:W-:Y:S01]  /*4b20*/  IMAD R127, R26, 0xf9, RZ ;  /* 0x000000f91a7f7824 */ /* 0x001fe200078e02ff */
[-C--:B------:R-:W-:Y:S02]  /*4b30*/  IADD3 R126, P2, R182, R120.reuse, RZ ;  /* 0x00000078b67e7210 */ /* 0x080fe40007f5e0ff */
[----:B------:R0:W5:Y:S01]  /*4b40*/  LDG.E.U16 R142, desc[UR4][R128.64] ;  /* 0x00000004808e7981 */ /* 0x000162000c1e1500 */
[----:B-1----:R-:W-:Y:S01]  /*4b50*/  IMAD R125, R26, 0xd1, RZ ;  /* 0x000000d11a7d7824 */ /* 0x002fe200078e02ff */
[----:B------:R-:W-:-:S02]  /*4b60*/  IADD3 R124, P1, R173, R120, RZ ;  /* 0x00000078ad7c7210 */ /* 0x000fc40007f3e0ff */
[-C--:B------:R-:W-:Y:S01]  /*4b70*/  LEA.HI.X.SX32 R127, R127, R121.reuse, 0x1, P2 ;  /* 0x000000797f7f7211 */ /* 0x080fe200010f0eff */
[----:B---3--:R-:W-:Y:S01]  /*4b80*/  IMAD R123, R26, 0xe9, RZ ;  /* 0x000000e91a7b7824 */ /* 0x008fe200078e02ff */
[-C--:B------:R-:W-:Y:S01]  /*4b90*/  IADD3 R122, P0, R178, R120.reuse, RZ ;  /* 0x00000078b27a7210 */ /* 0x080fe20007f1e0ff */
[----:B0-----:R-:W-:Y:S01]  /*4ba0*/  IMAD R128, R143, 0x3f2, RZ ;  /* 0x000003f28f807824 */ /* 0x001fe200078e02ff */
[-C--:B------:R-:W-:Y:S01]  /*4bb0*/  LEA.HI.X.SX32 R125, R125, R121.reuse, 0x1, P1 ;  /* 0x000000797d7d7211 */ /* 0x080fe200008f0eff */
[----:B------:R-:W-:Y:S01]  /*4bc0*/  IMAD R180, R180, 0x1e2, RZ ;  /* 0x000001e2b4b47824 */ /* 0x000fe200078e02ff */
[----:B------:R-:W-:Y:S01]  /*4bd0*/  LEA.HI.X.SX32 R123, R123, R121, 0x1, P0 ;  /* 0x000000797b7b7211 */ /* 0x000fe200000f0eff */
[----:B------:R-:W-:Y:S01]  /*4be0*/  IMAD R129, R144, 0x1f9, RZ ;  /* 0x000001f990817824 */ /* 0x000fe200078e02ff */
[----:B------:R0:W3:Y:S01]  /*4bf0*/  LDG.E.U16 R145, desc[UR4][R126.64] ;  /* 0x000000047e917981 */ /* 0x0000e2000c1e1500 */
[----:B------:R-:W-:-:S03]  /*4c00*/  IADD3 R128, P0, R128, R120, RZ ;  /* 0x0000007880807210 */ /* 0x000fc60007f1e0ff */
[----:B------:R1:W3:Y:S01]  /*4c10*/  LDG.E.U16 R140, desc[UR4][R124.64] ;  /* 0x000000047c8c7981 */ /* 0x0002e2000c1e1500 */
[----:B------:R-:W-:-:S03]  /*4c20*/  LEA.HI.X.SX32 R129, R129, R121, 0x1, P0 ;  /* 0x0000007981817211 */ /* 0x000fc600000f0eff */
[----:B------:R1:W3:Y:S01]  /*4c30*/  LDG.E.U16 R143, desc[UR4][R122.64] ;  /* 0x000000047a8f7981 */ /* 0x0002e2000c1e1500 */
[----:B0-----:R-:W-:Y:S02]  /*4c40*/  IMAD R126, R163, 0x214, RZ ;  /* 0x00000214a37e7824 */ /* 0x001fe400078e02ff */
[----:B------:R-:W0:Y:S01]  /*4c50*/  LDC R163, c[0x0][0x248] ;  /* 0x00009200ffa37b82 */ /* 0x000e220000000800 */
[----:B------:R1:W3:Y:S02]  /*4c60*/  LDG.E.U16 R147, desc[UR4][R128.64] ;  /* 0x0000000480937981 */ /* 0x0002e4000c1e1500 */
[----:B-1----:R-:W-:Y:S01]  /*4c70*/  IMAD R125, R26, 0xf1, RZ ;  /* 0x000000f11a7d7824 */ /* 0x002fe200078e02ff */
[----:B------:R-:W-:-:S04]  /*4c80*/  IADD3 R124, P1, R180, R120, RZ ;  /* 0x00000078b47c7210 */ /* 0x000fc80007f3e0ff */
[-C--:B------:R-:W-:Y:S02]  /*4c90*/  LEA.HI.X.SX32 R125, R125, R121.reuse, 0x1, P1 ;  /* 0x000000797d7d7211 */ /* 0x080fe400008f0eff */
[-C--:B------:R-:W-:Y:S01]  /*4ca0*/  LEA R122, P0, R167, R120.reuse, 0x2 ;  /* 0x00000078a77a7211 */ /* 0x080fe200078010ff */
[----:B------:R-:W-:Y:S02]  /*4cb0*/  IMAD R128, R168, 0x224, RZ ;  /* 0x00000224a8807824 */ /* 0x000fe400078e02ff */
[----:B------:R1:W3:Y:S01]  /*4cc0*/  LDG.E.U16 R144, desc[UR4][R124.64] ;  /* 0x000000047c907981 */ /* 0x0002e2000c1e1500 */
[----:B------:R-:W-:Y:S01]  /*4cd0*/  LEA.HI.X.SX32 R123, R148, R121, 0x1, P0 ;  /* 0x00000079947b7211 */ /* 0x000fe200000f0eff */
[----:B------:R-:W2:Y:S01]  /*4ce0*/  LDC R168, c[0x0][0x248] ;  /* 0x00009200ffa87b82 */ /* 0x000ea20000000800 */
[----:B------:R-:W-:-:S03]  /*4cf0*/  IADD3 R128, P0, R128, R120, RZ ;  /* 0x0000007880807210 */ /* 0x000fc60007f1e0ff */
[----:B------:R1:W3:Y:S02]  /*4d00*/  LDG.E.U16 R148, desc[UR4][R122.64] ;  /* 0x000000047a947981 */ /* 0x0002e4000c1e1500 */
[----:B-1----:R-:W-:Y:S01]  /*4d10*/  IMAD R124, R157, 0x204, RZ ;  /* 0x000002049d7c7824 */ /* 0x002fe200078e02ff */
[----:B------:R-:W-:Y:S01]  /*4d20*/  LEA.HI.X.SX32 R129, R149, R121, 0x1, P0 ;  /* 0x0000007995817211 */ /* 0x000fe200000f0eff */
[----:B------:R-:W1:Y:S03]  /*4d30*/  LDC R157, c[0x0][0x248] ;  /* 0x00009200ff9d7b82 */ /* 0x000e660000000800 */
[----:B------:R-:W-:Y:S01]  /*4d40*/  IADD3 R124, P1, R124, R120, RZ ;  /* 0x000000787c7c7210 */ /* 0x000fe20007f3e0ff */
[----:B------:R-:W-:-:S03]  /*4d50*/  IMAD R122, R155, 0x234, RZ ;  /* 0x000002349b7a7824 */ /* 0x000fc600078e02ff */
[----:B------:R-:W-:Y:S01]  /*4d60*/  LEA.HI.X.SX32 R125, R151, R121, 0x1, P1 ;  /* 0x00000079977d7211 */ /* 0x000fe200008f0eff */
[----:B------:R-:W-:Y:S01]  /*4d70*/  IMAD R201, R201, 0x11a, RZ ;  /* 0x0000011ac9c97824 */ /* 0x000fe200078e02ff */
[----:B------:R0:W3:Y:S01]  /*4d80*/  LDG.E.U16 R151, desc[UR4][R128.64] ;  /* 0x0000000480977981 */ /* 0x0000e2000c1e1500 */
[----:B------:R-:W-:Y:S01]  /*4d90*/  IADD3 R122, P0, R122, R120, RZ ;  /* 0x000000787a7a7210 */ /* 0x000fe20007f1e0ff */
[----:B------:R-:W1:Y:S02]  /*4da0*/  LDC R167, c[0x0][0x248] ;  /* 0x00009200ffa77b82 */ /* 0x000e640000000800 */
[----:B------:R0:W3:Y:S02]  /*4db0*/  LDG.E.U16 R149, desc[UR4][R124.64] ;  /* 0x000000047c957981 */ /* 0x0000e4000c1e1500 */
[----:B0-----:R-:W-:-:S04]  /*4dc0*/  IMAD R128, R163, 0x264, RZ ;  /* 0x00000264a3807824 */ /* 0x001fc800078e02ff */
[----:B------:R-:W0:Y:S01]  /*4dd0*/  LDC R163, c[0x0][0x248] ;  /* 0x00009200ffa37b82 */ /* 0x000e220000000800 */
[----:B------:R-:W-:Y:S01]  /*4de0*/  IMAD R124, R164, 0x244, RZ ;  /* 0x00000244a47c7824 */ /* 0x000fe200078e02ff */
[-C--:B------:R-:W-:Y:S02]  /*4df0*/  IADD3 R126, P2, R126, R120.reuse, RZ ;  /* 0x000000787e7e7210 */ /* 0x080fe40007f5e0ff */
[-C--:B------:R-:W-:Y:S02]  /*4e00*/  LEA.HI.X.SX32 R123, R201, R121.reuse, 0x1, P0 ;  /* 0x00000079c97b7211 */ /* 0x080fe400000f0eff */
[----:B------:R-:W-:Y:S02]  /*4e10*/  IADD3 R124, P1, R124, R120, RZ ;  /* 0x000000787c7c7210 */ /* 0x000fe40007f3e0ff */
[-C--:B------:R-:W-:Y:S02]  /*4e20*/  LEA.HI.X.SX32 R127, R150, R121.reuse, 0x1, P2 ;  /* 0x00000079967f7211 */ /* 0x080fe400010f0eff */
[----:B------:R-:W-:-:S02]  /*4e30*/  LEA.HI.X.SX32 R125, R153, R121, 0x1, P1 ;  /* 0x00000079997d7211 */ /* 0x000fc400008f0eff */
[----:B------:R2:W3:Y:S01]  /*4e40*/  LDG.E.U16 R153, desc[UR4][R122.64] ;  /* 0x000000047a997981 */ /* 0x0004e2000c1e1500 */
[----:B------:R-:W-:-:S03]  /*4e50*/  IADD3 R128, P0, R128, R120, RZ ;  /* 0x0000007880807210 */ /* 0x000fc60007f1e0ff */
[----:B------:R1:W3:Y:S01]  /*4e60*/  LDG.E.U16 R150, desc[UR4][R126.64] ;  /* 0x000000047e967981 */ /* 0x0002e2000c1e1500 */
[----:B------:R-:W-:-:S03]  /*4e70*/  LEA.HI.X.SX32 R129, R154, R121, 0x1, P0 ;  /* 0x000000799a817211 */ /* 0x000fc600000f0eff */
[----:B------:R1:W3:Y:S01]  /*4e80*/  LDG.E.U16 R154, desc[UR4][R124.64] ;  /* 0x000000047c9a7981 */ /* 0x0002e2000c1e1500 */
[----:B--2---:R-:W-:Y:S02]  /*4e90*/  IMAD R122, R168, 0x274, RZ ;  /* 0x00000274a87a7824 */ /* 0x004fe400078e02ff */
[----:B------:R-:W2:Y:S01]  /*4ea0*/  LDC R168, c[0x0][0x248] ;  /* 0x00009200ffa87b82 */ /* 0x000ea20000000800 */
[----:B-1----:R-:W-:Y:S02]  /*4eb0*/  IMAD R126, R157, 0x254, RZ ;  /* 0x000002549d7e7824 */ /* 0x002fe400078e02ff */
[----:B------:R-:W-:Y:S01]  /*4ec0*/  IMAD R202, R202, 0x12a, RZ ;  /* 0x0000012acaca7824 */ /* 0x000fe200078e02ff */
[----:B------:R0:W3:Y:S01]  /*4ed0*/  LDG.E.U16 R157, desc[UR4][R128.64] ;  /* 0x00000004809d7981 */ /* 0x0000e2000c1e1500 */
[----:B------:R-:W-:Y:S01]  /*4ee0*/  IMAD R124, R172, 0x284, RZ ;  /* 0x00000284ac7c7824 */ /* 0x000fe200078e02ff */
[-C--:B------:R-:W-:Y:S01]  /*4ef0*/  IADD3 R126, P2, R126, R120.reuse, RZ ;  /* 0x000000787e7e7210 */ /* 0x080fe20007f5e0ff */
[----:B------:R-:W-:Y:S01]  /*4f00*/  IMAD R200, R200, 0x13a, RZ ;  /* 0x0000013ac8c87824 */ /* 0x000fe200078e02ff */
[-C--:B------:R-:W-:Y:S01]  /*4f10*/  IADD3 R122, P0, R122, R120.reuse, RZ ;  /* 0x000000787a7a7210 */ /* 0x080fe20007f1e0ff */
[----:B------:R-:W1:Y:S01]  /*4f20*/  LDC R172, c[0x0][0x248] ;  /* 0x00009200ffac7b82 */ /* 0x000e620000000800 */
[----:B------:R-:W-:Y:S01]  /*4f30*/  IADD3 R124, P1, R124, R120, RZ ;  /* 0x000000787c7c7210 */ /* 0x000fe20007f3e0ff */
[----:B0-----:R-:W-:Y:S01]  /*4f40*/  IMAD R128, R163, 0x2a4, RZ ;  /* 0x000002a4a3807824 */ /* 0x001fe200078e02ff */
[----:B------:R-:W-:-:S02]  /*4f50*/  LEA.HI.X.SX32 R127, R202, R121, 0x1, P2 ;  /* 0x00000079ca7f7211 */ /* 0x000fc400010f0eff */
[-C--:B------:R-:W-:Y:S02]  /*4f60*/  LEA.HI.X.SX32 R123, R200, R121.reuse, 0x1, P0 ;  /* 0x00000079c87b7211 */ /* 0x080fe400000f0eff */
[----:B------:R-:W-:Y:S01]  /*4f70*/  IADD3 R128, P0, R128, R120, RZ ;  /* 0x0000007880807210 */ /* 0x000fe20007f1e0ff */
[----:B------:R0:W3:Y:S01]  /*4f80*/  LDG.E.U16 R155, desc[UR4][R126.64] ;  /* 0x000000047e9b7981 */ /* 0x0000e2000c1e1500 */
[-C--:B------:R-:W-:Y:S02]  /*4f90*/  LEA.HI.X.SX32 R125, R159, R121.reuse, 0x1, P1 ;  /* 0x000000799f7d7211 */ /* 0x080fe400008f0eff */
[----:B------:R-:W-:Y:S01]  /*4fa0*/  LEA.HI.X.SX32 R129, R161, R121, 0x1, P0 ;  /* 0x00000079a1817211 */ /* 0x000fe200000f0eff */
[----:B------:R2:W3:Y:S01]  /*4fb0*/  LDG.E.U16 R159, desc[UR4][R122.64] ;  /* 0x000000047a9f7981 */ /* 0x0004e2000c1e1500 */
[----:B------:R-:W-:-:S03]  /*4fc0*/  IMAD R248, R248, 0x14a, RZ ;  /* 0x0000014af8f87824 */ /* 0x000fc600078e02ff */
[----:B------:R2:W3:Y:S01]  /*4fd0*/  LDG.E.U16 R161, desc[UR4][R124.64] ;  /* 0x000000047ca17981 */ /* 0x0004e2000c1e1500 */
[----:B0-----:R-:W-:-:S03]  /*4fe0*/  IMAD R126, R175, 0x294, RZ ;  /* 0x00000294af7e7824 */ /* 0x001fc600078e02ff */
[----:B------:R0:W3:Y:S01]  /*4ff0*/  LDG.E.U16 R164, desc[UR4][R128.64] ;  /* 0x0000000480a47981 */ /* 0x0000e2000c1e1500 */
[----:B------:R-:W-:Y:S01]  /*5000*/  IMAD R246, R246, 0x15a, RZ ;  /* 0x0000015af6f67824 */ /* 0x000fe200078e02ff */
[----:B------:R-:W4:Y:S01]  /*5010*/  LDC R175, c[0x0][0x248] ;  /* 0x00009200ffaf7b82 */ /* 0x000f220000000800 */
[----:B--2---:R-:W-:Y:S02]  /*5020*/  IMAD R122, R167, 0x2b4, RZ ;  /* 0x000002b4a77a7824 */ /* 0x004fe400078e02ff */
[----:B------:R-:W-:Y:S01]  /*5030*/  IMAD R124, R171, 0x2c4, RZ ;  /* 0x000002c4ab7c7824 */ /* 0x000fe200078e02ff */
[----:B------:R-:W-:-:S04]  /*5040*/  IADD3 R126, P2, R126, R120, RZ ;  /* 0x000000787e7e7210 */ /* 0x000fc80007f5e0ff */
[----:B------:R-:W2:Y:S01]  /*5050*/  LDC R171, c[0x0][0x248] ;  /* 0x00009200ffab7b82 */ /* 0x000ea20000000800 */
[-C--:B------:R-:W-:Y:S01]  /*5060*/  IADD3 R122, P0, R122, R120.reuse, RZ ;  /* 0x000000787a7a7210 */ /* 0x080fe20007f1e0ff */
[----:B0-----:R-:W-:Y:S01]  /*5070*/  IMAD R128, R168, 0x2e4, RZ ;  /* 0x000002e4a8807824 */ /* 0x001fe200078e02ff */
[-C--:B------:R-:W-:Y:S02]  /*5080*/  IADD3 R124, P1, R124, R120.reuse, RZ ;  /* 0x000000787c7c7210 */ /* 0x080fe40007f3e0ff */
[-C--:B------:R-:W-:Y:S02]  /*5090*/  LEA.HI.X.SX32 R127, R248, R121.reuse, 0x1, P2 ;  /* 0x00000079f87f7211 */ /* 0x080fe400010f0eff */
[-C--:B------:R-:W-:Y:S02]  /*50a0*/  LEA.HI.X.SX32 R123, R246, R121.reuse, 0x1, P0 ;  /* 0x00000079f67b7211 */ /* 0x080fe400000f0eff */
[----:B------:R-:W-:Y:S01]  /*50b0*/  IADD3 R128, P0, R128, R120, RZ ;  /* 0x0000007880807210 */ /* 0x000fe20007f1e0ff */
[----:B------:R0:W3:Y:S01]  /*50c0*/  LDG.E.U16 R163, desc[UR4][R126.64] ;  /* 0x000000047ea37981 */ /* 0x0000e2000c1e1500 */
[----:B------:R-:W-:-:S02]  /*50d0*/  LEA.HI.X.SX32 R125, R165, R121, 0x1, P1 ;  /* 0x00000079a57d7211 */ /* 0x000fc400008f0eff */
[----:B------:R-:W-:Y:S01]  /*50e0*/  LEA.HI.X.SX32 R129, R166, R121, 0x1, P0 ;  /* 0x00000079a6817211 */ /* 0x000fe200000f0eff */
[----:B------:R-:W-:Y:S01]  /*50f0*/  IMAD R244, R244, 0x16a, RZ ;  /* 0x0000016af4f47824 */ /* 0x000fe200078e02ff */
[----:B------:R-:W3:Y:S04]  /*5100*/  LDG.E.U16 R165, desc[UR4][R122.64] ;  /* 0x000000047aa57981 */ /* 0x000ee8000c1e1500 */
[----:B------:R1:W3:Y:S01]  /*5110*/  LDG.E.U16 R166, desc[UR4][R124.64] ;  /* 0x000000047ca67981 */ /* 0x0002e2000c1e1500 */
[----:B0-----:R-:W-:Y:S02]  /*5120*/  IMAD R126, R179, 0x2d4, RZ ;  /* 0x000002d4b37e7824 */ /* 0x001fe400078e02ff */
[----:B------:R-:W-:Y:S01]  /*5130*/  IMAD R242, R242, 0x17a, RZ ;  /* 0x0000017af2f27824 */ /* 0x000fe200078e02ff */
[----:B------:R2:W3:Y:S01]  /*5140*/  LDG.E.U16 R168, desc[UR4][R128.64] ;  /* 0x0000000480a87981 */ /* 0x0004e2000c1e1500 */
[----:B------:R-:W0:Y:S01]  /*5150*/  LDC R179, c[0x0][0x248] ;  /* 0x00009200ffb37b82 */ /* 0x000e220000000800 */
[----:B------:R-:W-:Y:S01]  /*5160*/  IADD3 R126, P2, R126, R120, RZ ;  /* 0x000000787e7e7210 */ /* 0x000fe20007f5e0ff */
[----:B-1----:R-:W-:-:S06]  /*5170*/  IMAD R124, R176, 0x304, RZ ;  /* 0x00000304b07c7824 */ /* 0x002fcc00078e02ff */
[----:B------:R-:W1:Y:S01]  /*5180*/  LDC R176, c[0x0][0x248] ;  /* 0x00009200ffb07b82 */ /* 0x000e620000000800 */
[----:B------:R-:W-:Y:S01]  /*5190*/  IMAD R122, R172, 0x2f4, RZ ;  /* 0x000002f4ac7a7824 */ /* 0x000fe200078e02ff */
[----:B------:R-:W-:Y:S01]  /*51a0*/  LEA.HI.X.SX32 R127, R244, R121, 0x1, P2 ;  /* 0x00000079f47f7211 */ /* 0x000fe200010f0eff */
[----:B--2---:R-:W-:-:S03]  /*51b0*/  IMAD R128, R171, 0x324, RZ ;  /* 0x00000324ab807824 */ /* 0x004fc600078e02ff */
[-C--:B------:R-:W-:Y:S01]  /*51c0*/  IADD3 R122, P0, R122, R120.reuse, RZ ;  /* 0x000000787a7a7210 */ /* 0x080fe20007f1e0ff */
[----:B------:R2:W3:Y:S01]  /*51d0*/  LDG.E.U16 R167, desc[UR4][R126.64] ;  /* 0x000000047ea77981 */ /* 0x0004e2000c1e1500 */
[-C--:B------:R-:W-:Y:S02]  /*51e0*/  IADD3 R124, P1, R124, R120.reuse, RZ ;  /* 0x000000787c7c7210 */ /* 0x080fe40007f3e0ff */
[-C--:B------:R-:W-:Y:S02]  /*51f0*/  LEA.HI.X.SX32 R123, R242, R121.reuse, 0x1, P0 ;  /* 0x00000079f27b7211 */ /* 0x080fe400000f0eff */
[----:B------:R-:W-:Y:S01]  /*5200*/  IADD3 R128, P0, R128, R120, RZ ;  /* 0x0000007880807210 */ /* 0x000fe20007f1e0ff */
[----:B------:R-:W-:Y:S02]  /*5210*/  IMAD R240, R240, 0x18a, RZ ;  /* 0x0000018af0f07824 */ /* 0x000fe400078e02ff */
[----:B--2---:R-:W-:Y:S02]  /*5220*/  IMAD R126, R199, 0x314, RZ ;  /* 0x00000314c77e7824 */ /* 0x004fe400078e02ff */
[----:B------:R-:W2:Y:S01]  /*5230*/  LDC R199, c[0x0][0x248] ;  /* 0x00009200ffc77b82 */ /* 0x000ea20000000800 */
[----:B------:R-:W-:-:S02]  /*5240*/  LEA.HI.X.SX32 R125, R169, R121, 0x1, P1 ;  /* 0x00000079a97d7211 */ /* 0x000fc400008f0eff */
[----:B------:R-:W-:Y:S01]  /*5250*/  IADD3 R126, P2, R126, R120, RZ ;  /* 0x000000787e7e7210 */ /* 0x000fe20007f5e0ff */
[----:B------:R4:W3:Y:S01]  /*5260*/  LDG.E.U16 R169, desc[UR4][R122.64] ;  /* 0x000000047aa97981 */ /* 0x0008e2000c1e1500 */
[-C--:B------:R-:W-:Y:S02]  /*5270*/  LEA.HI.X.SX32 R129, R170, R121.reuse, 0x1, P0 ;  /* 0x00000079aa817211 */ /* 0x080fe400000f0eff */
[----:B------:R-:W-:Y:S01]  /*5280*/  LEA.HI.X.SX32 R127, R240, R121, 0x1, P2 ;  /* 0x00000079f07f7211 */ /* 0x000fe200010f0eff */
[----:B------:R0:W3:Y:S01]  /*5290*/  LDG.E.U16 R170, desc[UR4][R124.64] ;  /* 0x000000047caa7981 */ /* 0x0000e2000c1e1500 */
[----:B------:R-:W-:-:S03]  /*52a0*/  IMAD R238, R238, 0x19a, RZ ;  /* 0x0000019aeeee7824 */ /* 0x000fc600078e02ff */
[----:B------:R1:W3:Y:S01]  /*52b0*/  LDG.E.U16 R172, desc[UR4][R128.64] ;  /* 0x0000000480ac7981 */ /* 0x0002e2000c1e1500 */
[----:B----4-:R-:W-:-:S03]  /*52c0*/  IMAD R122, R175, 0x334, RZ ;  /* 0x00000334af7a7824 */ /* 0x010fc600078e02ff */
[----:B------:R4:W3:Y:S01]  /*52d0*/  LDG.E.U16 R171, desc[UR4][R126.64] ;  /* 0x000000047eab7981 */ /* 0x0008e2000c1e1500 */
[----:B0-----:R-:W-:Y:S01]  /*52e0*/  IMAD R124, R181, 0x344, RZ ;  /* 0x00000344b57c7824 */ /* 0x001fe200078e02ff */
[-C--:B------:R-:W-:Y:S01]  /*52f0*/  IADD3 R122, P0, R122, R120.reuse, RZ ;  /* 0x000000787a7a7210 */ /* 0x080fe20007f1e0ff */
[----:B------:R-:W0:Y:S01]  /*5300*/  LDC R181, c[0x0][0x248] ;  /* 0x00009200ffb57b82 */ /* 0x000e220000000800 */
[----:B-1----:R-:W-:Y:S02]  /*5310*/  IMAD R128, R176, 0x364, RZ ;  /* 0x00000364b0807824 */ /* 0x002fe400078e02ff */
[-C--:B------:R-:W-:Y:S01]  /*5320*/  LEA.HI.X.SX32 R123, R238, R121.reuse, 0x1, P0 ;  /* 0x00000079ee7b7211 */ /* 0x080fe200000f0eff */
[----:B----4-:R-:W-:Y:S01]  /*5330*/  IMAD R126, R223, 0x354, RZ ;  /* 0x00000354df7e7824 */ /* 0x010fe200078e02ff */
[-C--:B------:R-:W-:Y:S01]  /*5340*/  IADD3 R124, P1, R124, R120.reuse, RZ ;  /* 0x000000787c7c7210 */ /* 0x080fe20007f3e0ff */
[----:B------:R-:W-:Y:S01]  /*5350*/  IMAD R236, R236, 0x1aa, RZ ;  /* 0x000001aaecec7824 */ /* 0x000fe200078e02ff */
[-C--:B------:R-:W-:Y:S01]  /*5360*/  IADD3 R128, P0, R128, R120.reuse, RZ ;  /* 0x0000007880807210 */ /* 0x080fe20007f1e0ff */
[----:B------:R-:W-:Y:S01]  /*5370*/  IMAD R234, R234, 0x1ba, RZ ;  /* 0x000001baeaea7824 */ /* 0x000fe200078e02ff */
[----:B------:R-:W-:Y:S01]  /*5380*/  IADD3 R126, P2, R126, R120, RZ ;  /* 0x000000787e7e7210 */ /* 0x000fe20007f5e0ff */
[----:B------:R-:W-:Y:S01]  /*5390*/  IMAD R232, R232, 0x1ca, RZ ;  /* 0x000001cae8e87824 */ /* 0x000fe200078e02ff */
[-C--:B------:R-:W-:Y:S01]  /*53a0*/  LEA.HI.X.SX32 R125, R173, R121.reuse, 0x1, P1 ;  /* 0x00000079ad7d7211 */ /* 0x080fe200008f0eff */
[----:B------:R-:W1:Y:S01]  /*53b0*/  LDC R223, c[0x0][0x248] ;  /* 0x00009200ffdf7b82 */ /* 0x000e620000000800 */
[-C--:B------:R-:W-:Y:S01]  /*53c0*/  LEA.HI.X.SX32 R129, R174, R121.reuse, 0x1, P0 ;  /* 0x00000079ae817211 */ /* 0x080fe200000f0eff */
[----:B------:R4:W3:Y:S01]  /*53d0*/  LDG.E.U16 R173, desc[UR4][R122.64] ;  /* 0x000000047aad7981 */ /* 0x0008e2000c1e1500 */
[----:B------:R-:W-:-:S03]  /*53e0*/  LEA.HI.X.SX32 R127, R236, R121, 0x1, P2 ;  /* 0x00000079ec7f7211 */ /* 0x000fc600010f0eff */
[----:B------:R2:W3:Y:S04]  /*53f0*/  LDG.E.U16 R174, desc[UR4][R124.64] ;  /* 0x000000047cae7981 */ /* 0x0004e8000c1e1500 */
[----:B------:R2:W3:Y:S01]  /*5400*/  LDG.E.U16 R176, desc[UR4][R128.64] ;  /* 0x0000000480b07981 */ /* 0x0004e2000c1e1500 */
[----:B----4-:R-:W-:-:S03]  /*5410*/  IMAD R122, R179, 0x374, RZ ;  /* 0x00000374b37a7824 */ /* 0x010fc600078e02ff */
[----:B------:R4:W3:Y:S01]  /*5420*/  LDG.E.U16 R175, desc[UR4][R126.64] ;  /* 0x000000047eaf7981 */ /* 0x0008e2000c1e1500 */
[----:B--2---:R-:W-:Y:S02]  /*5430*/  IMAD R124, R213, 0x384, RZ ;  /* 0x00000384d57c7824 */ /* 0x004fe400078e02ff */
[----:B------:R-:W-:Y:S01]  /*5440*/  IMAD R128, R199, 0x3a4, RZ ;  /* 0x000003a4c7807824 */ /* 0x000fe200078e02ff */
[-C--:B------:R-:W-:Y:S01]  /*5450*/  IADD3 R122, P0, R122, R120.reuse, RZ ;  /* 0x000000787a7a7210 */ /* 0x080fe20007f1e0ff */
[----:B------:R-:W2:Y:S01]  /*5460*/  LDC R199, c[0x0][0x248] ;  /* 0x00009200ffc77b82 */ /* 0x000ea20000000800 */
[----:B----4-:R-:W-:Y:S01]  /*5470*/  IMAD R126, R227, 0x394, RZ ;  /* 0x00000394e37e7824 */ /* 0x010fe200078e02ff */
[-C--:B------:R-:W-:Y:S02]  /*5480*/  IADD3 R124, P1, R124, R120.reuse, RZ ;  /* 0x000000787c7c7210 */ /* 0x080fe40007f3e0ff */
[----:B------:R-:W-:Y:S02]  /*5490*/  LEA.HI.X.SX32 R123, R234, R121, 0x1, P0 ;  /* 0x00000079ea7b7211 */ /* 0x000fe400000f0eff */
[----:B------:R-:W-:-:S02]  /*54a0*/  IADD3 R126, P2, R126, R120, RZ ;  /* 0x000000787e7e7210 */ /* 0x000fc40007f5e0ff */
[----:B------:R-:W4:Y:S01]  /*54b0*/  LDC R213, c[0x0][0x248] ;  /* 0x00009200ffd57b82 */ /* 0x000f220000000800 */
[----:B------:R-:W-:Y:S02]  /*54c0*/  IADD3 R128, P0, R128, R120, RZ ;  /* 0x0000007880807210 */ /* 0x000fe40007f1e0ff */
[-C--:B------:R-:W-:Y:S02]  /*54d0*/  LEA.HI.X.SX32 R125, R177, R121.reuse, 0x1, P1 ;  /* 0x00000079b17d7211 */ /* 0x080fe400008f0eff */
[-C--:B------:R-:W-:Y:S01]  /*54e0*/  LEA.HI.X.SX32 R127, R232, R121.reuse, 0x1, P2 ;  /* 0x00000079e87f7211 */ /* 0x080fe200010f0eff */
[----:B------:R0:W3:Y:S02]  /*54f0*/  LDG.E.U16 R177, desc[UR4][R122.64] ;  /* 0x000000047ab17981 */ /* 0x0000e4000c1e1500 */
[----:B------:R-:W5:Y:S01]  /*5500*/  LDC R227, c[0x0][0x248] ;  /* 0x00009200ffe37b82 */ /* 0x000f620000000800 */
[----:B------:R-:W-:Y:S01]  /*5510*/  LEA.HI.X.SX32 R129, R178, R121, 0x1, P0 ;  /* 0x00000079b2817211 */ /* 0x000fe200000f0eff */
[----:B------:R1:W3:Y:S04]  /*5520*/  LDG.E.U16 R179, desc[UR4][R126.64] ;  /* 0x000000047eb37981 */ /* 0x0002e8000c1e1500 */
[----:B------:R1:W3:Y:S01]  /*5530*/  LDG.E.U16 R178, desc[UR4][R124.64] ;  /* 0x000000047cb27981 */ /* 0x0002e2000c1e1500 */
[----:B0-----:R-:W-:-:S03]  /*5540*/  IMAD R122, R181, 0x3b4, RZ ;  /* 0x000003b4b57a7824 */ /* 0x001fc600078e02ff */
[----:B------:R-:W3:Y:S01]  /*5550*/  LDG.E.U16 R128, desc[UR4][R128.64] ;  /* 0x0000000480807981 */ /* 0x000ee2000c1e1500 */
[----:B-1----:R-:W-:Y:S02]  /*5560*/  IMAD R126, R230, 0x3d4, RZ ;  /* 0x000003d4e67e7824 */ /* 0x002fe400078e02ff */
[----:B------:R-:W-:Y:S02]  /*5570*/  IMAD R124, R228, 0x3c4, RZ ;  /* 0x000003c4e47c7824 */ /* 0x000fe400078e02ff */
[----:B------:R-:W-:Y:S02]  /*5580*/  IMAD R228, R233, 0x1ea, RZ ;  /* 0x000001eae9e47824 */ /* 0x000fe400078e02ff */
[----:B------:R-:W0:Y:S01]  /*5590*/  LDC R233, c[0x0][0x248] ;  /* 0x00009200ffe97b82 */ /* 0x000e220000000800 */
[----:B------:R-:W-:Y:S01]  /*55a0*/  IMAD R230, R231, 0x1da, RZ ;  /* 0x000001dae7e67824 */ /* 0x000fe200078e02ff */
[-C--:B------:R-:W-:Y:S01]  /*55b0*/  IADD3 R122, P0, R122, R120.reuse, RZ ;  /* 0x000000787a7a7210 */ /* 0x080fe20007f1e0ff */
[----:B--2---:R-:W-:Y:S01]  /*55c0*/  IMAD R181, R199, 0x3e4, RZ ;  /* 0x000003e4c7b57824 */ /* 0x004fe200078e02ff */
[----:B------:R-:W-:-:S02]  /*55d0*/  IADD3 R126, P2, R126, R120, RZ ;  /* 0x000000787e7e7210 */ /* 0x000fc40007f5e0ff */
[-C--:B------:R-:W-:Y:S02]  /*55e0*/  LEA.HI.X.SX32 R123, R230, R121.reuse, 0x1, P0 ;  /* 0x00000079e67b7211 */ /* 0x080fe400000f0eff */
[----:B------:R-:W1:Y:S01]  /*55f0*/  LDC R231, c[0x0][0x248] ;  /* 0x00009200ffe77b82 */ /* 0x000e620000000800 */
[----:B------:R-:W-:Y:S02]  /*5600*/  LEA.HI.X.SX32 R127, R228, R121, 0x1, P2 ;  /* 0x00000079e47f7211 */ /* 0x000fe400010f0eff */
[----:B------:R2:W3:Y:S01]  /*5610*/  LDG.E.U16 R129, desc[UR4][R122.64] ;  /* 0x000000047a817981 */ /* 0x0004e2000c1e1500 */
[----:B----4-:R-:W-:Y:S02]  /*5620*/  IMAD R213, R213, 0x114, RZ ;  /* 0x00000114d5d57824 */ /* 0x010fe400078e02ff */
[----:B-----5:R-:W-:Y:S02]  /*5630*/  IMAD R227, R227, 0x134, RZ ;  /* 0x00000134e3e37824 */ /* 0x020fe400078e02ff */
[----:B------:R-:W4:Y:S01]  /*5640*/  LDC R199, c[0x0][0x248] ;  /* 0x00009200ffc77b82 */ /* 0x000f220000000800 */
[----:B--2---:R-:W-:-:S02]  /*5650*/  IADD3 R122, P0, R181, R120, RZ ;  /* 0x00000078b57a7210 */ /* 0x004fc40007f1e0ff */
[----:B------:R2:W5:Y:S02]  /*5660*/  LDG.E.U16 R181, desc[UR4][R126.64] ;  /* 0x000000047eb57981 */ /* 0x000564000c1e1500 */
[----:B------:R-:W-:Y:S01]  /*5670*/  LEA.HI.X.SX32 R123, R182, R121, 0x1, P0 ;  /* 0x00000079b67b7211 */ /* 0x000fe200000f0eff */
[----:B0-----:R-:W-:Y:S01]  /*5680*/  IMAD R239, R233, 0x144, RZ ;  /* 0x00000144e9ef7824 */ /* 0x001fe200078e02ff */
[-C--:B------:R-:W-:Y:S01]  /*5690*/  IADD3 R124, P1, R124, R120.reuse, RZ ;  /* 0x000000787c7c7210 */ /* 0x080fe20007f3e0ff */
[----:B------:R-:W-:Y:S01]  /*56a0*/  IMAD R223, R223, 0x124, RZ ;  /* 0x00000124dfdf7824 */ /* 0x000fe200078e02ff */
[----:B------:R-:W0:Y:S01]  /*56b0*/  LDC R233, c[0x0][0x248] ;  /* 0x00009200ffe97b82 */ /* 0x000e220000000800 */
[----:B------:R1:W5:Y:S01]  /*56c0*/  LDG.E.U16 R182, desc[UR4][R122.64] ;  /* 0x000000047ab67981 */ /* 0x000362000c1e1500 */
[----:B--2---:R-:W-:-:S04]  /*56d0*/  IADD3 R126, P0, R213, R120, RZ ;  /* 0x00000078d57e7210 */ /* 0x004fc80007f1e0ff */
[-C--:B------:R-:W-:Y:S02]  /*56e0*/  LEA.HI.X.SX32 R127, R185, R121.reuse, 0x1, P0 ;  /* 0x00000079b97f7211 */ /* 0x080fe400000f0eff */
[----:B-1----:R-:W-:Y:S02]  /*56f0*/  IADD3 R122, P2, R227, R120, RZ ;  /* 0x00000078e37a7210 */ /* 0x002fe40007f5e0ff */
[-C--:B------:R-:W-:Y:S02]  /*5700*/  LEA.HI.X.SX32 R125, R180, R121.reuse, 0x1, P1 ;  /* 0x00000079b47d7211 */ /* 0x080fe400008f0eff */
[----:B------:R-:W-:Y:S02]  /*5710*/  LEA.HI.X.SX32 R123, R183, R121, 0x1, P2 ;  /* 0x00000079b77b7211 */ /* 0x000fe400010f0eff */
[----:B------:R1:W2:Y:S04]  /*5720*/  LDG.E.U16 R183, desc[UR4][R126.64] ;  /* 0x000000047eb77981 */ /* 0x0002a8000c1e1500 */
[----:B------:R4:W5:Y:S01]  /*5730*/  LDG.E.U16 R180, desc[UR4][R124.64] ;  /* 0x000000047cb47981 */ /* 0x000962000c1e1500 */
[----:B------:R-:W-:-:S03]  /*5740*/  IMAD R235, R235, 0x164, RZ ;  /* 0x00000164ebeb7824 */ /* 0x000fc600078e02ff */
[----:B------:R4:W2:Y:S01]  /*5750*/  LDG.E.U16 R185, desc[UR4][R122.64] ;  /* 0x000000047ab97981 */ /* 0x0008a2000c1e1500 */
[-C--:B-1----:R-:W-:Y:S01]  /*5760*/  IADD3 R126, P0, R239, R120.reuse, RZ ;  /* 0x00000078ef7e7210 */ /* 0x082fe20007f1e0ff */
[----:B------:R-:W-:Y:S02]  /*5770*/  IMAD R239, R231, 0x154, RZ ;  /* 0x00000154e7ef7824 */ /* 0x000fe400078e02ff */
[----:B------:R-:W1:Y:S01]  /*5780*/  LDC R231, c[0x0][0x248] ;  /* 0x00009200ffe77b82 */ /* 0x000e620000000800 */
[----:B------:R-:W-:Y:S02]  /*5790*/  LEA.HI.X.SX32 R127, R186, R121, 0x1, P0 ;  /* 0x00000079ba7f7211 */ /* 0x000fe400000f0eff */
[----:B----4-:R-:W-:-:S03]  /*57a0*/  IADD3 R124, P1, R223, R120, RZ ;  /* 0x00000078df7c7210 */ /* 0x010fc60007f3e0ff */
[----:B------:R4:W2:Y:S01]  /*57b0*/  LDG.E.U16 R186, desc[UR4][R126.64] ;  /* 0x000000047eba7981 */ /* 0x0008a2000c1e1500 */
[----:B------:R-:W-:Y:S01]  /*57c0*/  LEA.HI.X.SX32 R125, R184, R121, 0x1, P1 ;  /* 0x00000079b87d7211 */ /* 0x000fe200008f0eff */
[----:B------:R-:W-:Y:S02]  /*57d0*/  IMAD R122, R199, 0x174, RZ ;  /* 0x00000174c77a7824 */ /* 0x000fe400078e02ff */
[----:B------:R-:W-:Y:S02]  /*57e0*/  IMAD R199, R237, 0x184, RZ ;  /* 0x00000184edc77824 */ /* 0x000fe400078e02ff */
[----:B------:R0:W2:Y:S01]  /*57f0*/  LDG.E.U16 R184, desc[UR4][R124.64] ;  /* 0x000000047cb87981 */ /* 0x0000a2000c1e1500 */
[----:B------:R-:W1:Y:S01]  /*5800*/  LDC R237, c[0x0][0x248] ;  /* 0x00009200ffed7b82 */ /* 0x000e620000000800 */
[----:B----4-:R-:W-:-:S04]  /*5810*/  IADD3 R126, P0, R239, R120, RZ ;  /* 0x00000078ef7e7210 */ /* 0x010fc80007f1e0ff */
[----:B------:R-:W-:-:S03]  /*5820*/  LEA.HI.X.SX32 R127, R187, R121, 0x1, P0 ;  /* 0x00000079bb7f7211 */ /* 0x000fc600000f0eff */
[----:B------:R-:W4:Y:S01]  /*5830*/  LDC R239, c[0x0][0x248] ;  /* 0x00009200ffef7b82 */ /* 0x000f220000000800 */
[----:B0-----:R-:W-:Y:S01]  /*5840*/  IADD3 R124, P1, R235, R120, RZ ;  /* 0x00000078eb7c7210 */ /* 0x001fe20007f3e0ff */
[----:B------:R0:W2:Y:S03]  /*5850*/  LDG.E.U16 R187, desc[UR4][R126.64] ;  /* 0x000000047ebb7981 */ /* 0x0000a6000c1e1500 */
[----:B------:R-:W-:-:S03]  /*5860*/  LEA.HI.X.SX32 R125, R188, R121, 0x1, P1 ;  /* 0x00000079bc7d7211 */ /* 0x000fc600008f0eff */
[----:B------:R-:W4:Y:S01]  /*5870*/  LDC R235, c[0x0][0x248] ;  /* 0x00009200ffeb7b82 */ /* 0x000f220000000800 */
[-C--:B------:R-:W-:Y:S01]  /*5880*/  IADD3 R122, P0, R122, R120.reuse, RZ ;  /* 0x000000787a7a7210 */ /* 0x080fe20007f1e0ff */
[----:B-1----:R-:W-:Y:S01]  /*5890*/  IMAD R231, R231, 0x1a4, RZ ;  /* 0x000001a4e7e77824 */ /* 0x002fe200078e02ff */
[----:B------:R1:W2:Y:S01]  /*58a0*/  LDG.E.U16 R188, desc[UR4][R124.64] ;  /* 0x000000047cbc7981 */ /* 0x0002a2000c1e1500 */
[-C--:B0-----:R-:W-:Y:S01]  /*58b0*/  IADD3 R126, P1, R199, R120.reuse, RZ ;  /* 0x00000078c77e7210 */ /* 0x081fe20007f3e0ff */
[----:B------:R-:W-:Y:S01]  /*58c0*/  IMAD R199, R233, 0x194, RZ ;  /* 0x00000194e9c77824 */ /* 0x000fe200078e02ff */
[-C--:B------:R-:W-:Y:S02]  /*58d0*/  LEA.HI.X.SX32 R123, R189, R121.reuse, 0x1, P0 ;  /* 0x00000079bd7b7211 */ /* 0x080fe400000f0eff */
[----:B------:R-:W0:Y:S01]  /*58e0*/  LDC R233, c[0x0][0x248] ;  /* 0x00009200ffe97b82 */ /* 0x000e220000000800 */
[----:B------:R-:W-:Y:S02]  /*58f0*/  LEA.HI.X.SX32 R127, R190, R121, 0x1, P1 ;  /* 0x00000079be7f7211 */ /* 0x000fe400008f0eff */
[----:B------:R-:W2:Y:S04]  /*5900*/  LDG.E.U16 R189, desc[UR4][R122.64] ;  /* 0x000000047abd7981 */ /* 0x000ea8000c1e1500 */
[----:B------:R4:W2:Y:S01]  /*5910*/  LDG.E.U16 R190, desc[UR4][R126.64] ;  /* 0x000000047ebe7981 */ /* 0x0008a2000c1e1500 */
[----:B-1----:R-:W-:-:S02]  /*5920*/  IADD3 R124, P1, R231, R120, RZ ;  /* 0x00000078e77c7210 */ /* 0x002fc40007f3e0ff */
[----:B------:R-:W1:Y:S01]  /*5930*/  LDC R231, c[0x0][0x248] ;  /* 0x00009200ffe77b82 */ /* 0x000e620000000800 */
[----:B----4-:R-:W-:-:S07]  /*5940*/  IADD3 R126, P0, R199, R120, RZ ;  /* 0x00000078c77e7210 */ /* 0x010fce0007f1e0ff */
[----:B------:R-:W4:Y:S01]  /*5950*/  LDC R199, c[0x0][0x248] ;  /* 0x00009200ffc77b82 */ /* 0x000f220000000800 */
[----:B------:R-:W-:Y:S01]  /*5960*/  IMAD R122, R239, 0x1b4, RZ ;  /* 0x000001b4ef7a7824 */ /* 0x000fe200078e02ff */
[-C--:B------:R-:W-:Y:S01]  /*5970*/  LEA.HI.X.SX32 R127, R191, R121.reuse, 0x1, P0 ;  /* 0x00000079bf7f7211 */ /* 0x080fe200000f0eff */
[----:B------:R-:W-:Y:S01]  /*5980*/  IMAD R239, R241, 0x1c4, RZ ;  /* 0x000001c4f1ef7824 */ /* 0x000fe200078e02ff */
[-C--:B------:R-:W-:Y:S02]  /*5990*/  LEA.HI.X.SX32 R125, R192, R121.reuse, 0x1, P1 ;  /* 0x00000079c07d7211 */ /* 0x080fe400008f0eff */
[----:B------:R-:W-:Y:S01]  /*59a0*/  IADD3 R122, P0, R122, R120, RZ ;  /* 0x000000787a7a7210 */ /* 0x000fe20007f1e0ff */
[----:B------:R0:W2:Y:S01]  /*59b0*/  LDG.E.U16 R191, desc[UR4][R126.64] ;  /* 0x000000047ebf7981 */ /* 0x0000a2000c1e1500 */
[----:B------:R-:W-:Y:S02]  /*59c0*/  IMAD R237, R237, 0x1d4, RZ ;  /* 0x000001d4eded7824 */ /* 0x000fe400078e02ff */
[----:B------:R-:W-:Y:S01]  /*59d0*/  LEA.HI.X.SX32 R123, R193, R121, 0x1, P0 ;  /* 0x00000079c17b7211 */ /* 0x000fe200000f0eff */
[----:B------:R-:W-:Y:S01]  /*59e0*/  IMAD R235, R235, 0x1e4, RZ ;  /* 0x000001e4ebeb7824 */ /* 0x000fe200078e02ff */
[----:B------:R0:W2:Y:S02]  /*59f0*/  LDG.E.U16 R192, desc[UR4][R124.64] ;  /* 0x000000047cc07981 */ /* 0x0000a4000c1e1500 */
[----:B0-----:R-:W-:-:S02]  /*5a00*/  IMAD R233, R233, 0x1f4, RZ ;  /* 0x000001f4e9e97824 */ /* 0x001fc400078e02ff */
[----:B------:R0:W2:Y:S01]  /*5a10*/  LDG.E.U16 R193, desc[UR4][R122.64] ;  /* 0x000000047ac17981 */ /* 0x0000a2000c1e1500 */
[----:B------:R-:W-:-:S04]  /*5a20*/  IADD3 R126, P1, R239, R120, RZ ;  /* 0x00000078ef7e7210 */ /* 0x000fc80007f3e0ff */
[-C--:B------:R-:W-:Y:S02]  /*5a30*/  LEA.HI.X.SX32 R127, R194, R121.reuse, 0x1, P1 ;  /* 0x00000079c27f7211 */ /* 0x080fe400008f0eff */
[-C--:B------:R-:W-:Y:S02]  /*5a40*/  IADD3 R124, P0, R237, R120.reuse, RZ ;  /* 0x00000078ed7c7210 */ /* 0x080fe40007f1e0ff */
[----:B0-----:R-:W-:Y:S01]  /*5a50*/  IADD3 R122, P1, R235, R120, RZ ;  /* 0x00000078eb7a7210 */ /* 0x001fe20007f3e0ff */
[----:B------:R4:W5:Y:S01]  /*5a60*/  LDG.E.U16 R194, desc[UR4][R126.64] ;  /* 0x000000047ec27981 */ /* 0x000962000c1e1500 */
[-C--:B------:R-:W-:Y:S02]  /*5a70*/  LEA.HI.X.SX32 R125, R195, R121.reuse, 0x1, P0 ;  /* 0x00000079c37d7211 */ /* 0x080fe400000f0eff */
[----:B------:R-:W-:-:S03]  /*5a80*/  LEA.HI.X.SX32 R123, R196, R121, 0x1, P1 ;  /* 0x00000079c47b7211 */ /* 0x000fc600008f0eff */
[----:B------:R0:W2:Y:S01]  /*5a90*/  LDG.E.U16 R195, desc[UR4][R124.64] ;  /* 0x000000047cc37981 */ /* 0x0000a2000c1e1500 */
[----:B----4-:R-:W-:Y:S01]  /*5aa0*/  IMAD R127, R199, 0x3f4, RZ ;  /* 0x000003f4c77f7824 */ /* 0x010fe200078e02ff */
[-C--:B------:R-:W-:Y:S02]  /*5ab0*/  IADD3 R126, P0, R233, R120.reuse, RZ ;  /* 0x00000078e97e7210 */ /* 0x080fe40007f1e0ff */
[----:B------:R4:W2:Y:S01]  /*5ac0*/  LDG.E.U16 R196, desc[UR4][R122.64] ;  /* 0x000000047ac47981 */ /* 0x0008a2000c1e1500 */
[----:B-1----:R-:W-:Y:S01]  /*5ad0*/  IMAD R199, R231, 0x1fa, RZ ;  /* 0x000001fae7c77824 */ /* 0x002fe200078e02ff */
[-C--:B0-----:R-:W-:Y:S02]  /*5ae0*/  IADD3 R124, P1, R127, R120.reuse, RZ ;  /* 0x000000787f7c7210 */ /* 0x081fe40007f3e0ff */
[----:B------:R-:W-:Y:S02]  /*5af0*/  LEA.HI.X.SX32 R127, R215, R121, 0x1, P0 ;  /* 0x00000079d77f7211 */ /* 0x000fe400000f0eff */
[----:B----4-:R-:W-:-:S02]  /*5b00*/  IADD3 R122, P0, R197, R120, RZ ;  /* 0x00000078c57a7210 */ /* 0x010fc40007f1e0ff */
[-C--:B------:R-:W-:Y:S01]  /*5b10*/  LEA.HI.X.SX32 R125, R199, R121.reuse, 0x1, P1 ;  /* 0x00000079c77d7211 */ /* 0x080fe200008f0eff */
[----:B------:R0:W4:Y:S01]  /*5b20*/  LDG.E.U16 R197, desc[UR4][R126.64] ;  /* 0x000000047ec57981 */ /* 0x000122000c1e1500 */
[----:B------:R-:W-:-:S05]  /*5b30*/  LEA.HI.X.SX32 R123, R216, R121, 0x1, P0 ;  /* 0x00000079d87b7211 */ /* 0x000fca00000f0eff */
[----:B------:R1:W3:Y:S01]  /*5b40*/  LDG.E.U16 R215, desc[UR4][R122.64] ;  /* 0x000000047ad77981 */ /* 0x0002e2000c1e1500 */
[----:B0-----:R-:W-:-:S03]  /*5b50*/  IADD3 R126, P1, R198, R120, RZ ;  /* 0x00000078c67e7210 */ /* 0x001fc60007f3e0ff */
[----:B------:R0:W4:Y:S01]  /*5b60*/  LDG.E.U16 R198, desc[UR4][R124.64] ;  /* 0x000000047cc67981 */ /* 0x000122000c1e1500 */
[-C--:B------:R-:W-:Y:S02]  /*5b70*/  LEA.HI.X.SX32 R127, R218, R121.reuse, 0x1, P1 ;  /* 0x00000079da7f7211 */ /* 0x080fe400008f0eff */
[-C--:B-1----:R-:W-:Y:S01]  /*5b80*/  IADD3 R122, P0, R210, R120.reuse, RZ ;  /* 0x00000078d27a7210 */ /* 0x082fe20007f1e0ff */
[----:B------:R1:W-:Y:S03]  /*5b90*/  STS.U16 [R8+0x21800], R27 ;  /* 0x0218001b08007388 */ /* 0x0003e60000000400 */
[----:B------:R-:W-:Y:S01]  /*5ba0*/  LEA.HI.X.SX32 R123, R217, R121, 0x1, P0 ;  /* 0x00000079d97b7211 */ /* 0x000fe200000f0eff */
[----:B------:R1:W5:Y:S01]  /*5bb0*/  LDG.E.U16 R126, desc[UR4][R126.64] ;  /* 0x000000047e7e7981 */ /* 0x000362000c1e1500 */
[----:B0-----:R-:W-:-:S04]  /*5bc0*/  IADD3 R124, P1, R211, R120, RZ ;  /* 0x00000078d37c7210 */ /* 0x001fc80007f3e0ff */
[----:B------:R-:W-:Y:S01]  /*5bd0*/  LEA.HI.X.SX32 R125, R221, R121, 0x1, P1 ;  /* 0x00000079dd7d7211 */ /* 0x000fe200008f0eff */
[----:B-1----:R-:W2:Y:S04]  /*5be0*/  LDG.E.U16 R27, desc[UR4][R122.64] ;  /* 0x000000047a1b7981 */ /* 0x002ea8000c1e1500 */
[----:B------:R0:W-:Y:S04]  /*5bf0*/  STS.U16 [R8+0x22c00], R9 ;  /* 0x022c000908007388 */ /* 0x0001e80000000400 */
[----:B------:R1:W-:Y:S04]  /*5c00*/  STS.U16 [R8+0x5400], R6 ;  /* 0x0054000608007388 */ /* 0x0003e80000000400 */
[----:B------:R1:W-:Y:S04]  /*5c10*/  STS.U16 [R8+0x4c00], R7 ;  /* 0x004c000708007388 */ /* 0x0003e80000000400 */
[----:B------:R1:W-:Y:S04]  /*5c20*/  STS.U16 [R8+0x22000], R4 ;  /* 0x0220000408007388 */ /* 0x0003e80000000400 */
[----:B------:R-:W-:Y:S04]  /*5c30*/  STS.U16 [R8+0x23000], R20 ;  /* 0x0230001408007388 */ /* 0x000fe80000000400 */
        /* <DEDUP_REMOVED lines=44> */
[----:B------:R3:W-:Y:S01]  /*5f00*/  STS.U16 [R8+0x7800], R12 ;  /* 0x0078000c08007388 */ /* 0x0007e20000000400 */
[----:B------:R-:W-:Y:S01]  /*5f10*/  IMAD R216, R26, 0x76, RZ ;  /* 0x000000761ad87824 */ /* 0x000fe200078e02ff */
[-C--:B------:R-:W-:Y:S01]  /*5f20*/  IADD3 R214, P2, R214, R120.reuse, RZ ;  /* 0x00000078d6d67210 */ /* 0x080fe20007f5e0ff */
[----:B------:R-:W4:Y:S01]  /*5f30*/  LDC R127, c[0x0][0x248] ;  /* 0x00009200ff7f7b82 */ /* 0x000f220000000800 */
[----:B0-----:R-:W4:Y:S01]  /*5f40*/  LDG.E.U16 R9, desc[UR4][R124.64] ;  /* 0x000000047c097981 */ /* 0x001f22000c1e1500 */
[----:B-1----:R-:W-:-:S04]  /*5f50*/  IADD3 R6, P0, R209, R120, RZ ;  /* 0x00000078d1067210 */ /* 0x002fc80007f1e0ff */
[-C--:B------:R-:W-:Y:S02]  /*5f60*/  LEA.HI.X.SX32 R7, R220, R121.reuse, 0x1, P0 ;  /* 0x00000079dc077211 */ /* 0x080fe400000f0eff */
[----:B------:R-:W-:Y:S01]  /*5f70*/  IADD3 R4, P1, R208, R120, RZ ;  /* 0x00000078d0047210 */ /* 0x000fe20007f3e0ff */
[----:B---3--:R0:W-:Y:S01]  /*5f80*/  STL [R1+0x28], R215 ;  /* 0x000028d701007387 */ /* 0x0081e20000100800 */
[----:B------:R-:W-:Y:S01]  /*5f90*/  LOP3.LUT R8, R2, 0x20, RZ, 0x3c, !PT ;  /* 0x0000002002087812 */ /* 0x000fe200078e3cff */
[----:B------:R-:W-:Y:S01]  /*5fa0*/  IMAD R23, R26, 0x96, RZ ;  /* 0x000000961a177824 */ /* 0x000fe200078e02ff */
[----:B------:R-:W1:Y:S01]  /*5fb0*/  LDC R47, c[0x0][0x248] ;  /* 0x00009200ff2f7b82 */ /* 0x000e620000000800 */
[----:B------:R3:W4:Y:S01]  /*5fc0*/  LDG.E.U16 R20, desc[UR4][R6.64] ;  /* 0x0000000406147981 */ /* 0x000722000c1e1500 */
[----:B------:R-:W-:-:S05]  /*5fd0*/  LEA.HI.X.SX32 R5, R224, R121, 0x1, P1 ;  /* 0x00000079e0057211 */ /* 0x000fca00008f0eff */
[----:B------:R0:W4:Y:S01]  /*5fe0*/  LDG.E.U16 R18, desc[UR4][R4.64] ;  /* 0x0000000404127981 */ /* 0x000122000c1e1500 */
[----:B------:R-:W-:Y:S01]  /*5ff0*/  IMAD R21, R26, 0x9e, RZ ;  /* 0x0000009e1a157824 */ /* 0x000fe200078e02ff */
[----:B------:R-:W1:Y:S01]  /*6000*/  LDC R51, c[0x0][0x248] ;  /* 0x00009200ff337b82 */ /* 0x000e620000000800 */
[----:B---3--:R-:W-:-:S04]  /*6010*/  IADD3 R6, P0, R206, R120, RZ ;  /* 0x00000078ce067210 */ /* 0x008fc80007f1e0ff */
[-C--:B------:R-:W-:Y:S02]  /*6020*/  LEA.HI.X.SX32 R7, R219, R121.reuse, 0x1, P0 ;  /* 0x00000079db077211 */ /* 0x080fe400000f0eff */
[----:B0-----:R-:W-:Y:S01]  /*6030*/  IADD3 R4, P1, R207, R120, RZ ;  /* 0x00000078cf047210 */ /* 0x001fe20007f3e0ff */
[----:B------:R-:W-:Y:S01]  /*6040*/  IMAD R13, R26, 0xae, RZ ;  /* 0x000000ae1a0d7824 */ /* 0x000fe200078e02ff */
[----:B------:R-:W0:Y:S01]  /*6050*/  LDC R62, c[0x0][0x248] ;  /* 0x00009200ff3e7b82 */ /* 0x000e220000000800 */
[----:B------:R3:W4:Y:S01]  /*6060*/  LDG.E.U16 R17, desc[UR4][R6.64] ;  /* 0x0000000406117981 */ /* 0x000722000c1e1500 */
[----:B------:R-:W-:-:S05]  /*6070*/  LEA.HI.X.SX32 R5, R225, R121, 0x1, P1 ;  /* 0x00000079e1057211 */ /* 0x000fca00008f0eff */
[----:B------:R5:W4:Y:S01]  /*6080*/  LDG.E.U16 R11, desc[UR4][R4.64] ;  /* 0x00000004040b7981 */ /* 0x000b22000c1e1500 */
[----:B------:R-:W-:Y:S01]  /*6090*/  IMAD R15, R26, 0x57, RZ ;  /* 0x000000571a0f7824 */ /* 0x000fe200078e02ff */
[----:B------:R-:W4:Y:S01]  /*60a0*/  LDC R225, c[0x0][0x248] ;  /* 0x00009200ffe17b82 */ /* 0x000f220000000800 */
[----:B---3--:R-:W-:-:S04]  /*60b0*/  IADD3 R6, P0, R205, R120, RZ ;  /* 0x00000078cd067210 */ /* 0x008fc80007f1e0ff */
[-C--:B------:R-:W-:Y:S02]  /*60c0*/  LEA.HI.X.SX32 R7, R222, R121.reuse, 0x1, P0 ;  /* 0x00000079de077211 */ /* 0x080fe400000f0eff */
[----:B-----5:R-:W-:Y:S01]  /*60d0*/  IADD3 R4, P1, R204, R120, RZ ;  /* 0x00000078cc047210 */ /* 0x020fe20007f3e0ff */
[----:B------:R-:W-:Y:S01]  /*60e0*/  IMAD R19, R26, 0x5f, RZ ;  /* 0x0000005f1a137824 */ /* 0x000fe200078e02ff */
[----:B------:R-:W3:Y:S01]  /*60f0*/  LDC R55, c[0x0][0x248] ;  /* 0x00009200ff377b82 */ /* 0x000ee20000000800 */
[----:B------:R5:W4:Y:S01]  /*6100*/  LDG.E.U16 R10, desc[UR4][R6.64] ;  /* 0x00000004060a7981 */ /* 0x000b22000c1e1500 */
[----:B------:R-:W-:-:S03]  /*6110*/  LEA.HI.X.SX32 R5, R226, R121, 0x1, P1 ;  /* 0x00000079e2057211 */ /* 0x000fc600008f0eff */
[----:B------:R3:W-:Y:S01]  /*6120*/  STL [R1+0x24], R126 ;  /* 0x0000247e01007387 */ /* 0x0007e20000100800 */
[C---:B------:R-:W-:Y:S02]  /*6130*/  IMAD R25, R26.reuse, 0x63, RZ ;  /* 0x000000631a197824 */ /* 0x040fe400078e02ff */
[C---:B------:R-:W-:Y:S01]  /*6140*/  IMAD R29, R26.reuse, 0x77, RZ ;  /* 0x000000771a1d7824 */ /* 0x040fe200078e02ff */
[----:B------:R-:W4:Y:S01]  /*6150*/  LDC R63, c[0x0][0x248] ;  /* 0x00009200ff3f7b82 */ /* 0x000f220000000800 */
[----:B-----5:R-:W-:Y:S01]  /*6160*/  IADD3 R6, P0, R203, R120, RZ ;  /* 0x00000078cb067210 */ /* 0x020fe20007f1e0ff */
[----:B--2---:R-:W-:Y:S03]  /*6170*/  STL [R1+0x20], R27 ;  /* 0x0000201b01007387 */ /* 0x004fe60000100800 */
[----:B------:R-:W-:Y:S01]  /*6180*/  LEA.HI.X.SX32 R7, R229, R121, 0x1, P0 ;  /* 0x00000079e5077211 */ /* 0x000fe200000f0eff */
[----:B------:R-:W2:Y:S01]  /*6190*/  LDL R215, [R1+0x614] ;  /* 0x0006140001d77983 */ /* 0x000ea20000100800 */
[----:B------:R-:W-:Y:S01]  /*61a0*/  IMAD R28, R26, 0xf6, RZ ;  /* 0x000000f61a1c7824 */ /* 0x000fe200078e02ff */
[----:B------:R-:W5:Y:S01]  /*61b0*/  LDC R67, c[0x0][0x248] ;  /* 0x00009200ff437b82 */ /* 0x000f620000000800 */
[----:B-1----:R-:W-:-:S02]  /*61c0*/  IMAD R47, R47, 0x11e, RZ ;  /* 0x0000011e2f2f7824 */ /* 0x002fc400078e02ff */
[----:B------:R-:W-:-:S05]  /*61d0*/  IMAD R51, R51, 0x126, RZ ;  /* 0x0000012633337824 */ /* 0x000fca00078e02ff */
[----:B------:R-:W1:Y:S01]  /*61e0*/  LDC R58, c[0x0][0x248] ;  /* 0x00009200ff3a7b82 */ /* 0x000e620000000800 */
[----:B0-----:R-:W-:Y:S02]  /*61f0*/  IMAD R62, R62, 0x136, RZ ;  /* 0x000001363e3e7824 */ /* 0x001fe400078e02ff */
[----:B---3--:R-:W-:-:S05]  /*6200*/  IMAD R55, R55, 0x12c, RZ ;  /* 0x0000012c37377824 */ /* 0x008fca00078e02ff */
[----:B------:R-:W0:Y:S01]  /*6210*/  LDC R126, c[0x0][0x248] ;  /* 0x00009200ff7e7b82 */ /* 0x000e220000000800 */
[----:B----4-:R-:W-:Y:S02]  /*6220*/  IMAD R127, R127, 0x19c, RZ ;  /* 0x0000019c7f7f7824 */ /* 0x010fe400078e02ff */
[----:B------:R-:W-:-:S05]  /*6230*/  IMAD R123, R26, 0x104, RZ ;  /* 0x000001041a7b7824 */ /* 0x000fca00078e02ff */
[----:B------:R-:W3:Y:S08]  /*6240*/  LDC R46, c[0x0][0x248] ;  /* 0x00009200ff2e7b82 */ /* 0x000ef00000000800 */
[----:B------:R-:W4:Y:S08]  /*6250*/  LDC R49, c[0x0][0x248] ;  /* 0x00009200ff317b82 */ /* 0x000f300000000800 */
[----:B------:R-:W3:Y:S08]  /*6260*/  LDC R56, c[0x0][0x248] ;  /* 0x00009200ff387b82 */ /* 0x000ef00000000800 */
        /* <DEDUP_REMOVED lines=14> */
[----:B------:R-:W3:Y:S01]  /*6350*/  LDC R122, c[0x0][0x248] ;  /* 0x00009200ff7a7b82 */ /* 0x000ee20000000800 */
[----:B------:R5:W-:Y:S07]  /*6360*/  STL [R1+0x1c], R9 ;  /* 0x00001c0901007387 */ /* 0x000bee0000100800 */
[----:B------:R-:W3:Y:S01]  /*6370*/  LDC R125, c[0x0][0x248] ;  /* 0x00009200ff7d7b82 */ /* 0x000ee20000000800 */
[----:B-----5:R5:W3:Y:S07]  /*6380*/  LDG.E.U16 R9, desc[UR4][R4.64] ;  /* 0x0000000404097981 */ /* 0x020aee000c1e1500 */
[----:B------:R-:W4:Y:S01]  /*6390*/  LDC R124, c[0x0][0x248] ;  /* 0x00009200ff7c7b82 */ /* 0x000f220000000800 */
[----:B------:R1:W4:Y:S01]  /*63a0*/  LDG.E.U16 R5, desc[UR4][R6.64] ;  /* 0x0000000406057981 */ /* 0x000322000c1e1500 */
[----:B-----5:R-:W-:Y:S01]  /*63b0*/  LOP3.LUT R4, R2, 0x10, RZ, 0x3c, !PT ;  /* 0x0000001002047812 */ /* 0x020fe200078e3cff */
[----:B-1----:R-:W-:Y:S01]  /*63c0*/  IMAD R7, R26, 0x95, RZ ;  /* 0x000000951a077824 */ /* 0x002fe200078e02ff */
[----:B------:R-:W-:-:S04]  /*63d0*/  IADD3 R6, P1, R202, R120, RZ ;  /* 0x00000078ca067210 */ /* 0x000fc80007f3e0ff */
[----:B------:R-:W-:Y:S02]  /*63e0*/  LEA.HI.X.SX32 R7, R7, R121, 0x1, P1 ;  /* 0x0000007907077211 */ /* 0x000fe400008f0eff */
[----:B------:R-:W-:-:S03]  /*63f0*/  IADD3 R248, P1, R248, R120, RZ ;  /* 0x00000078f8f87210 */ /* 0x000fc60007f3e0ff */
[----:B------:R1:W5:Y:S02]  /*6400*/  LDG.E.U16 R251, desc[UR4][R6.64] ;  /* 0x0000000406fb7981 */ /* 0x000364000c1e1500 */
[----:B-1----:R-:W-:Y:S02]  /*6410*/  IMAD R7, R26, 0xb5, RZ ;  /* 0x000000b51a077824 */ /* 0x002fe400078e02ff */
[----:B------:R-:W-:Y:S04]  /*6420*/  STL [R1+0x18], R20 ;  /* 0x0000181401007387 */ /* 0x000fe80000100800 */
[----:B------:R-:W-:Y:S04]  /*6430*/  STL [R1+0x14], R18 ;  /* 0x0000141201007387 */ /* 0x000fe80000100800 */
[----:B------:R-:W-:Y:S04]  /*6440*/  STL [R1+0x10], R17 ;  /* 0x0000101101007387 */ /* 0x000fe80000100800 */
[----:B------:R-:W-:Y:S04]  /*6450*/  STL [R1+0xc], R11 ;  /* 0x00000c0b01007387 */ /* 0x000fe80000100800 */
[----:B------:R2:W-:Y:S02]  /*6460*/  STL [R1+0x8], R10 ;  /* 0x0000080a01007387 */ /* 0x0005e40000100800 */
[----:B--2---:R-:W-:-:S02]  /*6470*/  IADD3 R10, R215, R4, RZ ;  /* 0x00000004d70a7210 */ /* 0x004fc40007ffe0ff */
[----:B------:R-:W-:Y:S01]  /*6480*/  IADD3 R4, P0, R201, R120, RZ ;  /* 0x00000078c9047210 */ /* 0x000fe20007f1e0ff */
[----:B------:R-:W-:-:S05]  /*6490*/  IMAD R11, R26, 0xa5, RZ ;  /* 0x000000a51a0b7824 */ /* 0x000fca00078e02ff */
[----:B------:R-:W-:Y:S02]  /*64a0*/  LEA.HI.X.SX32 R249, R11, R121, 0x1, P1 ;  /* 0x000000790bf97211 */ /* 0x000fe400008f0eff */
[----:B------:R-:W-:Y:S02]  /*64b0*/  IADD3 R242, P1, R242, R120, RZ ;  /* 0x00000078f2f27210 */ /* 0x000fe40007f3e0ff */
[----:B------:R-:W-:Y:S01]  /*64c0*/  IADD3 R8, R215, R8, RZ ;  /* 0x00000008d7087210 */ /* 0x000fe20007ffe0ff */
[C---:B------:R-:W-:Y:S01]  /*64d0*/  IMAD R11, R26.reuse, 0x7e, RZ ;  /* 0x0000007e1a0b7824 */ /* 0x040fe200078e02ff */
[----:B------:R1:W-:Y:S04]  /*64e0*/  STS.U16 [R10+0x20080], R70 ;  /* 0x020080460a007388 */ /* 0x0003e80000000400 */
[----:B------:R-:W-:Y:S04]  /*64f0*/  STS.U16 [R10+0x20480], R71 ;  /* 0x020480470a007388 */ /* 0x000fe80000000400 */
[----:B------:R2:W-:Y:S01]  /*6500*/  STS.U16 [R10+0x20880], R75 ;  /* 0x0208804b0a007388 */ /* 0x0005e20000000400 */
[C---:B------:R-:W-:Y:S01]  /*6510*/  IMAD R17, R26.reuse, 0xa6, RZ ;  /* 0x000000a61a117824 */ /* 0x040fe200078e02ff */
[----:B-1----:R-:W1:Y:S02]  /*6520*/  LDC R70, c[0x0][0x248] ;  /* 0x00009200ff467b82 */ /* 0x002e640000000800 */
[----:B------:R-:W-:Y:S04]  /*6530*/  STS.U16 [R10+0x20c80], R119 ;  /* 0x020c80770a007388 */ /* 0x000fe80000000400 */
[----:B------:R0:W-:Y:S01]  /*6540*/  STS.U16 [R10+0x21080], R118 ;  /* 0x021080760a007388 */ /* 0x0001e20000000400 */
[C---:B------:R-:W-:Y:S01]  /*6550*/  IMAD R27, R26.reuse, 0x67, RZ ;  /* 0x000000671a1b7824 */ /* 0x040fe200078e02ff */
[----:B--2---:R-:W2:Y:S02]  /*6560*/  LDC R75, c[0x0][0x248] ;  /* 0x00009200ff4b7b82 */ /* 0x004ea40000000800 */
[----:B------:R-:W-:Y:S04]  /*6570*/  STS.U16 [R10+0x21480], R117 ;  /* 0x021480750a007388 */ /* 0x000fe80000000400 */
[----:B------:R-:W-:Y:S01]  /*6580*/  STS.U16 [R10+0x21880], R116 ;  /* 0x021880740a007388 */ /* 0x000fe20000000400 */
[C---:B------:R-:W-:Y:S01]  /*6590*/  IMAD R18, R26.reuse, 0xde, RZ ;  /* 0x000000de1a127824 */ /* 0x040fe200078e02ff */
[----:B------:R-:W1:Y:S02]  /*65a0*/  LDC R71, c[0x0][0x248] ;  /* 0x00009200ff477b82 */ /* 0x000e640000000800 */
[----:B------:R-:W-:Y:S04]  /*65b0*/  STS.U16 [R10+0x21c80], R115 ;  /* 0x021c80730a007388 */ /* 0x000fe80000000400 */
[----:B------:R-:W-:Y:S01]  /*65c0*/  STS.U16 [R10+0x22080], R114 ;  /* 0x022080720a007388 */ /* 0x000fe20000000400 */
[----:B------:R-:W-:Y:S01]  /*65d0*/  IMAD R63, R63, 0x13c, RZ ;  /* 0x0000013c3f3f7824 */ /* 0x000fe200078e02ff */
[----:B0-----:R-:W0:Y:S02]  /*65e0*/  LDC R118, c[0x0][0x248] ;  /* 0x00009200ff767b82 */ /* 0x001e240000000800 */
        /* <DEDUP_REMOVED lines=10> */
[----:B------:R2:W-:Y:S04]  /*6690*/  STS.U16 [R10+0x24c80], R103 ;  /* 0x024c80670a007388 */ /* 0x0005e80000000400 */
[----:B------:R-:W-:Y:S04]  /*66a0*/  STS.U16 [R10+0x25080], R102 ;  /* 0x025080660a007388 */ /* 0x000fe80000000400 */
[----:B------:R-:W-:Y:S04]  /*66b0*/  STS.U16 [R10+0x25480], R101 ;  /* 0x025480650a007388 */ /* 0x000fe80000000400 */
[----:B------:R-:W-:Y:S01]  /*66c0*/  STS.U16 [R10+0x25880], R100 ;  /* 0x025880640a007388 */ /* 0x000fe20000000400 */
[----:B------:R-:W-:Y:S01]  /*66d0*/  IMAD R67, R67, 0x13e, RZ ;  /* 0x0000013e43437824 */ /* 0x000fe200078e02ff */
[----:B--2---:R-:W2:Y:S02]  /*66e0*/  LDC R103, c[0x0][0x248] ;  /* 0x00009200ff677b82 */ /* 0x004ea40000000800 */
[----:B------:R-:W-:Y:S04]  /*66f0*/  STS.U16 [R10+0x25c80], R99 ;  /* 0x025c80630a007388 */ /* 0x000fe80000000400 */
[----:B------:R1:W-:Y:S04]  /*6700*/  STS.U16 [R10+0x26080], R98 ;  /* 0x026080620a007388 */ /* 0x0003e80000000400 */
[----:B---3--:R3:W-:Y:S01]  /*6710*/  STL [R1+0x4], R9 ;  /* 0x0000040901007387 */ /* 0x0087e20000100800 */
[----:B-1----:R-:W1:Y:S03]  /*6720*/  LDC R98, c[0x0][0x248] ;  /* 0x00009200ff627b82 */ /* 0x002e660000000800 */
[----:B------:R-:W-:Y:S04]  /*6730*/  STS.U16 [R10+0x26480], R97 ;  /* 0x026480610a007388 */ /* 0x000fe80000000400 */
[----:B------:R-:W-:Y:S04]  /*6740*/  STS.U16 [R10+0x26880], R96 ;  /* 0x026880600a007388 */ /* 0x000fe80000000400 */
[----:B------:R0:W-:Y:S01]  /*6750*/  STS.U16 [R10+0x26c80], R95 ;  /* 0x026c805f0a007388 */ /* 0x0001e20000000400 */
[C---:B---3--:R-:W-:Y:S01]  /*6760*/  IMAD R9, R26.reuse, 0x9d, RZ ;  /* 0x0000009d1a097824 */ /* 0x048fe200078e02ff */
[----:B------:R-:W3:Y:S02]  /*6770*/  LDC R107, c[0x0][0x248] ;  /* 0x00009200ff6b7b82 */ /* 0x000ee40000000800 */
[----:B----4-:R4:W-:Y:S04]  /*6780*/  STL [R1], R5 ;  /* 0x0000000501007387 */ /* 0x0109e80000100800 */
[----:B------:R-:W-:Y:S02]  /*6790*/  STS.U16 [R10+0x27080], R94 ;  /* 0x0270805e0a007388 */ /* 0x000fe40000000400 */
[----:B0-----:R-:W0:Y:S02]  /*67a0*/  LDC R95, c[0x0][0x248] ;  /* 0x00009200ff5f7b82 */ /* 0x001e240000000800 */
[----:B------:R-:W-:Y:S01]  /*67b0*/  STS.U16 [R10+0x27480], R93 ;  /* 0x0274805d0a007388 */ /* 0x000fe20000000400 */
[----:B----4-:R-:W-:-:S03]  /*67c0*/  IMAD R5, R26, 0x8d, RZ ;  /* 0x0000008d1a057824 */ /* 0x010fc600078e02ff */
[----:B------:R-:W-:Y:S04]  /*67d0*/  STS.U16 [R10+0x27880], R92 ;  /* 0x0278805c0a007388 */ /* 0x000fe80000000400 */
[----:B------:R4:W-:Y:S01]  /*67e0*/  STS.U16 [R10+0x80], R91 ;  /* 0x0000805b0a007388 */ /* 0x0009e20000000400 */
[----:B------:R-:W-:-:S03]  /*67f0*/  LEA.HI.X.SX32 R5, R5, R121, 0x1, P0 ;  /* 0x0000007905057211 */ /* 0x000fc600000f0eff */
[----:B------:R-:W-:Y:S04]  /*6800*/  STS.U16 [R10+0x480], R90 ;  /* 0x0004805a0a007388 */ /* 0x000fe80000000400 */
[----:B------:R-:W-:Y:S04]  /*6810*/  STS.U16 [R10+0x880], R89 ;  /* 0x000880590a007388 */ /* 0x000fe80000000400 */
[----:B------:R-:W-:Y:S01]  /*6820*/  STS.U16 [R10+0xc80], R88 ;  /* 0x000c80580a007388 */ /* 0x000fe20000000400 */
[----:B----4-:R-:W4:Y:S03]  /*6830*/  LDC R91, c[0x0][0x248] ;  /* 0x00009200ff5b7b82 */ /* 0x010f260000000800 */
[----:B------:R2:W5:Y:S04]  /*6840*/  LDG.E.U16 R252, desc[UR4][R4.64] ;  /* 0x0000000404fc7981 */ /* 0x000568000c1e1500 */
[----:B------:R1:W-:Y:S04]  /*6850*/  STS.U16 [R10+0x1080], R87 ;  /* 0x001080570a007388 */ /* 0x0003e80000000400 */
[----:B------:R-:W-:Y:S04]  /*6860*/  STS.U16 [R10+0x1480], R86 ;  /* 0x001480560a007388 */ /* 0x000fe80000000400 */
[----:B------:R-:W-:Y:S01]  /*6870*/  STS.U16 [R10+0x1880], R85 ;  /* 0x001880550a007388 */ /* 0x000fe20000000400 */
[-C--:B--2---:R-:W-:Y:S01]  /*6880*/  IADD3 R4, P0, R200, R120.reuse, RZ ;  /* 0x00000078c8047210 */ /* 0x084fe20007f1e0ff */
[----:B-1----:R-:W1:Y:S02]  /*6890*/  LDC R87, c[0x0][0x248] ;  /* 0x00009200ff577b82 */ /* 0x002e640000000800 */
[----:B------:R-:W-:Y:S01]  /*68a0*/  STS.U16 [R10+0x1c80], R84 ;  /* 0x001c80540a007388 */ /* 0x000fe20000000400 */
[-C--:B------:R-:W-:Y:S01]  /*68b0*/  LEA.HI.X.SX32 R5, R9, R121.reuse, 0x1, P0 ;  /* 0x0000007909057211 */ /* 0x080fe200000f0eff */
[----:B------:R-:W-:Y:S01]  /*68c0*/  IMAD R9, R26, 0xad, RZ ;  /* 0x000000ad1a097824 */ /* 0x000fe200078e02ff */
[----:B------:R-:W-:Y:S01]  /*68d0*/  IADD3 R246, P0, R246, R120, RZ ;  /* 0x00000078f6f67210 */ /* 0x000fe20007f1e0ff */
[----:B------:R-:W-:Y:S04]  /*68e0*/  STS.U16 [R10+0x2080], R83 ;  /* 0x002080530a007388 */ /* 0x000fe80000000400 */
[----:B------:R2:W-:Y:S01]  /*68f0*/  STS.U16 [R10+0x2480], R82 ;  /* 0x002480520a007388 */ /* 0x0005e20000000400 */
[----:B------:R-:W-:-:S03]  /*6900*/  LEA.HI.X.SX32 R247, R9, R121, 0x1, P0 ;  /* 0x0000007909f77211 */ /* 0x000fc600000f0eff */
[----:B------:R-:W-:Y:S01]  /*6910*/  STS.U16 [R10+0x2880], R81 ;  /* 0x002880510a007388 */ /* 0x000fe20000000400 */
[----:B------:R-:W-:-:S03]  /*6920*/  IADD3 R244, P0, R244, R120, RZ ;  /* 0x00000078f4f47210 */ /* 0x000fc60007f1e0ff */
[----:B------:R-:W-:Y:S01]  /*6930*/  STS.U16 [R10+0x2c80], R80 ;  /* 0x002c80500a007388 */ /* 0x000fe20000000400 */
[-C--:B------:R-:W-:Y:S01]  /*6940*/  LEA.HI.X.SX32 R245, R7, R121.reuse, 0x1, P0 ;  /* 0x0000007907f57211 */ /* 0x080fe200000f0eff */
[----:B------:R-:W-:Y:S01]  /*6950*/  IMAD R7, R26, 0xc5, RZ ;  /* 0x000000c51a077824 */ /* 0x000fe200078e02ff */
[----:B------:R-:W3:Y:S01]  /*6960*/  LDC R102, c[0x0][0x248] ;  /* 0x00009200ff667b82 */ /* 0x000ee20000000800 */
[----:B------:R0:W5:Y:S01]  /*6970*/  LDG.E.U16 R250, desc[UR4][R4.64] ;  /* 0x0000000404fa7981 */ /* 0x000162000c1e1500 */
[----:B------:R-:W-:Y:S01]  /*6980*/  IADD3 R240, P0, R240, R120, RZ ;  /* 0x00000078f0f07210 */ /* 0x000fe20007f1e0ff */
[C---:B------:R-:W-:Y:S02]  /*6990*/  IMAD R9, R26.reuse, 0xec, RZ ;  /* 0x000000ec1a097824 */ /* 0x040fe400078e02ff */
[----:B------:R-:W-:Y:S03]  /*69a0*/  STS.U16 [R10+0x3080], R79 ;  /* 0x0030804f0a007388 */ /* 0x000fe60000000400 */
[----:B--2---:R-:W2:Y:S01]  /*69b0*/  LDC R82, c[0x0][0x248] ;  /* 0x00009200ff527b82 */ /* 0x004ea20000000800 */
[----:B------:R-:W-:Y:S01]  /*69c0*/  STS.U16 [R10+0x3480], R78 ;  /* 0x0034804e0a007388 */ /* 0x000fe20000000400 */
[----:B0-----:R-:W-:Y:S01]  /*69d0*/  IMAD R5, R26, 0xbd, RZ ;  /* 0x000000bd1a057824 */ /* 0x001fe200078e02ff */
[----:B------:R-:W-:-:S02]  /*69e0*/  LEA.HI.X.SX32 R241, R7, R121, 0x1, P0 ;  /* 0x0000007907f17211 */ /* 0x000fc400000f0eff */
[----:B------:R0:W-:Y:S01]  /*69f0*/  STS.U16 [R10+0x3880], R77 ;  /* 0x0038804d0a007388 */ /* 0x0001e20000000400 */
[-C--:B------:R-:W-:Y:S02]  /*6a00*/  IADD3 R238, P0, R238, R120.reuse, RZ ;  /* 0x00000078eeee7210 */ /* 0x080fe40007f1e0ff */
[-C--:B------:R-:W-:Y:S01]  /*6a10*/  LEA.HI.X.SX32 R243, R5, R121.reuse, 0x1, P1 ;  /* 0x0000007905f37211 */ /* 0x080fe200008f0eff */
[----:B------:R-:W-:Y:S01]  /*6a20*/  IMAD R5, R26, 0xcd, RZ ;  /* 0x000000cd1a057824 */ /* 0x000fe200078e02ff */
[-C--:B------:R-:W-:Y:S01]  /*6a30*/  IADD3 R236, P1, R236, R120.reuse, RZ ;  /* 0x00000078ecec7210 */ /* 0x080fe20007f3e0ff */
[----:B------:R-:W-:Y:S01]  /*6a40*/  IMAD R7, R26, 0xd5, RZ ;  /* 0x000000d51a077824 */ /* 0x000fe200078e02ff */
[----:B------:R-:W-:Y:S01]  /*6a50*/  STS.U16 [R10+0x3c80], R76 ;  /* 0x003c804c0a007388 */ /* 0x000fe20000000400 */
[----:B------:R-:W-:Y:S01]  /*6a60*/  LOP3.LUT R4, R2, 0x30, RZ, 0x3c, !PT ;  /* 0x0000003002047812 */ /* 0x000fe200078e3cff */
[----:B------:R-:W3:Y:S01]  /*6a70*/  LDC R83, c[0x0][0x248] ;  /* 0x00009200ff537b82 */ /* 0x000ee20000000800 */
[-C--:B------:R-:W-:Y:S01]  /*6a80*/  LEA.HI.X.SX32 R239, R5, R121.reuse, 0x1, P0 ;  /* 0x0000007905ef7211 */ /* 0x080fe200000f0eff */
[----:B------:R-:W-:Y:S01]  /*6a90*/  IMAD R5, R26, 0xdd, RZ ;  /* 0x000000dd1a057824 */ /* 0x000fe200078e02ff */
[-C--:B------:R-:W-:Y:S01]  /*6aa0*/  IADD3 R234, P0, R234, R120.reuse, RZ ;  /* 0x00000078eaea7210 */ /* 0x080fe20007f1e0ff */
[----:B------:R-:W-:Y:S03]  /*6ab0*/  STS.U16 [R10+0x4480], R130 ;  /* 0x004480820a007388 */ /* 0x000fe60000000400 */
[-C--:B------:R-:W-:Y:S01]  /*6ac0*/  LEA.HI.X.SX32 R235, R5, R121.reuse, 0x1, P0 ;  /* 0x0000007905eb7211 */ /* 0x080fe200000f0eff */
[----:B------:R-:W-:Y:S01]  /*6ad0*/  IMAD R5, R26, 0xe5, RZ ;  /* 0x000000e51a057824 */ /* 0x000fe200078e02ff */
[-C--:B------:R-:W-:Y:S01]  /*6ae0*/  IADD3 R232, P0, R232, R120.reuse, RZ ;  /* 0x00000078e8e87210 */ /* 0x080fe20007f1e0ff */
[----:B------:R-:W-:Y:S01]  /*6af0*/  STS.U16 [R10+0x4880], R131 ;  /* 0x004880830a007388 */ /* 0x000fe20000000400 */
[-C--:B------:R-:W-:Y:S01]  /*6b00*/  LEA.HI.X.SX32 R237, R7, R121.reuse, 0x1, P1 ;  /* 0x0000007907ed7211 */ /* 0x080fe200008f0eff */
[----:B0-----:R-:W0:Y:S01]  /*6b10*/  LDC R77, c[0x0][0x248] ;  /* 0x00009200ff4d7b82 */ /* 0x001e220000000800 */
[-C--:B------:R-:W-:Y:S01]  /*6b20*/  LEA.HI.X.SX32 R233, R5, R121.reuse, 0x1, P0 ;  /* 0x0000007905e97211 */ /* 0x080fe200000f0eff */
[----:B------:R-:W-:Y:S01]  /*6b30*/  IMAD R5, R26, 0xf5, RZ ;  /* 0x000000f51a057824 */ /* 0x000fe200078e02ff */
[-C--:B------:R-:W-:Y:S01]  /*6b40*/  IADD3 R228, P0, R228, R120.reuse, RZ ;  /* 0x00000078e4e47210 */ /* 0x080fe20007f1e0ff */
[----:B------:R-:W-:Y:S01]  /*6b50*/  IMAD R7, R26, 0xed, RZ ;  /* 0x000000ed1a077824 */ /* 0x000fe200078e02ff */
[-C--:B------:R-:W-:Y:S01]  /*6b60*/  IADD3 R230, P1, R230, R120.reuse, RZ ;  /* 0x00000078e6e67210 */ /* 0x080fe20007f3e0ff */
[----:B------:R-:W-:Y:S01]  /*6b70*/  STS.U16 [R10+0x4c80], R132 ;  /* 0x004c80840a007388 */ /* 0x000fe20000000400 */
[-C--:B------:R-:W-:Y:S01]  /*6b80*/  LEA.HI.X.SX32 R229, R5, R121.reuse, 0x1, P0 ;  /* 0x0000007905e57211 */ /* 0x080fe200000f0eff */
[----:B------:R-:W-:Y:S01]  /*6b90*/  IMAD R5, R26, 0xfd, RZ ;  /* 0x000000fd1a057824 */ /* 0x000fe200078e02ff */
[----:B------:R-:W-:Y:S01]  /*6ba0*/  IADD3 R6, P0, R199, R120, RZ ;  /* 0x00000078c7067210 */ /* 0x000fe20007f1e0ff */
[----:B------:R-:W-:Y:S01]  /*6bb0*/  STS.U16 [R10+0x5080], R133 ;  /* 0x005080850a007388 */ /* 0x000fe20000000400 */
[----:B------:R-:W-:-:S03]  /*6bc0*/  LEA.HI.X.SX32 R231, R7, R121, 0x1, P1 ;  /* 0x0000007907e77211 */ /* 0x000fc600008f0eff */
[----:B------:R-:W-:Y:S01]  /*6bd0*/  STS.U16 [R10+0x5480], R134 ;  /* 0x005480860a007388 */ /* 0x000fe20000000400 */
[----:B------:R-:W-:Y:S01]  /*6be0*/  LEA.HI.X.SX32 R7, R5, R121, 0x1, P0 ;  /* 0x0000007905077211 */ /* 0x000fe200000f0eff */
[----:B------:R-:W-:Y:S02]  /*6bf0*/  IMAD R5, R26, 0x3f, RZ ;  /* 0x0000003f1a057824 */ /* 0x000fe400078e02ff */
        /* <DEDUP_REMOVED lines=11> */
[----:B------:R-:W-:Y:S01]  /*6cb0*/  STS.U16 [R10+0x4080], R64 ;  /* 0x004080400a007388 */ /* 0x000fe20000000400 */
[----:B------:R-:W-:Y:S01]  /*6cc0*/  IADD3 R4, R215, R4, RZ ;  /* 0x00000004d7047210 */ /* 0x000fe20007ffe0ff */
[----:B------:R-:W-:Y:S01]  /*6cd0*/  IMAD R75, R75, 0x14e, RZ ;  /* 0x0000014e4b4b7824 */ /* 0x000fe200078e02ff */
[----:B------:R-:W5:Y:S01]  /*6ce0*/  LDC R111, c[0x0][0x248] ;  /* 0x00009200ff6f7b82 */ /* 0x000f620000000800 */
[----:B------:R4:W-:Y:S04]  /*6cf0*/  STS.U16 [R8+0x7100], R194 ;  /* 0x007100c208007388 */ /* 0x0009e80000000400 */
[----:B------:R3:W5:Y:S01]  /*6d00*/  LDG.E.U16 R226, desc[UR4][R6.64] ;  /* 0x0000000406e27981 */ /* 0x000762000c1e1500 */
[----:B0-----:R-:W-:-:S02]  /*6d10*/  IMAD R77, R77, 0x14c, RZ ;  /* 0x0000014c4d4d7824 */ /* 0x001fc400078e02ff */
[----:B------:R-:W-:Y:S01]  /*6d20*/  IMAD R58, R58, 0x12e, RZ ;  /* 0x0000012e3a3a7824 */ /* 0x000fe200078e02ff */
[----:B------:R-:W-:Y:S01]  /*6d30*/  STS.U16 [R8+0x100], R148 ;  /* 0x0001009408007388 */ /* 0x000fe20000000400 */
[----:B-1----:R-:W-:Y:S01]  /*6d40*/  IMAD R87, R87, 0x15e, RZ ;  /* 0x0000015e57577824 */ /* 0x002fe200078e02ff */
[-C--:B----4-:R-:W-:Y:S01]  /*6d50*/  IADD3 R194, P1, R9, R120.reuse, RZ ;  /* 0x0000007809c27210 */ /* 0x090fe20007f3e0ff */
[----:B------:R-:W-:Y:S01]  /*6d60*/  IMAD R71, R71, 0x146, RZ ;  /* 0x0000014647477824 */ /* 0x000fe200078e02ff */
[----:B------:R-:W-:Y:S01]  /*6d70*/  STS.U16 [R8+0x20100], R149 ;  /* 0x0201009508007388 */ /* 0x000fe20000000400 */
[----:B--2---:R-:W-:Y:S01]  /*6d80*/  IMAD R82, R82, 0x156, RZ ;  /* 0x0000015652527824 */ /* 0x004fe200078e02ff */
[----:B------:R-:W0:Y:S01]  /*6d90*/  LDC R115, c[0x0][0x248] ;  /* 0x00009200ff737b82 */ /* 0x000e220000000800 */
[----:B---3--:R-:W-:Y:S01]  /*6da0*/  IMAD R7, R26, 0xfc, RZ ;  /* 0x000000fc1a077824 */ /* 0x008fe200078e02ff */
[----:B------:R-:W-:Y:S04]  /*6db0*/  STS.U16 [R8+0x20500], R150 ;  /* 0x0205009608007388 */ /* 0x000fe80000000400 */
[----:B------:R-:W-:Y:S01]  /*6dc0*/  STS.U16 [R8+0x20900], R151 ;  /* 0x0209009708007388 */ /* 0x000fe20000000400 */
[----:B------:R-:W-:Y:S01]  /*6dd0*/  IMAD R91, R91, 0x166, RZ ;  /* 0x000001665b5b7824 */ /* 0x000fe200078e02ff */
[----:B------:R-:W1:Y:S02]  /*6de0*/  LDC R64, c[0x0][0x248] ;  /* 0x00009200ff407b82 */ /* 0x000e640000000800 */
[----:B------:R-:W-:Y:S04]  /*6df0*/  STS.U16 [R8+0x20d00], R153 ;  /* 0x020d009908007388 */ /* 0x000fe80000000400 */
[----:B------:R-:W-:Y:S01]  /*6e00*/  STS.U16 [R8+0x21100], R154 ;  /* 0x0211009a08007388 */ /* 0x000fe20000000400 */
[----:B------:R-:W-:Y:S01]  /*6e10*/  IMAD R83, R83, 0x15c, RZ ;  /* 0x0000015c53537824 */ /* 0x000fe200078e02ff */
[----:B------:R-:W2:Y:S02]  /*6e20*/  LDC R78, c[0x0][0x248] ;  /* 0x00009200ff4e7b82 */ /* 0x000ea40000000800 */
[----:B------:R-:W-:Y:S04]  /*6e30*/  STS.U16 [R8+0x21500], R155 ;  /* 0x0215009b08007388 */ /* 0x000fe80000000400 */
[----:B------:R-:W-:Y:S01]  /*6e40*/  STS.U16 [R8+0x21900], R157 ;  /* 0x0219009d08007388 */ /* 0x000fe20000000400 */
[----:B------:R-:W-:Y:S01]  /*6e50*/  IMAD R95, R95, 0x16c, RZ ;  /* 0x0000016c5f5f7824 */ /* 0x000fe200078e02ff */
[----:B------:R-:W3:Y:S02]  /*6e60*/  LDC R79, c[0x0][0x248] ;  /* 0x00009200ff4f7b82 */ /* 0x000ee40000000800 */
[----:B------:R-:W-:Y:S04]  /*6e70*/  STS.U16 [R8+0x21d00], R159 ;  /* 0x021d009f08007388 */ /* 0x000fe80000000400 */
[----:B------:R-:W-:Y:S01]  /*6e80*/  STS.U16 [R8+0x22100], R161 ;  /* 0x022100a108007388 */ /* 0x000fe20000000400 */
[----:B------:R-:W-:Y:S01]  /*6e90*/  IMAD R103, R103, 0x17c, RZ ;  /* 0x0000017c67677824 */ /* 0x000fe200078e02ff */
[----:B------:R-:W4:Y:S02]  /*6ea0*/  LDC R80, c[0x0][0x248] ;  /* 0x00009200ff507b82 */ /* 0x000f240000000800 */
[----:B------:R-:W-:Y:S04]  /*6eb0*/  STS.U16 [R8+0x22500], R163 ;  /* 0x022500a308007388 */ /* 0x000fe80000000400 */
[----:B------:R-:W-:Y:S01]  /*6ec0*/  STS.U16 [R8+0x22900], R164 ;  /* 0x022900a408007388 */ /* 0x000fe20000000400 */
[----:B------:R-:W-:Y:S01]  /*6ed0*/  IMAD R98, R98, 0x16e, RZ ;  /* 0x0000016e62627824 */ /* 0x000fe200078e02ff */
[----:B------:R-:W2:Y:S02]  /*6ee0*/  LDC R81, c[0x0][0x248] ;  /* 0x00009200ff517b82 */ /* 0x000ea40000000800 */
        /* <DEDUP_REMOVED lines=69> */
[----:B------:R-:W-:Y:S02]  /*7340*/  STS.U16 [R8+0x4500], R183 ;  /* 0x004500b708007388 */ /* 0x000fe40000000400 */
        /* <DEDUP_REMOVED lines=16> */
[----:B------:R0:W-:Y:S04]  /*7450*/  STS.U16 [R8+0x7500], R195 ;  /* 0x007500c308007388 */ /* 0x0001e80000000400 */
[----:B------:R-:W-:Y:S02]  /*7460*/  STS.U16 [R8+0x7900], R196 ;  /* 0x007900c408007388 */ /* 0x000fe40000000400 */
[----:B------:R-:W2:Y:S02]  /*7470*/  LDC R117, c[0x0][0x248] ;  /* 0x00009200ff757b82 */ /* 0x000ea40000000800 */
[----:B------:R-:W-:Y:S04]  /*7480*/  STS.U16 [R8+0x7d00], R197 ;  /* 0x007d00c508007388 */ /* 0x000fe80000000400 */
[----:B------:R-:W-:Y:S02]  /*7490*/  STS.U16 [R8+0x27d00], R198 ;  /* 0x027d00c608007388 */ /* 0x000fe40000000400 */
[----:B------:R-:W2:Y:S02]  /*74a0*/  LDC R119, c[0x0][0x248] ;  /* 0x00009200ff777b82 */ /* 0x000ea40000000800 */
[----:B------:R1:W-:Y:S01]  /*74b0*/  STS.U16 [R8+0x4100], R3 ;  /* 0x0041000308007388 */ /* 0x0003e20000000400 */
[-C--:B0-----:R-:W-:Y:S01]  /*74c0*/  LEA.HI.X.SX32 R195, R216, R121.reuse, 0x1, P1 ;  /* 0x00000079d8c37211 */ /* 0x081fe200008f0eff */
[C---:B------:R-:W-:Y:S01]  /*74d0*/  IMAD R39, R26.reuse, 0x8e, RZ ;  /* 0x0000008e1a277824 */ /* 0x040fe200078e02ff */
[----:B------:R-:W-:Y:S01]  /*74e0*/  LEA.HI.X.SX32 R215, R9, R121, 0x1, P2 ;  /* 0x0000007909d77211 */ /* 0x000fe200010f0eff */
[----:B------:R-:W-:Y:S01]  /*74f0*/  IMAD R35, R26, 0x86, RZ ;  /* 0x000000861a237824 */ /* 0x000fe200078e02ff */
[-C--:B------:R-:W-:Y:S01]  /*7500*/  IADD3 R188, P1, R7, R120.reuse, RZ ;  /* 0x0000007807bc7210 */ /* 0x080fe20007f3e0ff */
[----:B------:R-:W0:Y:S01]  /*7510*/  LDC R38, c[0x0][0x248] ;  /* 0x00009200ff267b82 */ /* 0x000e220000000800 */
[----:B------:R3:W2:Y:S01]  /*7520*/  LDG.E.U16 R236, desc[UR4][R236.64] ;  /* 0x00000004ecec7981 */ /* 0x0006a2000c1e1500 */
[----:B-1----:R-:W-:-:S03]  /*7530*/  IADD3 R8, P0, R11, R120, RZ ;  /* 0x000000780b087210 */ /* 0x002fc60007f1e0ff */
[----:B------:R1:W2:Y:S01]  /*7540*/  LDG.E.U16 R234, desc[UR4][R234.64] ;  /* 0x00000004eaea7981 */ /* 0x0002a2000c1e1500 */
[-C--:B------:R-:W-:Y:S02]  /*7550*/  IADD3 R6, P2, R212, R120.reuse, RZ ;  /* 0x00000078d4067210 */ /* 0x080fe40007f5e0ff */
[-C--:B------:R-:W-:Y:S01]  /*7560*/  LEA.HI.X.SX32 R9, R5, R121.reuse, 0x1, P0 ;  /* 0x0000007905097211 */ /* 0x080fe200000f0eff */
[----:B------:R-:W-:Y:S01]  /*7570*/  STS.U16 [R4+0x180], R162 ;  /* 0x000180a204007388 */ /* 0x000fe20000000400 */
[-C--:B------:R-:W-:Y:S01]  /*7580*/  LEA.HI.X.SX32 R189, R11, R121.reuse, 0x1, P1 ;  /* 0x000000790bbd7211 */ /* 0x080fe200008f0eff */
[C---:B------:R-:W-:Y:S01]  /*7590*/  IMAD R5, R26.reuse, 0x47, RZ ;  /* 0x000000471a057824 */ /* 0x040fe200078e02ff */
[-C--:B------:R-:W-:Y:S01]  /*75a0*/  IADD3 R218, P1, R39, R120.reuse, RZ ;  /* 0x0000007827da7210 */ /* 0x080fe20007f3e0ff */
[----:B------:R-:W-:Y:S01]  /*75b0*/  STS.U16 [R4+0x580], R160 ;  /* 0x000580a004007388 */ /* 0x000fe20000000400 */
[----:B------:R-:W-:Y:S01]  /*75c0*/  IMAD R3, R26, 0x43, RZ ;  /* 0x000000431a037824 */ /* 0x000fe200078e02ff */
[----:B------:R-:W-:Y:S01]  /*75d0*/  IADD3 R220, P0, R35, R120, RZ ;  /* 0x0000007823dc7210 */ /* 0x000fe20007f1e0ff */
[----:B------:R-:W4:Y:S01]  /*75e0*/  LDC R37, c[0x0][0x248] ;  /* 0x00009200ff257b82 */ /* 0x000f220000000800 */
[----:B------:R-:W-:Y:S01]  /*75f0*/  STS.U16 [R4+0x980], R158 ;  /* 0x0009809e04007388 */ /* 0x000fe20000000400 */
[----:B------:R-:W-:-:S03]  /*7600*/  LEA.HI.X.SX32 R7, R7, R121, 0x1, P2 ;  /* 0x0000007907077211 */ /* 0x000fc600010f0eff */
[----:B------:R-:W-:Y:S01]  /*7610*/  STS.U16 [R4+0xd80], R156 ;  /* 0x000d809c04007388 */ /* 0x000fe20000000400 */
[----:B------:R-:W-:Y:S02]  /*7620*/  IADD3 R216, P2, R23, R120, RZ ;  /* 0x0000007817d87210 */ /* 0x000fe40007f5e0ff */
[----:B------:R-:W5:Y:S01]  /*7630*/  LDC R42, c[0x0][0x248] ;  /* 0x00009200ff2a7b82 */ /* 0x000f620000000800 */
[----:B------:R-:W-:Y:S04]  /*7640*/  STS.U16 [R4+0x1180], R152 ;  /* 0x0011809804007388 */ /* 0x000fe80000000400 */
[----:B------:R-:W-:Y:S03]  /*7650*/  STS.U16 [R4+0x1580], R146 ;  /* 0x0015809204007388 */ /* 0x000fe60000000400 */
[----:B------:R-:W5:Y:S01]  /*7660*/  LDC R43, c[0x0][0x248] ;  /* 0x00009200ff2b7b82 */ /* 0x000f620000000800 */
[----:B------:R-:W-:Y:S04]  /*7670*/  STS.U16 [R4+0x1980], R136 ;  /* 0x0019808804007388 */ /* 0x000fe80000000400 */
[----:B------:R1:W-:Y:S01]  /*7680*/  STS.U16 [R4+0x1d80], R0 ;  /* 0x001d800004007388 */ /* 0x0003e20000000400 */
[----:B0-----:R-:W-:-:S02]  /*7690*/  IMAD R38, R38, 0x10e, RZ ;  /* 0x0000010e26267824 */ /* 0x001fc400078e02ff */
[C---:B------:R-:W-:Y:S01]  /*76a0*/  IMAD R31, R26.reuse, 0x7f, RZ ;  /* 0x0000007f1a1f7824 */ /* 0x040fe200078e02ff */
[----:B------:R0:W2:Y:S01]  /*76b0*/  LDG.E.U16 R222, desc[UR4][R8.64] ;  /* 0x0000000408de7981 */ /* 0x0000a2000c1e1500 */
[-C--:B------:R-:W-:Y:S01]  /*76c0*/  LEA.HI.X.SX32 R219, R5, R121.reuse, 0x1, P1 ;  /* 0x0000007905db7211 */ /* 0x080fe200008f0eff */
[C---:B------:R-:W-:Y:S01]  /*76d0*/  IMAD R5, R26.reuse, 0x4f, RZ ;  /* 0x0000004f1a057824 */ /* 0x040fe200078e02ff */
[-C--:B------:R-:W-:Y:S01]  /*76e0*/  LEA.HI.X.SX32 R221, R3, R121.reuse, 0x1, P0 ;  /* 0x0000007903dd7211 */ /* 0x080fe200000f0eff */
[C---:B------:R-:W-:Y:S01]  /*76f0*/  IMAD R11, R26.reuse, 0x53, RZ ;  /* 0x000000531a0b7824 */ /* 0x040fe200078e02ff */
[----:B------:R-:W2:Y:S01]  /*7700*/  LDG.E.U16 R3, desc[UR4][R6.64] ;  /* 0x0000000406037981 */ /* 0x000ea2000c1e1500 */
[C---:B---3--:R-:W-:Y:S01]  /*7710*/  IMAD R237, R26.reuse, 0x106, RZ ;  /* 0x000001061aed7824 */ /* 0x048fe200078e02ff */
[----:B-1----:R-:W1:Y:S02]  /*7720*/  LDC R235, c[0x0][0x248] ;  /* 0x00009200ffeb7b82 */ /* 0x002e640000000800 */
[----:B------:R3:W2:Y:S01]  /*7730*/  LDG.E.U16 R0, desc[UR4][R214.64] ;  /* 0x00000004d6007981 */ /* 0x0006a2000c1e1500 */
[C---:B0-----:R-:W-:Y:S01]  /*7740*/  IMAD R9, R26.reuse, 0x4b, RZ ;  /* 0x0000004b1a097824 */ /* 0x041fe200078e02ff */
[-C--:B------:R-:W-:Y:S01]  /*7750*/  IADD3 R10, P1, R17, R120.reuse, RZ ;  /* 0x00000078110a7210 */ /* 0x080fe20007f3e0ff */
[----:B----4-:R-:W-:Y:S01]  /*7760*/  IMAD R37, R37, 0x10c, RZ ;  /* 0x0000010c25257824 */ /* 0x010fe200078e02ff */
[----:B------:R0:W4:Y:S02]  /*7770*/  LDG.E.U16 R188, desc[UR4][R188.64] ;  /* 0x00000004bcbc7981 */ /* 0x000124000c1e1500 */
[-C--:B------:R-:W-:Y:S01]  /*7780*/  LEA.HI.X.SX32 R217, R9, R121.reuse, 0x1, P2 ;  /* 0x0000007909d97211 */ /* 0x080fe200010f0eff */
[----:B------:R-:W-:Y:S01]  /*7790*/  IMAD R9, R26, 0xb6, RZ ;  /* 0x000000b61a097824 */ /* 0x000fe200078e02ff */
[----:B------:R-:W1:Y:S01]  /*77a0*/  LDC R8, c[0x0][0x248] ;  /* 0x00009200ff087b82 */ /* 0x000e620000000800 */
[----:B-----5:R-:W-:Y:S01]  /*77b0*/  IMAD R42, R42, 0x116, RZ ;  /* 0x000001162a2a7824 */ /* 0x020fe200078e02ff */
[-C--:B---3--:R-:W-:Y:S01]  /*77c0*/  IADD3 R214, P0, R21, R120.reuse, RZ ;  /* 0x0000007815d67210 */ /* 0x088fe20007f1e0ff */
[C---:B------:R-:W-:Y:S01]  /*77d0*/  IMAD R7, R26.reuse, 0xbe, RZ ;  /* 0x000000be1a077824 */ /* 0x040fe200078e02ff */
[-C--:B------:R-:W-:Y:S01]  /*77e0*/  IADD3 R210, P2, R13, R120.reuse, RZ ;  /* 0x000000780dd27210 */ /* 0x080fe20007f5e0ff */
[C---:B------:R-:W-:Y:S01]  /*77f0*/  IMAD R6, R26.reuse, 0xc6, RZ ;  /* 0x000000c61a067824 */ /* 0x040fe200078e02ff */
[-C--:B------:R-:W-:Y:S01]  /*7800*/  LEA.HI.X.SX32 R215, R5, R121.reuse, 0x1, P0 ;  /* 0x0000007905d77211 */ /* 0x080fe200000f0eff */
[C---:B------:R-:W-:Y:S01]  /*7810*/  IMAD R5, R26.reuse, 0x5b, RZ ;  /* 0x0000005b1a057824 */ /* 0x040fe200078e02ff */
[-C--:B------:R-:W-:Y:S01]  /*7820*/  IADD3 R208, P0, R9, R120.reuse, RZ ;  /* 0x0000007809d07210 */ /* 0x080fe20007f1e0ff */
[C---:B------:R-:W-:Y:S01]  /*7830*/  IMAD R33, R26.reuse, 0x83, RZ ;  /* 0x000000831a217824 */ /* 0x040fe200078e02ff */
[-C--:B------:R-:W-:Y:S01]  /*7840*/  LEA.HI.X.SX32 R11, R11, R121.reuse, 0x1, P1 ;  /* 0x000000790b0b7211 */ /* 0x080fe200008f0eff */
[----:B------:R-:W-:Y:S01]  /*7850*/  IMAD R43, R43, 0x11c, RZ ;  /* 0x0000011c2b2b7824 */ /* 0x000fe200078e02ff */
[-C--:B------:R-:W-:Y:S01]  /*7860*/  LEA.HI.X.SX32 R211, R15, R121.reuse, 0x1, P2 ;  /* 0x000000790fd37211 */ /* 0x080fe200010f0eff */
[C---:B------:R-:W-:Y:S01]  /*7870*/  IMAD R15, R26.reuse, 0xd6, RZ ;  /* 0x000000d61a0f7824 */ /* 0x040fe200078e02ff */
[-C--:B------:R-:W-:Y:S01]  /*7880*/  LEA.HI.X.SX32 R209, R5, R121.reuse, 0x1, P0 ;  /* 0x0000007905d17211 */ /* 0x080fe200000f0eff */
[----:B------:R-:W-:Y:S01]  /*7890*/  IMAD R5, R26, 0xce, RZ ;  /* 0x000000ce1a057824 */ /* 0x000fe200078e02ff */
[-C--:B------:R-:W-:Y:S01]  /*78a0*/  IADD3 R206, P0, R7, R120.reuse, RZ ;  /* 0x0000007807ce7210 */ /* 0x080fe20007f1e0ff */
[----:B------:R3:W5:Y:S01]  /*78b0*/  LDG.E.U16 R212, desc[UR4][R10.64] ;  /* 0x000000040ad47981 */ /* 0x000762000c1e1500 */
[-C--:B------:R-:W-:Y:S01]  /*78c0*/  IADD3 R204, P1, R6, R120.reuse, RZ ;  /* 0x0000007806cc7210 */ /* 0x080fe20007f3e0ff */
[----:B0-----:R-:W0:Y:S01]  /*78d0*/  LDC R189, c[0x0][0x248] ;  /* 0x00009200ffbd7b82 */ /* 0x001e220000000800 */
[-C--:B------:R-:W-:Y:S01]  /*78e0*/  LEA.HI.X.SX32 R207, R19, R121.reuse, 0x1, P0 ;  /* 0x0000007913cf7211 */ /* 0x080fe200000f0eff */
[----:B------:R-:W-:Y:S01]  /*78f0*/  IMAD R111, R111, 0x186, RZ ;  /* 0x000001866f6f7824 */ /* 0x000fe200078e02ff */
[-C--:B------:R-:W-:Y:S01]  /*7900*/  LEA.HI.X.SX32 R205, R25, R121.reuse, 0x1, P1 ;  /* 0x0000007919cd7211 */ /* 0x080fe200008f0eff */
[C---:B------:R-:W-:Y:S01]  /*7910*/  IMAD R25, R26.reuse, 0xee, RZ ;  /* 0x000000ee1a197824 */ /* 0x040fe200078e02ff */
[-C--:B------:R-:W-:Y:S01]  /*7920*/  IADD3 R202, P2, R5, R120.reuse, RZ ;  /* 0x0000007805ca7210 */ /* 0x080fe20007f5e0ff */
[----:B------:R-:W-:Y:S01]  /*7930*/  IMAD R115, R115, 0x18c, RZ ;  /* 0x0000018c73737824 */ /* 0x000fe200078e02ff */
[-C--:B------:R-:W-:Y:S01]  /*7940*/  IADD3 R200, P0, R15, R120.reuse, RZ ;  /* 0x000000780fc87210 */ /* 0x080fe20007f1e0ff */
[C---:B---3--:R-:W-:Y:S01]  /*7950*/  IMAD R11, R26.reuse, 0x6b, RZ ;  /* 0x0000006b1a0b7824 */ /* 0x048fe200078e02ff */
[-C--:B------:R-:W-:Y:S01]  /*7960*/  LEA.HI.X.SX32 R203, R27, R121.reuse, 0x1, P2 ;  /* 0x000000791bcb7211 */ /* 0x080fe200010f0eff */
[C---:B------:R-:W-:Y:S01]  /*7970*/  IMAD R19, R26.reuse, 0xe6, RZ ;  /* 0x000000e61a137824 */ /* 0x040fe200078e02ff */
[-C--:B------:R-:W-:Y:S01]  /*7980*/  IADD3 R192, P2, R25, R120.reuse, RZ ;  /* 0x0000007819c07210 */ /* 0x080fe20007f5e0ff */
[----:B------:R-:W3:Y:S01]  /*7990*/  LDC R10, c[0x0][0x248] ;  /* 0x00009200ff0a7b82 */ /* 0x000ee20000000800 */
[-C--:B------:R-:W-:Y:S01]  /*79a0*/  LEA.HI.X.SX32 R201, R11, R121.reuse, 0x1, P0 ;  /* 0x000000790bc97211 */ /* 0x080fe200000f0eff */
[----:B------:R-:W-:Y:S01]  /*79b0*/  IMAD R11, R26, 0x6f, RZ ;  /* 0x0000006f1a0b7824 */ /* 0x000fe200078e02ff */
[-C--:B------:R-:W-:Y:S01]  /*79c0*/  IADD3 R198, P0, R18, R120.reuse, RZ ;  /* 0x0000007812c67210 */ /* 0x080fe20007f1e0ff */
[C---:B------:R-:W-:Y:S01]  /*79d0*/  IMAD R27, R26.reuse, 0x73, RZ ;  /* 0x000000731a1b7824 */ /* 0x040fe200078e02ff */
[-C--:B------:R-:W-:Y:S01]  /*79e0*/  LEA.HI.X.SX32 R193, R29, R121.reuse, 0x1, P2 ;  /* 0x000000791dc17211 */ /* 0x080fe200010f0eff */
[----:B------:R-:W-:Y:S01]  /*79f0*/  IMAD R29, R26, 0x7b, RZ ;  /* 0x0000007b1a1d7824 */ /* 0x000fe200078e02ff */
[-C--:B------:R-:W-:Y:S01]  /*7a00*/  LEA.HI.X.SX32 R199, R11, R121.reuse, 0x1, P0 ;  /* 0x000000790bc77211 */ /* 0x080fe200000f0eff */
[----:B------:R1:W4:Y:S01]  /*7a10*/  LDG.E.U16 R194, desc[UR4][R194.64] ;  /* 0x00000004c2c27981 */ /* 0x000322000c1e1500 */
[----:B------:R-:W-:Y:S01]  /*7a20*/  IADD3 R190, P0, R28, R120, RZ ;  /* 0x000000781cbe7210 */ /* 0x000fe20007f1e0ff */
[----:B------:R-:W2:Y:S01]  /*7a30*/  LDC R34, c[0x0][0x248] ;  /* 0x00009200ff227b82 */ /* 0x000ea20000000800 */
[----:B------:R-:W-:Y:S01]  /*7a40*/  SHF.L.U32 R11, R26, 0x2, RZ ;  /* 0x000000021a0b7819 */ /* 0x000fe200000006ff */
[----:B------:R1:W4:Y:S01]  /*7a50*/  LDG.E.U16 R228, desc[UR4][R228.64] ;  /* 0x00000004e4e47981 */ /* 0x000322000c1e1500 */
[----:B------:R-:W-:-:S02]  /*7a60*/  LEA.HI.X.SX32 R191, R29, R121, 0x1, P0 ;  /* 0x000000791dbf7211 */ /* 0x000fc400000f0eff */
[-C--:B------:R-:W-:Y:S01]  /*7a70*/  LEA R224, P0, R225, R120.reuse, 0x3 ;  /* 0x00000078e1e07211 */ /* 0x080fe200078018ff */
[----:B------:R-:W4:Y:S01]  /*7a80*/  LDG.E.U16 R232, desc[UR4][R232.64] ;  /* 0x00000004e8e87981 */ /* 0x000f22000c1e1500 */
[-C--:B------:R-:W-:Y:S01]  /*7a90*/  IADD3 R196, P1, R19, R120.reuse, RZ ;  /* 0x0000007813c47210 */ /* 0x080fe20007f3e0ff */
[----:B-1----:R-:W1:Y:S01]  /*7aa0*/  LDC R195, c[0x0][0x248] ;  /* 0x00009200ffc37b82 */ /* 0x002e620000000800 */
[-C--:B------:R-:W-:Y:S01]  /*7ab0*/  LEA.HI.X.SX32 R225, R11, R121.reuse, 0x1, P0 ;  /* 0x000000790be17211 */ /* 0x080fe200000f0eff */
[----:B------:R-:W-:Y:S01]  /*7ac0*/  IMAD R11, R26, 0x87, RZ ;  /* 0x000000871a0b7824 */ /* 0x000fe200078e02ff */
[-C--:B------:R-:W-:Y:S01]  /*7ad0*/  IADD3 R180, P0, R38, R120.reuse, RZ ;  /* 0x0000007826b47210 */ /* 0x080fe20007f1e0ff */
[C---:B------:R-:W-:Y:S01]  /*7ae0*/  IMAD R29, R26.reuse, 0x8b, RZ ;  /* 0x0000008b1a1d7824 */ /* 0x040fe200078e02ff */
[-C--:B------:R-:W-:Y:S01]  /*7af0*/  LEA.HI.X.SX32 R197, R27, R121.reuse, 0x1, P1 ;  /* 0x000000791bc57211 */ /* 0x080fe200008f0eff */
[C---:B------:R-:W-:Y:S01]  /*7b00*/  IMAD R27, R26.reuse, 0xfe, RZ ;  /* 0x000000fe1a1b7824 */ /* 0x040fe200078e02ff */
[-C--:B------:R-:W-:Y:S01]  /*7b10*/  LEA.HI.X.SX32 R181, R11, R121.reuse, 0x1, P0 ;  /* 0x000000790bb57211 */ /* 0x080fe200000f0eff */
[C---:B------:R-:W-:Y:S01]  /*7b20*/  IMAD R11, R26.reuse, 0x8f, RZ ;  /* 0x0000008f1a0b7824 */ /* 0x040fe200078e02ff */
[-C--:B------:R-:W-:Y:S01]  /*7b30*/  IADD3 R174, P0, R47, R120.reuse, RZ ;  /* 0x000000782fae7210 */ /* 0x080fe20007f1e0ff */
[----:B------:R0:W4:Y:S01]  /*7b40*/  LDG.E.U16 R224, desc[UR4][R224.64] ;  /* 0x00000004e0e07981 */ /* 0x000122000c1e1500 */
[-C--:B------:R-:W-:Y:S01]  /*7b50*/  IADD3 R186, P1, R27, R120.reuse, RZ ;  /* 0x000000781bba7210 */ /* 0x080fe20007f3e0ff */
[----:B------:R-:W3:Y:S01]  /*7b60*/  LDC R229, c[0x0][0x248] ;  /* 0x00009200ffe57b82 */ /* 0x000ee20000000800 */
[-C--:B------:R-:W-:Y:S01]  /*7b70*/  LEA.HI.X.SX32 R175, R11, R121.reuse, 0x1, P0 ;  /* 0x000000790baf7211 */ /* 0x080fe200000f0eff */
[----:B------:R-:W-:Y:S01]  /*7b80*/  IMAD R11, R26, 0x93, RZ ;  /* 0x000000931a0b7824 */ /* 0x000fe200078e02ff */
[----:B------:R-:W-:Y:S01]  /*7b90*/  LEA.HI.X.SX32 R187, R31, R121, 0x1, P1 ;  /* 0x000000791fbb7211 */ /* 0x000fe200008f0eff */
[----:B------:R-:W4:Y:S01]  /*7ba0*/  LDG.E.U16 R196, desc[UR4][R196.64] ;  /* 0x00000004c4c47981 */ /* 0x000f22000c1e1500 */
[----:B------:R-:W-:-:S02]  /*7bb0*/  IADD3 R182, P1, R37, R120, RZ ;  /* 0x0000007825b67210 */ /* 0x000fc40007f3e0ff */
[-C--:B------:R-:W-:Y:S01]  /*7bc0*/  IADD3 R172, P0, R51, R120.reuse, RZ ;  /* 0x0000007833ac7210 */ /* 0x080fe20007f1e0ff */
[----:B------:R0:W4:Y:S01]  /*7bd0*/  LDG.E.U16 R186, desc[UR4][R186.64] ;  /* 0x00000004baba7981 */ /* 0x000122000c1e1500 */
[-C--:B------:R-:W-:Y:S01]  /*7be0*/  LEA.HI.X.SX32 R183, R35, R121.reuse, 0x1, P1 ;  /* 0x0000007923b77211 */ /* 0x080fe200008f0eff */
[----:B0-----:R-:W0:Y:S01]  /*7bf0*/  LDC R225, c[0x0][0x248] ;  /* 0x00009200ffe17b82 */ /* 0x001e220000000800 */
[-C--:B------:R-:W-:Y:S01]  /*7c00*/  LEA.HI.X.SX32 R173, R11, R121.reuse, 0x1, P0 ;  /* 0x000000790bad7211 */ /* 0x080fe200000f0eff */
[----:B------:R-:W-:Y:S01]  /*7c10*/  IMAD R11, R26, 0x9b, RZ ;  /* 0x0000009b1a0b7824 */ /* 0x000fe200078e02ff */
[-C--:B------:R-:W-:Y:S01]  /*7c20*/  IADD3 R178, P1, R42, R120.reuse, RZ ;  /* 0x000000782ab27210 */ /* 0x080fe20007f3e0ff */
[----:B------:R-:W4:Y:S01]  /*7c30*/  LDG.E.U16 R230, desc[UR4][R230.64] ;  /* 0x00000004e6e67981 */ /* 0x000f22000c1e1500 */
[-C--:B------:R-:W-:Y:S02]  /*7c40*/  IADD3 R166, P0, R62, R120.reuse, RZ ;  /* 0x000000783ea67210 */ /* 0x080fe40007f1e0ff */
[-C--:B------:R-:W-:Y:S01]  /*7c50*/  LEA.HI.X.SX32 R179, R29, R121.reuse, 0x1, P1 ;  /* 0x000000791db37211 */ /* 0x080fe200008f0eff */
[----:B------:R-:W1:Y:S01]  /*7c60*/  LDC R187, c[0x0][0x248] ;  /* 0x00009200ffbb7b82 */ /* 0x000e620000000800 */
[-C--:B------:R-:W-:Y:S01]  /*7c70*/  IADD3 R170, P1, R55, R120.reuse, RZ ;  /* 0x0000007837aa7210 */ /* 0x080fe20007f3e0ff */
[----:B------:R-:W-:Y:S01]  /*7c80*/  IMAD R189, R189, 0x1bc, RZ ;  /* 0x000001bcbdbd7824 */ /* 0x000fe200078e02ff */
[-C--:B------:R-:W-:Y:S01]  /*7c90*/  LEA.HI.X.SX32 R167, R11, R121.reuse, 0x1, P0 ;  /* 0x000000790ba77211 */ /* 0x080fe200000f0eff */
[----:B------:R-:W4:Y:S01]  /*7ca0*/  LDG.E.U16 R242, desc[UR4][R242.64] ;  /* 0x00000004f2f27981 */ /* 0x000f22000c1e1500 */
[-C--:B------:R-:W-:Y:S01]  /*7cb0*/  IADD3 R164, P0, R63, R120.reuse, RZ ;  /* 0x000000783fa47210 */ /* 0x080fe20007f1e0ff */
[C---:B------:R-:W-:Y:S01]  /*7cc0*/  IMAD R11, R26.reuse, 0x9f, RZ ;  /* 0x0000009f1a0b7824 */ /* 0x040fe200078e02ff */
[-C--:B------:R-:W-:Y:S01]  /*7cd0*/  IADD3 R184, P2, R237, R120.reuse, RZ ;  /* 0x00000078edb87210 */ /* 0x080fe20007f5e0ff */
[----:B------:R-:W-:Y:S01]  /*7ce0*/  IMAD R29, R26, 0x97, RZ ;  /* 0x000000971a1d7824 */ /* 0x000fe200078e02ff */
[-C--:B------:R-:W-:Y:S01]  /*7cf0*/  LEA.HI.X.SX32 R171, R23, R121.reuse, 0x1, P1 ;  /* 0x0000007917ab7211 */ /* 0x080fe200008f0eff */
[----:B------:R-:W3:Y:S01]  /*7d00*/  LDC R197, c[0x0][0x248] ;  /* 0x00009200ffc57b82 */ /* 0x000ee20000000800 */
[----:B------:R-:W-:Y:S01]  /*7d10*/  IADD3 R162, P1, R67, R120, RZ ;  /* 0x0000007843a27210 */ /* 0x000fe20007f3e0ff */
[----:B------:R-:W4:Y:S01]  /*7d20*/  LDG.E.U16 R198, desc[UR4][R198.64] ;  /* 0x00000004c6c67981 */ /* 0x000f22000c1e1500 */
[----:B------:R-:W-:-:S02]  /*7d30*/  LEA.HI.X.SX32 R165, R21, R121, 0x1, P0 ;  /* 0x0000007915a57211 */ /* 0x000fc400000f0eff */
[-C--:B------:R-:W-:Y:S01]  /*7d40*/  IADD3 R158, P0, R77, R120.reuse, RZ ;  /* 0x000000784d9e7210 */ /* 0x080fe20007f1e0ff */
[----:B------:R-:W-:Y:S01]  /*7d50*/  IMAD R235, R235, 0x1ce, RZ ;  /* 0x000001ceebeb7824 */ /* 0x000fe200078e02ff */
[-C--:B------:R-:W-:Y:S01]  /*7d60*/  LEA.HI.X.SX32 R185, R33, R121.reuse, 0x1, P2 ;  /* 0x0000007921b97211 */ /* 0x080fe200010f0eff */
[C---:B------:R-:W-:Y:S01]  /*7d70*/  IMAD R23, R26.reuse, 0xa3, RZ ;  /* 0x000000a31a177824 */ /* 0x040fe200078e02ff */
[-C--:B------:R-:W-:Y:S01]  /*7d80*/  IADD3 R176, P2, R43, R120.reuse, RZ ;  /* 0x000000782bb07210 */ /* 0x080fe20007f5e0ff */
[----:B------:R0:W4:Y:S01]  /*7d90*/  LDG.E.U16 R164, desc[UR4][R164.64] ;  /* 0x00000004a4a47981 */ /* 0x000122000c1e1500 */
[-C--:B------:R-:W-:Y:S01]  /*7da0*/  LEA.HI.X.SX32 R163, R11, R121.reuse, 0x1, P1 ;  /* 0x000000790ba37211 */ /* 0x080fe200008f0eff */
[C---:B------:R-:W-:Y:S01]  /*7db0*/  IMAD R11, R26.reuse, 0xa7, RZ ;  /* 0x000000a71a0b7824 */ /* 0x040fe200078e02ff */
[-C--:B------:R-:W-:Y:S01]  /*7dc0*/  LEA.HI.X.SX32 R159, R17, R121.reuse, 0x1, P0 ;  /* 0x00000079119f7211 */ /* 0x080fe200000f0eff */
[----:B------:R-:W3:Y:S01]  /*7dd0*/  LDC R233, c[0x0][0x248] ;  /* 0x00009200ffe97b82 */ /* 0x000ee20000000800 */
[-C--:B------:R-:W-:Y:S01]  /*7de0*/  IADD3 R156, P0, R75, R120.reuse, RZ ;  /* 0x000000784b9c7210 */ /* 0x080fe20007f1e0ff */
[C---:B------:R-:W-:Y:S01]  /*7df0*/  IMAD R21, R26.reuse, 0xd7, RZ ;  /* 0x000000d71a157824 */ /* 0x040fe200078e02ff */
[-C--:B------:R-:W-:Y:S01]  /*7e00*/  LEA.HI.X.SX32 R177, R39, R121.reuse, 0x1, P2 ;  /* 0x0000007927b17211 */ /* 0x080fe200010f0eff */
[----:B------:R-:W-:Y:S01]  /*7e10*/  IMAD R17, R26, 0xab, RZ ;  /* 0x000000ab1a117824 */ /* 0x000fe200078e02ff */
[-C--:B------:R-:W-:Y:S01]  /*7e20*/  IADD3 R168, P2, R58, R120.reuse, RZ ;  /* 0x000000783aa87210 */ /* 0x080fe20007f5e0ff */
[----:B0-----:R-:W-:Y:S01]  /*7e30*/  IMAD R225, R225, 0x1c6, RZ ;  /* 0x000001c6e1e17824 */ /* 0x001fe200078e02ff */
[-C--:B------:R-:W-:Y:S01]  /*7e40*/  LEA.HI.X.SX32 R157, R11, R121.reuse, 0x1, P0 ;  /* 0x000000790b9d7211 */ /* 0x080fe200000f0eff */
[----:B------:R-:W-:Y:S01]  /*7e50*/  IMAD R11, R26, 0xaf, RZ ;  /* 0x000000af1a0b7824 */ /* 0x000fe200078e02ff */
[-C--:B------:R-:W-:Y:S01]  /*7e60*/  IADD3 R150, P0, R87, R120.reuse, RZ ;  /* 0x0000007857967210 */ /* 0x080fe20007f1e0ff */
[----:B------:R-:W0:Y:S01]  /*7e70*/  LDC R165, c[0x0][0x248] ;  /* 0x00009200ffa57b82 */ /* 0x000e220000000800 */
[-C--:B------:R-:W-:Y:S01]  /*7e80*/  LEA.HI.X.SX32 R169, R29, R121.reuse, 0x1, P2 ;  /* 0x000000791da97211 */ /* 0x080fe200010f0eff */
[----:B-1----:R-:W-:Y:S01]  /*7e90*/  IMAD R187, R187, 0x1be, RZ ;  /* 0x000001bebbbb7824 */ /* 0x002fe200078e02ff */
[-C--:B------:R-:W-:Y:S01]  /*7ea0*/  IADD3 R160, P2, R71, R120.reuse, RZ ;  /* 0x0000007847a07210 */ /* 0x080fe20007f5e0ff */
[----:B------:R-:W-:Y:S01]  /*7eb0*/  IMAD R195, R195, 0x1cc, RZ ;  /* 0x000001ccc3c37824 */ /* 0x000fe200078e02ff */
[-C--:B------:R-:W-:Y:S01]  /*7ec0*/  IADD3 R154, P1, R82, R120.reuse, RZ ;  /* 0x00000078529a7210 */ /* 0x080fe20007f3e0ff */
[----:B------:R-:W4:Y:S01]  /*7ed0*/  LDG.E.U16 R240, desc[UR4][R240.64] ;  /* 0x00000004f0f07981 */ /* 0x000f22000c1e1500 */
[-C--:B------:R-:W-:Y:S01]  /*7ee0*/  LEA.HI.X.SX32 R151, R11, R121.reuse, 0x1, P0 ;  /* 0x000000790b977211 */ /* 0x080fe200000f0eff */
[----:B------:R-:W-:Y:S01]  /*7ef0*/  IMAD R11, R26, 0xb3, RZ ;  /* 0x000000b31a0b7824 */ /* 0x000fe200078e02ff */
[-C--:B------:R-:W-:Y:S01]  /*7f00*/  LEA.HI.X.SX32 R161, R23, R121.reuse, 0x1, P2 ;  /* 0x0000007917a17211 */ /* 0x080fe200010f0eff */
[----:B------:R-:W1:Y:S01]  /*7f10*/  LDC R231, c[0x0][0x248] ;  /* 0x00009200ffe77b82 */ /* 0x000e620000000800 */
[----:B------:R-:W-:Y:S01]  /*7f20*/  LEA.HI.X.SX32 R155, R17, R121, 0x1, P1 ;  /* 0x00000079119b7211 */ /* 0x000fe200008f0eff */
[----:B------:R3:W4:Y:S01]  /*7f30*/  LDG.E.U16 R150, desc[UR4][R150.64] ;  /* 0x0000000496967981 */ /* 0x000722000c1e1500 */
[----:B------:R-:W-:-:S02]  /*7f40*/  IADD3 R148, P0, R91, R120, RZ ;  /* 0x000000785b947210 */ /* 0x000fc40007f1e0ff */
[-C--:B------:R-:W-:Y:S01]  /*7f50*/  IADD3 R152, P2, R83, R120.reuse, RZ ;  /* 0x0000007853987210 */ /* 0x080fe20007f5e0ff */
[C---:B------:R-:W-:Y:S01]  /*7f60*/  IMAD R17, R26.reuse, 0xbb, RZ ;  /* 0x000000bb1a117824 */ /* 0x040fe200078e02ff */
[-C--:B------:R-:W-:Y:S01]  /*7f70*/  IADD3 R146, P1, R95, R120.reuse, RZ ;  /* 0x000000785f927210 */ /* 0x080fe20007f3e0ff */
[----:B------:R-:W1:Y:S01]  /*7f80*/  LDC R199, c[0x0][0x248] ;  /* 0x00009200ffc77b82 */ /* 0x000e620000000800 */
[-C--:B------:R-:W-:Y:S01]  /*7f90*/  LEA.HI.X.SX32 R149, R11, R121.reuse, 0x1, P0 ;  /* 0x000000790b957211 */ /* 0x080fe200000f0eff */
[----:B------:R-:W4:Y:S01]  /*7fa0*/  LDG.E.U16 R204, desc[UR4][R204.64] ;  /* 0x00000004cccc7981 */ /* 0x000f22000c1e1500 */
[-C--:B------:R-:W-:Y:S01]  /*7fb0*/  LEA.HI.X.SX32 R153, R13, R121.reuse, 0x1, P2 ;  /* 0x000000790d997211 */ /* 0x080fe200010f0eff */
[----:B------:R-:W-:Y:S01]  /*7fc0*/  IMAD R13, R26, 0xb7, RZ ;  /* 0x000000b71a0d7824 */ /* 0x000fe200078e02ff */
[-C--:B------:R-:W-:Y:S01]  /*7fd0*/  LEA.HI.X.SX32 R147, R9, R121.reuse, 0x1, P1 ;  /* 0x0000007909937211 */ /* 0x080fe200008f0eff */
[----:B------:R0:W4:Y:S01]  /*7fe0*/  LDG.E.U16 R148, desc[UR4][R148.64] ;  /* 0x0000000494947981 */ /* 0x000122000c1e1500 */
[-C--:B------:R-:W-:Y:S01]  /*7ff0*/  IADD3 R140, P1, R103, R120.reuse, RZ ;  /* 0x00000078678c7210 */ /* 0x080fe20007f3e0ff */
[----:B---3--:R-:W3:Y:S01]  /*8000*/  LDC R151, c[0x0][0x248] ;  /* 0x00009200ff977b82 */ /* 0x008ee20000000800 */
[-C--:B------:R-:W-:Y:S01]  /*8010*/  IADD3 R144, P0, R98, R120.reuse, RZ ;  /* 0x0000007862907210 */ /* 0x080fe20007f1e0ff */
[----:B0-----:R-:W-:Y:S01]  /*8020*/  IMAD R165, R165, 0x1b6, RZ ;  /* 0x000001b6a5a57824 */ /* 0x001fe200078e02ff */
[-C--:B------:R-:W-:Y:S01]  /*8030*/  LEA.HI.X.SX32 R141, R7, R121.reuse, 0x1, P1 ;  /* 0x00000079078d7211 */ /* 0x080fe200008f0eff */
[----:B------:R-:W-:Y:S01]  /*8040*/  IMAD R7, R26, 0xbf, RZ ;  /* 0x000000bf1a077824 */ /* 0x000fe200078e02ff */
[-C--:B------:R-:W-:Y:S01]  /*8050*/  LEA.HI.X.SX32 R145, R13, R121.reuse, 0x1, P0 ;  /* 0x000000790d917211 */ /* 0x080fe200000f0eff */
[----:B------:R-:W-:Y:S01]  /*8060*/  IMAD R229, R229, 0x1d6, RZ ;  /* 0x000001d6e5e57824 */ /* 0x000fe200078e02ff */
[-C--:B------:R-:W-:Y:S01]  /*8070*/  IADD3 R142, P2, R102, R120.reuse, RZ ;  /* 0x00000078668e7210 */ /* 0x080fe20007f5e0ff */
[----:B------:R-:W0:Y:S01]  /*8080*/  LDC R149, c[0x0][0x248] ;  /* 0x00009200ff957b82 */ /* 0x000e220000000800 */
[-C--:B------:R-:W-:Y:S01]  /*8090*/  IADD3 R138, P0, R107, R120.reuse, RZ ;  /* 0x000000786b8a7210 */ /* 0x080fe20007f1e0ff */
[C---:B------:R-:W-:Y:S01]  /*80a0*/  IMAD R9, R26.reuse, 0xc3, RZ ;  /* 0x000000c31a097824 */ /* 0x040fe200078e02ff */
[-C--:B------:R-:W-:Y:S01]  /*80b0*/  IADD3 R136, P1, R111, R120.reuse, RZ ;  /* 0x000000786f887210 */ /* 0x080fe20007f3e0ff */
[----:B------:R1:W4:Y:S01]  /*80c0*/  LDG.E.U16 R140, desc[UR4][R140.64] ;  /* 0x000000048c8c7981 */ /* 0x000322000c1e1500 */
[-C--:B------:R-:W-:Y:S01]  /*80d0*/  LEA.HI.X.SX32 R139, R7, R121.reuse, 0x1, P0 ;  /* 0x00000079078b7211 */ /* 0x080fe200000f0eff */
[----:B------:R-:W-:Y:S01]  /*80e0*/  IMAD R7, R26, 0xc7, RZ ;  /* 0x000000c71a077824 */ /* 0x000fe200078e02ff */
[-C--:B------:R-:W-:Y:S01]  /*80f0*/  IADD3 R132, P0, R118, R120.reuse, RZ ;  /* 0x0000007876847210 */ /* 0x080fe20007f1e0ff */
[----:B------:R-:W0:Y:S01]  /*8100*/  LDC R243, c[0x0][0x248] ;  /* 0x00009200fff37b82 */ /* 0x000e220000000800 */
[-C--:B------:R-:W-:Y:S01]  /*8110*/  LEA.HI.X.SX32 R143, R17, R121.reuse, 0x1, P2 ;  /* 0x00000079118f7211 */ /* 0x080fe200010f0eff */
[----:B------:R-:W4:Y:S01]  /*8120*/  LDG.E.U16 R238, desc[UR4][R238.64] ;  /* 0x00000004eeee7981 */ /* 0x000f22000c1e1500 */
[-C--:B------:R-:W-:Y:S01]  /*8130*/  LEA.HI.X.SX32 R133, R7, R121.reuse, 0x1, P0 ;  /* 0x0000007907857211 */ /* 0x080fe200000f0eff */
[----:B------:R-:W-:Y:S01]  /*8140*/  IMAD R7, R26, 0xcb, RZ ;  /* 0x000000cb1a077824 */ /* 0x000fe200078e02ff */
[-C--:B------:R-:W-:Y:S01]  /*8150*/  IADD3 R134, P2, R115, R120.reuse, RZ ;  /* 0x0000007873867210 */ /* 0x080fe20007f5e0ff */
[----:B-1----:R-:W-:Y:S01]  /*8160*/  IMAD R141, R10, 0x1a6, RZ ;  /* 0x000001a60a8d7824 */ /* 0x002fe200078e02ff */
[-C--:B------:R-:W-:Y:S01]  /*8170*/  LEA.HI.X.SX32 R137, R9, R121.reuse, 0x1, P1 ;  /* 0x0000007909897211 */ /* 0x080fe200008f0eff */
[----:B------:R1:W4:Y:S01]  /*8180*/  LDG.E.U16 R132, desc[UR4][R132.64] ;  /* 0x0000000484847981 */ /* 0x000322000c1e1500 */
[-C--:B------:R-:W-:Y:S01]  /*8190*/  IADD3 R12, P0, R126, R120.reuse, RZ ;  /* 0x000000787e0c7210 */ /* 0x080fe20007f1e0ff */
[----:B------:R-:W-:Y:S01]  /*81a0*/  IMAD R9, R26, 0xcf, RZ ;  /* 0x000000cf1a097824 */ /* 0x000fe200078e02ff */
[-C--:B------:R-:W-:Y:S01]  /*81b0*/  LEA.HI.X.SX32 R135, R6, R121.reuse, 0x1, P2 ;  /* 0x0000007906877211 */ /* 0x080fe200010f0eff */
[----:B------:R-:W-:Y:S01]  /*81c0*/  IMAD R17, R26, 0xd3, RZ ;  /* 0x000000d31a117824 */ /* 0x000fe200078e02ff */
[----:B------:R-:W-:Y:S01]  /*81d0*/  IADD3 R6, P1, R127, R120, RZ ;  /* 0x000000787f067210 */ /* 0x000fe20007f3e0ff */
[----:B---3--:R-:W-:Y:S01]  /*81e0*/  IMAD R151, R151, 0x1ae, RZ ;  /* 0x000001ae97977824 */ /* 0x008fe200078e02ff */
[----:B------:R-:W3:Y:S01]  /*81f0*/  LDC R241, c[0x0][0x248] ;  /* 0x00009200fff17b82 */ /* 0x000ee20000000800 */
[----:B0-----:R-:W-:Y:S01]  /*8200*/  IMAD R149, R149, 0x1ac, RZ ;  /* 0x000001ac95957824 */ /* 0x001fe200078e02ff */
[----:B------:R-:W4:Y:S01]  /*8210*/  LDG.E.U16 R248, desc[UR4][R248.64] ;  /* 0x00000004f8f87981 */ /* 0x000f22000c1e1500 */
[----:B-1----:R-:W-:Y:S01]  /*8220*/  IMAD R133, R8, 0x19e, RZ ;  /* 0x0000019e08857824 */ /* 0x002fe200078e02ff */
[----:B------:R-:W-:-:S02]  /*8230*/  LEA.HI.X.SX32 R13, R7, R121, 0x1, P0 ;  /* 0x00000079070d7211 */ /* 0x000fc400000f0eff */
[-C--:B------:R-:W-:Y:S01]  /*8240*/  IADD3 R8, P0, R141, R120.reuse, RZ ;  /* 0x000000788d087210 */ /* 0x080fe20007f1e0ff */
[C---:B------:R-:W-:Y:S01]  /*8250*/  IMAD R23, R26.reuse, 0xeb, RZ ;  /* 0x000000eb1a177824 */ /* 0x040fe200078e02ff */
[-C--:B------:R-:W-:Y:S01]  /*8260*/  IADD3 R10, P2, R133, R120.reuse, RZ ;  /* 0x00000078850a7210 */ /* 0x080fe20007f5e0ff */
[----:B------:R-:W0:Y:S01]  /*8270*/  LDC R205, c[0x0][0x248] ;  /* 0x00009200ffcd7b82 */ /* 0x000e220000000800 */
[-C--:B------:R-:W-:Y:S01]  /*8280*/  LEA.HI.X.SX32 R7, R5, R121.reuse, 0x1, P1 ;  /* 0x0000007905077211 */ /* 0x080fe200008f0eff */
[----:B------:R-:W-:Y:S01]  /*8290*/  IMAD R197, R197, 0x1dc, RZ ;  /* 0x000001dcc5c57824 */ /* 0x000fe200078e02ff */
[-C--:B------:R-:W-:Y:S01]  /*82a0*/  LEA.HI.X.SX32 R11, R9, R121.reuse, 0x1, P2 ;  /* 0x00000079090b7211 */ /* 0x080fe200010f0eff */
[----:B------:R1:W4:Y:S01]  /*82b0*/  LDG.E.U16 R5, desc[UR4][R12.64] ;  /* 0x000000040c057981 */ /* 0x000322000c1e1500 */
[-C--:B------:R-:W-:Y:S02]  /*82c0*/  LEA.HI.X.SX32 R9, R17, R121.reuse, 0x1, P0 ;  /* 0x0000007911097211 */ /* 0x080fe400000f0eff */
[-C--:B------:R-:W-:Y:S01]  /*82d0*/  IADD3 R16, P0, R149, R120.reuse, RZ ;  /* 0x0000007895107210 */ /* 0x080fe20007f1e0ff */
[----:B------:R-:W4:Y:S01]  /*82e0*/  LDG.E.U16 R6, desc[UR4][R6.64] ;  /* 0x0000000406067981 */ /* 0x000f22000c1e1500 */
[-C--:B------:R-:W-:Y:S01]  /*82f0*/  IADD3 R14, P2, R165, R120.reuse, RZ ;  /* 0x00000078a50e7210 */ /* 0x080fe20007f5e0ff */
[----:B------:R-:W2:Y:S01]  /*8300*/  LDC R239, c[0x0][0x248] ;  /* 0x00009200ffef7b82 */ /* 0x000ea20000000800 */
[-C--:B------:R-:W-:Y:S01]  /*8310*/  LEA.HI.X.SX32 R17, R15, R121.reuse, 0x1, P0 ;  /* 0x000000790f117211 */ /* 0x080fe200000f0eff */
[----:B------:R-:W4:Y:S01]  /*8320*/  LDG.E.U16 R8, desc[UR4][R8.64] ;  /* 0x0000000408087981 */ /* 0x000f22000c1e1500 */
[----:B-1----:R-:W-:Y:S01]  /*8330*/  IMAD R13, R26, 0xdb, RZ ;  /* 0x000000db1a0d7824 */ /* 0x002fe200078e02ff */
[----:B------:R-:W-:Y:S01]  /*8340*/  IADD3 R12, P0, R189, R120, RZ ;  /* 0x00000078bd0c7210 */ /* 0x000fe20007f1e0ff */
[----:B------:R-:W-:Y:S01]  /*8350*/  IMAD R233, R233, 0x1de, RZ ;  /* 0x000001dee9e97824 */ /* 0x000fe200078e02ff */
[----:B------:R-:W4:Y:S01]  /*8360*/  LDG.E.U16 R136, desc[UR4][R136.64] ;  /* 0x0000000488887981 */ /* 0x000f22000c1e1500 */
[----:B------:R-:W-:Y:S01]  /*8370*/  IMAD R231, R231, 0x1e6, RZ ;  /* 0x000001e6e7e77824 */ /* 0x000fe200078e02ff */
[----:B------:R-:W1:Y:S02]  /*8380*/  LDC R33, c[0x0][0x248] ;  /* 0x00009200ff217b82 */ /* 0x000e640000000800 */
[----:B------:R3:W4:Y:S01]  /*8390*/  LDG.E.U16 R7, desc[UR4][R10.64] ;  /* 0x000000040a077981 */ /* 0x000722000c1e1500 */
[----:B------:R-:W-:-:S02]  /*83a0*/  LEA.HI.X.SX32 R15, R13, R121, 0x1, P2 ;  /* 0x000000790d0f7211 */ /* 0x000fc400010f0eff */
[-C--:B------:R-:W-:Y:S01]  /*83b0*/  LEA.HI.X.SX32 R13, R18, R121.reuse, 0x1, P0 ;  /* 0x00000079120d7211 */ /* 0x080fe200000f0eff */
[----:B------:R3:W4:Y:S01]  /*83c0*/  LDG.E.U16 R9, desc[UR4][R16.64] ;  /* 0x0000000410097981 */ /* 0x000722000c1e1500 */
[----:B------:R-:W-:Y:S01]  /*83d0*/  IMAD R199, R199, 0x1ec, RZ ;  /* 0x000001ecc7c77824 */ /* 0x000fe200078e02ff */
[----:B------:R-:W5:Y:S01]  /*83e0*/  LDC R35, c[0x0][0x248] ;  /* 0x00009200ff237b82 */ /* 0x000f620000000800 */
[C---:B------:R-:W-:Y:S01]  /*83f0*/  IMAD R29, R26.reuse, 0xf3, RZ ;  /* 0x000000f31a1d7824 */ /* 0x040fe200078e02ff */
[----:B------:R-:W4:Y:S01]  /*8400*/  LDG.E.U16 R134, desc[UR4][R134.64] ;  /* 0x0000000486867981 */ /* 0x000f22000c1e1500 */
[-C--:B---3--:R-:W-:Y:S02]  /*8410*/  IADD3 R10, P1, R151, R120.reuse, RZ ;  /* 0x00000078970a7210 */ /* 0x088fe40007f3e0ff */
[-C--:B------:R-:W-:Y:S01]  /*8420*/  IADD3 R20, P0, R187, R120.reuse, RZ ;  /* 0x00000078bb147210 */ /* 0x080fe20007f1e0ff */
[----:B------:R-:W3:Y:S01]  /*8430*/  LDG.E.U16 R12, desc[UR4][R12.64] ;  /* 0x000000040c0c7981 */ /* 0x000ee2000c1e1500 */
[-C--:B------:R-:W-:Y:S01]  /*8440*/  LEA.HI.X.SX32 R11, R21, R121.reuse, 0x1, P1 ;  /* 0x00000079150b7211 */ /* 0x080fe200008f0eff */
[C---:B------:R-:W-:Y:S01]  /*8450*/  IMAD R17, R26.reuse, 0xdf, RZ ;  /* 0x000000df1a117824 */ /* 0x040fe200078e02ff */
[-C--:B------:R-:W-:Y:S01]  /*8460*/  IADD3 R18, P2, R195, R120.reuse, RZ ;  /* 0x00000078c3127210 */ /* 0x080fe20007f5e0ff */
[----:B------:R-:W5:Y:S01]  /*8470*/  LDC R32, c[0x0][0x248] ;  /* 0x00009200ff207b82 */ /* 0x000f620000000800 */
[----:B------:R-:W-:Y:S01]  /*8480*/  IMAD R243, R243, 0x1ee, RZ ;  /* 0x000001eef3f37824 */ /* 0x000fe200078e02ff */
[----:B------:R-:W3:Y:S01]  /*8490*/  LDG.E.U16 R10, desc[UR4][R10.64] ;  /* 0x000000040a0a7981 */ /* 0x000ee2000c1e1500 */
[-C--:B------:R-:W-:Y:S01]  /*84a0*/  LEA.HI.X.SX32 R21, R17, R121.reuse, 0x1, P0 ;  /* 0x0000007911157211 */ /* 0x080fe200000f0eff */
[----:B------:R-:W-:Y:S01]  /*84b0*/  IMAD R17, R26, 0xe7, RZ ;  /* 0x000000e71a117824 */ /* 0x000fe200078e02ff */
[----:B------:R-:W-:Y:S01]  /*84c0*/  IADD3 R16, P0, R235, R120, RZ ;  /* 0x00000078eb107210 */ /* 0x000fe20007f1e0ff */
[----:B------:R-:W-:Y:S01]  /*84d0*/  IMAD R49, R56, 0x228, RZ ;  /* 0x0000022838317824 */ /* 0x000fe200078e02ff */
[-C--:B------:R-:W-:Y:S01]  /*84e0*/  LEA.HI.X.SX32 R19, R19, R121.reuse, 0x1, P2 ;  /* 0x0000007913137211 */ /* 0x080fe200010f0eff */
[----:B------:R-:W3:Y:S01]  /*84f0*/  LDG.E.U16 R13, desc[UR4][R20.64] ;  /* 0x00000004140d7981 */ /* 0x000ee2000c1e1500 */
[----:B------:R-:W-:Y:S01]  /*8500*/  IMAD R241, R241, 0x1f6, RZ ;  /* 0x000001f6f1f17824 */ /* 0x000fe200078e02ff */
[----:B------:R-:W5:Y:S02]  /*8510*/  LDC R40, c[0x0][0x248] ;  /* 0x00009200ff287b82 */ /* 0x000f640000000800 */
[----:B------:R2:W3:Y:S01]  /*8520*/  LDG.E.U16 R11, desc[UR4][R14.64] ;  /* 0x000000040e0b7981 */ /* 0x0004e2000c1e1500 */
[----:B------:R-:W-:-:S02]  /*8530*/  LEA.HI.X.SX32 R17, R17, R121, 0x1, P0 ;  /* 0x0000007911117211 */ /* 0x000fc400000f0eff */
[-C--:B------:R-:W-:Y:S01]  /*8540*/  IADD3 R22, P0, R229, R120.reuse, RZ ;  /* 0x00000078e5167210 */ /* 0x080fe20007f1e0ff */
[----:B------:R-:W-:Y:S01]  /*8550*/  IMAD R64, R64, 0x127, RZ ;  /* 0x0000012740407824 */ /* 0x000fe200078e02ff */
[----:B------:R-:W3:Y:S01]  /*8560*/  LDG.E.U16 R142, desc[UR4][R142.64] ;  /* 0x000000048e8e7981 */ /* 0x000ee2000c1e1500 */
[----:B0-----:R-:W-:Y:S01]  /*8570*/  IMAD R205, R205, 0x1fc, RZ ;  /* 0x000001fccdcd7824 */ /* 0x001fe200078e02ff */
[----:B------:R-:W0:Y:S02]  /*8580*/  LDC R45, c[0x0][0x248] ;  /* 0x00009200ff2d7b82 */ /* 0x000e240000000800 */
[----:B------:R-:W3:Y:S01]  /*8590*/  LDG.E.U16 R138, desc[UR4][R138.64] ;  /* 0x000000048a8a7981 */ /* 0x000ee2000c1e1500 */
[C---:B--2---:R-:W-:Y:S01]  /*85a0*/  IMAD R15, R26.reuse, 0xe3, RZ ;  /* 0x000000e31a0f7824 */ /* 0x044fe200078e02ff */
[-C--:B------:R-:W-:Y:S01]  /*85b0*/  IADD3 R14, P1, R225, R120.reuse, RZ ;  /* 0x00000078e10e7210 */ /* 0x080fe20007f3e0ff */
[----:B------:R-:W-:Y:S01]  /*85c0*/  IMAD R21, R26, 0xef, RZ ;  /* 0x000000ef1a157824 */ /* 0x000fe200078e02ff */
[----:B------:R-:W2:Y:S02]  /*85d0*/  LDG.E.U16 R16, desc[UR4][R16.64] ;  /* 0x0000000410107981 */ /* 0x000ea4000c1e1500 */
[-C--:B------:R-:W-:Y:S01]  /*85e0*/  LEA.HI.X.SX32 R15, R15, R121.reuse, 0x1, P1 ;  /* 0x000000790f0f7211 */ /* 0x080fe200008f0eff */
[----:B------:R-:W-:Y:S01]  /*85f0*/  IMAD R239, R239, 0x1fe, RZ ;  /* 0x000001feefef7824 */ /* 0x000fe200078e02ff */
[----:B------:R-:W-:Y:S01]  /*8600*/  LEA.HI.X.SX32 R23, R23, R121, 0x1, P0 ;  /* 0x0000007917177211 */ /* 0x000fe200000f0eff */
[----:B------:R-:W0:Y:S01]  /*8610*/  LDC R36, c[0x0][0x248] ;  /* 0x00009200ff247b82 */ /* 0x000e220000000800 */
[----:B------:R-:W2:Y:S04]  /*8620*/  LDG.E.U16 R144, desc[UR4][R144.64] ;  /* 0x0000000490907981 */ /* 0x000ea8000c1e1500 */
[----:B------:R-:W2:Y:S01]  /*8630*/  LDG.E.U16 R14, desc[UR4][R14.64] ;  /* 0x000000040e0e7981 */ /* 0x000ea2000c1e1500 */
[----:B------:R-:W-:-:S02]  /*8640*/  IADD3 R24, P0, R233, R120, RZ ;  /* 0x00000078e9187210 */ /* 0x000fc40007f1e0ff */
[-C--:B------:R-:W-:Y:S01]  /*8650*/  IADD3 R20, P2, R231, R120.reuse, RZ ;  /* 0x00000078e7147210 */ /* 0x080fe20007f5e0ff */
[----:B------:R-:W2:Y:S01]  /*8660*/  LDG.E.U16 R17, desc[UR4][R22.64] ;  /* 0x0000000416117981 */ /* 0x000ea2000c1e1500 */
[----:B------:R-:W0:Y:S03]  /*8670*/  LDC R39, c[0x0][0x248] ;  /* 0x00009200ff277b82 */ /* 0x000e260000000800 */
[----:B------:R-:W3:Y:S04]  /*8680*/  LDG.E.U16 R154, desc[UR4][R154.64] ;  /* 0x000000049a9a7981 */ /* 0x000ee8000c1e1500 */
[----:B------:R5:W2:Y:S01]  /*8690*/  LDG.E.U16 R15, desc[UR4][R18.64] ;  /* 0x00000004120f7981 */ /* 0x000aa2000c1e1500 */
[----:B-1----:R-:W-:Y:S01]  /*86a0*/  IMAD R41, R33, 0x206, RZ ;  /* 0x0000020621297824 */ /* 0x002fe200078e02ff */
[----:B------:R-:W1:Y:S02]  /*86b0*/  LDC R44, c[0x0][0x248] ;  /* 0x00009200ff2c7b82 */ /* 0x000e640000000800 */
[----:B------:R-:W2:Y:S04]  /*86c0*/  LDG.E.U16 R152, desc[UR4][R152.64] ;  /* 0x0000000498987981 */ /* 0x000ea8000c1e1500 */
[----:B------:R-:W2:Y:S01]  /*86d0*/  LDG.E.U16 R146, desc[UR4][R146.64] ;  /* 0x0000000492927981 */ /* 0x000ea2000c1e1500 */
[----:B-----5:R-:W-:Y:S01]  /*86e0*/  IADD3 R18, P1, R197, R120, RZ ;  /* 0x00000078c5127210 */ /* 0x020fe20007f3e0ff */
[----:B------:R-:W-:Y:S01]  /*86f0*/  IMAD R35, R35, 0x20a, RZ ;  /* 0x0000020a23237824 */ /* 0x000fe200078e02ff */
[----:B------:R-:W5:Y:S01]  /*8700*/  LDC R56, c[0x0][0x248] ;  /* 0x00009200ff387b82 */ /* 0x000f620000000800 */
[----:B------:R-:W3:Y:S01]  /*8710*/  LDG.E.U16 R160, desc[UR4][R160.64] ;  /* 0x00000004a0a07981 */ /* 0x000ee2000c1e1500 */
[----:B------:R-:W-:-:S02]  /*8720*/  LEA.HI.X.SX32 R19, R25, R121, 0x1, P1 ;  /* 0x0000007919137211 */ /* 0x000fc400008f0eff */
[-C--:B------:R-:W-:Y:S01]  /*8730*/  IADD3 R22, P1, R199, R120.reuse, RZ ;  /* 0x00000078c7167210 */ /* 0x080fe20007f3e0ff */
[----:B------:R-:W2:Y:S01]  /*8740*/  LDG.E.U16 R158, desc[UR4][R158.64] ;  /* 0x000000049e9e7981 */ /* 0x000ea2000c1e1500 */
[-C--:B------:R-:W-:Y:S02]  /*8750*/  LEA.HI.X.SX32 R25, R21, R121.reuse, 0x1, P0 ;  /* 0x0000007915197211 */ /* 0x080fe400000f0eff */
[-C--:B------:R-:W-:Y:S01]  /*8760*/  LEA.HI.X.SX32 R21, R29, R121.reuse, 0x1, P2 ;  /* 0x000000791d157211 */ /* 0x080fe200010f0eff */
[----:B------:R-:W2:Y:S01]  /*8770*/  LDG.E.U16 R18, desc[UR4][R18.64] ;  /* 0x0000000412127981 */ /* 0x000ea2000c1e1500 */
[----:B------:R-:W-:Y:S01]  /*8780*/  LEA.HI.X.SX32 R23, R28, R121, 0x1, P1 ;  /* 0x000000791c177211 */ /* 0x000fe200008f0eff */
[----:B------:R-:W-:Y:S01]  /*8790*/  IMAD R29, R26, 0xf7, RZ ;  /* 0x000000f71a1d7824 */ /* 0x000fe200078e02ff */
[----:B------:R-:W4:Y:S01]  /*87a0*/  LDC R114, c[0x0][0x248] ;  /* 0x00009200ff727b82 */ /* 0x000f220000000800 */
[----:B------:R-:W2:Y:S01]  /*87b0*/  LDG.E.U16 R20, desc[UR4][R20.64] ;  /* 0x0000000414147981 */ /* 0x000ea2000c1e1500 */
[----:B------:R-:W-:-:S03]  /*87c0*/  IADD3 R30, P1, R241, R120, RZ ;  /* 0x00000078f11e7210 */ /* 0x000fc60007f3e0ff */
[----:B------:R-:W2:Y:S01]  /*87d0*/  LDG.E.U16 R162, desc[UR4][R162.64] ;  /* 0x00000004a2a27981 */ /* 0x000ea2000c1e1500 */
[----:B------:R-:W-:Y:S02]  /*87e0*/  IMAD R33, R26, 0x103, RZ ;  /* 0x000001031a217824 */ /* 0x000fe400078e02ff */
[----:B------:R-:W-:Y:S01]  /*87f0*/  IMAD R57, R40, 0x216, RZ ;  /* 0x0000021628397824 */ /* 0x000fe200078e02ff */
[----:B------:R1:W2:Y:S01]  /*8800*/  LDG.E.U16 R19, desc[UR4][R24.64] ;  /* 0x0000000418137981 */ /* 0x0002a2000c1e1500 */
[----:B0-----:R-:W-:Y:S01]  /*8810*/  IMAD R45, R45, 0x10b, RZ ;  /* 0x0000010b2d2d7824 */ /* 0x001fe200078e02ff */
[----:B------:R-:W0:Y:S02]  /*8820*/  LDC R40, c[0x0][0x248] ;  /* 0x00009200ff287b82 */ /* 0x000e240000000800 */
[----:B------:R1:W2:Y:S04]  /*8830*/  LDG.E.U16 R21, desc[UR4][R22.64] ;  /* 0x0000000416157981 */ /* 0x0002a8000c1e1500 */
[----:B------:R-:W3:Y:S01]  /*8840*/  LDG.E.U16 R166, desc[UR4][R166.64] ;  /* 0x00000004a6a67981 */ /* 0x000ee2000c1e1500 */
[----:B-1----:R-:W-:Y:S01]  /*8850*/  IMAD R25, R26, 0xfb, RZ ;  /* 0x000000fb1a197824 */ /* 0x002fe200078e02ff */
[----:B------:R-:W1:Y:S02]  /*8860*/  LDC R116, c[0x0][0x248] ;  /* 0x00009200ff747b82 */ /* 0x000e640000000800 */
[----:B------:R-:W2:Y:S01]  /*8870*/  LDG.E.U16 R156, desc[UR4][R156.64] ;  /* 0x000000049c9c7981 */ /* 0x000ea2000c1e1500 */
[----:B------:R-:W-:-:S02]  /*8880*/  IADD3 R22, P0, R243, R120, RZ ;  /* 0x00000078f3167210 */ /* 0x000fc40007f1e0ff */
[-C--:B------:R-:W-:Y:S01]  /*8890*/  IADD3 R24, P2, R205, R120.reuse, RZ ;  /* 0x00000078cd187210 */ /* 0x080fe20007f5e0ff */
[----:B------:R-:W2:Y:S01]  /*88a0*/  LDG.E.U16 R174, desc[UR4][R174.64] ;  /* 0x00000004aeae7981 */ /* 0x000ea2000c1e1500 */
[-C--:B------:R-:W-:Y:S01]  /*88b0*/  LEA.HI.X.SX32 R23, R29, R121.reuse, 0x1, P0 ;  /* 0x000000791d177211 */ /* 0x080fe200000f0eff */
[----:B------:R-:W-:Y:S01]  /*88c0*/  IMAD R29, R26, 0xff, RZ ;  /* 0x000000ff1a1d7824 */ /* 0x000fe200078e02ff */
[----:B------:R-:W-:Y:S01]  /*88d0*/  IADD3 R28, P0, R239, R120, RZ ;  /* 0x00000078ef1c7210 */ /* 0x000fe20007f1e0ff */
[----:B------:R-:W-:Y:S01]  /*88e0*/  IMAD R39, R39, 0x10d, RZ ;  /* 0x0000010d27277824 */ /* 0x000fe200078e02ff */
[-C--:B------:R-:W-:Y:S01]  /*88f0*/  LEA.HI.X.SX32 R31, R25, R121.reuse, 0x1, P1 ;  /* 0x00000079191f7211 */ /* 0x080fe200008f0eff */
[----:B------:R-:W2:Y:S01]  /*8900*/  LDG.E.U16 R22, desc[UR4][R22.64] ;  /* 0x0000000416167981 */ /* 0x000ea2000c1e1500 */
[-C--:B------:R-:W-:Y:S01]  /*8910*/  LEA.HI.X.SX32 R25, R27, R121.reuse, 0x1, P2 ;  /* 0x000000791b197211 */ /* 0x080fe200010f0eff */
[----:B-----5:R-:W-:Y:S01]  /*8920*/  IMAD R56, R56, 0x11f, RZ ;  /* 0x0000011f38387824 */ /* 0x020fe200078e02ff */
[----:B------:R-:W-:Y:S01]  /*8930*/  LEA.HI.X.SX32 R29, R29, R121, 0x1, P0 ;  /* 0x000000791d1d7211 */ /* 0x000fe200000f0eff */
[----:B------:R-:W5:Y:S01]  /*8940*/  LDC R249, c[0x0][0x248] ;  /* 0x00009200fff97b82 */ /* 0x000f620000000800 */
[----:B------:R-:W2:Y:S04]  /*8950*/  LDG.E.U16 R168, desc[UR4][R168.64] ;  /* 0x00000004a8a87981 */ /* 0x000ea8000c1e1500 */
[----:B------:R-:W2:Y:S03]  /*8960*/  LDG.E.U16 R24, desc[UR4][R24.64] ;  /* 0x0000000418187981 */ /* 0x000ea6000c1e1500 */
[----:B------:R-:W1:Y:S01]  /*8970*/  LDC R131, c[0x0][0x248] ;  /* 0x00009200ff837b82 */ /* 0x000e620000000800 */
[----:B------:R0:W2:Y:S01]  /*8980*/  LDG.E.U16 R23, desc[UR4][R30.64] ;  /* 0x000000041e177981 */ /* 0x0000a2000c1e1500 */
[----:B------:R-:W-:-:S03]  /*8990*/  IMAD R27, R26, 0x105, RZ ;  /* 0x000001051a1b7824 */ /* 0x000fc600078e02ff */
[----:B------:R-:W3:Y:S03]  /*89a0*/  LDG.E.U16 R172, desc[UR4][R172.64] ;  /* 0x00000004acac7981 */ /* 0x000ee6000c1e1500 */
[----:B------:R-:W1:Y:S01]  /*89b0*/  LDC R129, c[0x0][0x248] ;  /* 0x00009200ff817b82 */ /* 0x000e620000000800 */
[----:B------:R0:W2:Y:S02]  /*89c0*/  LDG.E.U16 R25, desc[UR4][R28.64] ;  /* 0x000000041c197981 */ /* 0x0000a4000c1e1500 */
[----:B0-----:R-:W-:Y:S01]  /*89d0*/  IMAD R31, R34, 0x208, RZ ;  /* 0x00000208221f7824 */ /* 0x001fe200078e02ff */
[-C--:B------:R-:W-:Y:S01]  /*89e0*/  IADD3 R34, P0, R41, R120.reuse, RZ ;  /* 0x0000007829227210 */ /* 0x080fe20007f1e0ff */
[----:B------:R-:W2:Y:S03]  /*89f0*/  LDG.E.U16 R176, desc[UR4][R176.64] ;  /* 0x00000004b0b07981 */ /* 0x000ea6000c1e1500 */
[----:B------:R-:W0:Y:S01]  /*8a00*/  LDC R41, c[0x0][0x248] ;  /* 0x00009200ff297b82 */ /* 0x000e220000000800 */
[----:B------:R-:W2:Y:S01]  /*8a10*/  LDG.E.U16 R170, desc[UR4][R170.64] ;  /* 0x00000004aaaa7981 */ /* 0x000ea2000c1e1500 */
[----:B------:R-:W-:Y:S01]  /*8a20*/  IMAD R29, R32, 0x20e, RZ ;  /* 0x0000020e201d7824 */ /* 0x000fe200078e02ff */
[-C--:B------:R-:W-:Y:S01]  /*8a30*/  IADD3 R32, P1, R31, R120.reuse, RZ ;  /* 0x000000781f207210 */ /* 0x080fe20007f3e0ff */
[----:B------:R-:W-:Y:S01]  /*8a40*/  IMAD R31, R26, 0x107, RZ ;  /* 0x000001071a1f7824 */ /* 0x000fe200078e02ff */
[-C--:B------:R-:W-:Y:S01]  /*8a50*/  IADD3 R28, P2, R35, R120.reuse, RZ ;  /* 0x00000078231c7210 */ /* 0x080fe20007f5e0ff */
[----:B------:R-:W3:Y:S01]  /*8a60*/  LDG.E.U16 R178, desc[UR4][R178.64] ;  /* 0x00000004b2b27981 */ /* 0x000ee2000c1e1500 */
[-C--:B------:R-:W-:Y:S01]  /*8a70*/  LEA.HI.X.SX32 R35, R33, R121.reuse, 0x1, P0 ;  /* 0x0000007921237211 */ /* 0x080fe200000f0eff */
[----:B------:R-:W1:Y:S01]  /*8a80*/  LDC R128, c[0x0][0x248] ;  /* 0x00009200ff807b82 */ /* 0x000e620000000800 */
[----:B------:R-:W-:Y:S01]  /*8a90*/  IADD3 R30, P0, R29, R120, RZ ;  /* 0x000000781d1e7210 */ /* 0x000fe20007f1e0ff */
[----:B------:R-:W2:Y:S01]  /*8aa0*/  LDG.E.U16 R184, desc[UR4][R184.64] ;  /* 0x00000004b8b87981 */ /* 0x000ea2000c1e1500 */
[----:B------:R-:W-:-:S02]  /*8ab0*/  LEA.HI.X.SX32 R29, R27, R121, 0x1, P2 ;  /* 0x000000791b1d7211 */ /* 0x000fc400010f0eff */
[-C--:B------:R-:W-:Y:S01]  /*8ac0*/  LEA.HI.X.SX32 R33, R123, R121.reuse, 0x1, P1 ;  /* 0x000000797b217211 */ /* 0x080fe200008f0eff */
[----:B------:R-:W3:Y:S01]  /*8ad0*/  LDG.E.U16 R26, desc[UR4][R34.64] ;  /* 0x00000004221a7981 */ /* 0x000ee2000c1e1500 */
[----:B------:R-:W-:Y:S01]  /*8ae0*/  LEA.HI.X.SX32 R31, R31, R121, 0x1, P0 ;  /* 0x000000791f1f7211 */ /* 0x000fe200000f0eff */
[----:B------:R-:W5:Y:S02]  /*8af0*/  LDC R123, c[0x0][0x248] ;  /* 0x00009200ff7b7b82 */ /* 0x000f640000000800 */
[----:B------:R-:W3:Y:S04]  /*8b00*/  LDG.E.U16 R28, desc[UR4][R28.64] ;  /* 0x000000041c1c7981 */ /* 0x000ee8000c1e1500 */
[----:B------:R0:W3:Y:S02]  /*8b10*/  LDG.E.U16 R27, desc[UR4][R32.64] ;  /* 0x00000004201b7981 */ /* 0x0000e4000c1e1500 */
[----:B0-----:R-:W-:Y:S01]  /*8b20*/  IMAD R41, R41, 0x10f, RZ ;  /* 0x0000010f29297824 */ /* 0x001fe200078e02ff */
[----:B------:R-:W0:Y:S01]  /*8b30*/  LDC R130, c[0x0][0x248] ;  /* 0x00009200ff827b82 */ /* 0x000e220000000800 */
[----:B------:R-:W3:Y:S04]  /*8b40*/  LDG.E.U16 R182, desc[UR4][R182.64] ;  /* 0x00000004b6b67981 */ /* 0x000ee8000c1e1500 */
[----:B------:R1:W3:Y:S01]  /*8b50*/  LDG.E.U16 R29, desc[UR4][R30.64] ;  /* 0x000000041e1d7981 */ /* 0x0002e2000c1e1500 */
[----:B------:R-:W-:-:S02]  /*8b60*/  IMAD R33, R36, 0x21a, RZ ;  /* 0x0000021a24217824 */ /* 0x000fc400078e02ff */
[----:B------:R-:W0:Y:S01]  /*8b70*/  LDC R137, c[0x0][0x248] ;  /* 0x00009200ff897b82 */ /* 0x000e220000000800 */
[----:B------:R-:W3:Y:S04]  /*8b80*/  LDG.E.U16 R180, desc[UR4][R180.64] ;  /* 0x00000004b4b47981 */ /* 0x000ee8000c1e1500 */
[----:B------:R-:W2:Y:S01]  /*8b90*/  LDG.E.U16 R216, desc[UR4][R216.64] ;  /* 0x00000004d8d87981 */ /* 0x000ea2000c1e1500 */
[----:B-1----:R-:W-:Y:S01]  /*8ba0*/  IADD3 R30, P0, R57, R120, RZ ;  /* 0x00000078391e7210 */ /* 0x002fe20007f1e0ff */
[----:B------:R-:W-:Y:S01]  /*8bb0*/  IMAD R35, R46, 0x218, RZ ;  /* 0x000002182e237824 */ /* 0x000fe200078e02ff */
[----:B------:R-:W1:Y:S01]  /*8bc0*/  LDC R135, c[0x0][0x248] ;  /* 0x00009200ff877b82 */ /* 0x000e620000000800 */
[----:B------:R-:W3:Y:S01]  /*8bd0*/  LDG.E.U16 R190, desc[UR4][R190.64] ;  /* 0x00000004bebe7981 */ /* 0x000ee2000c1e1500 */
[----:B------:R-:W-:-:S02]  /*8be0*/  LEA.HI.X.SX32 R31, R45, R121, 0x1, P0 ;  /* 0x000000792d1f7211 */ /* 0x000fc400000f0eff */
[-C--:B------:R-:W-:Y:S01]  /*8bf0*/  IADD3 R32, P0, R33, R120.reuse, RZ ;  /* 0x0000007821207210 */ /* 0x080fe20007f1e0ff */
[----:B------:R-:W-:Y:S01]  /*8c00*/  IMAD R57, R44, 0x21c, RZ ;  /* 0x0000021c2c397824 */ /* 0x000fe200078e02ff */
[-C--:B------:R-:W-:Y:S01]  /*8c10*/  IADD3 R36, P1, R35, R120.reuse, RZ ;  /* 0x0000007823247210 */ /* 0x080fe20007f3e0ff */
[----:B------:R-:W3:Y:S01]  /*8c20*/  LDG.E.U16 R30, desc[UR4][R30.64] ;  /* 0x000000041e1e7981 */ /* 0x000ee2000c1e1500 */
[-C--:B------:R-:W-:Y:S01]  /*8c30*/  LEA.HI.X.SX32 R33, R39, R121.reuse, 0x1, P0 ;  /* 0x0000007927217211 */ /* 0x080fe200000f0eff */
[----:B------:R-:W5:Y:S01]  /*8c40*/  LDC R46, c[0x0][0x248] ;  /* 0x00009200ff2e7b82 */ /* 0x000f620000000800 */
[----:B------:R-:W-:Y:S01]  /*8c50*/  IADD3 R34, P2, R57, R120, RZ ;  /* 0x0000007839227210 */ /* 0x000fe20007f5e0ff */
[----:B------:R-:W3:Y:S04]  /*8c60*/  LDG.E.U16 R214, desc[UR4][R214.64] ;  /* 0x00000004d6d67981 */ /* 0x000ee8000c1e1500 */
[----:B------:R-:W3:Y:S02]  /*8c70*/  LDG.E.U16 R208, desc[UR4][R208.64] ;  /* 0x00000004d0d07981 */ /* 0x000ee4000c1e1500 */
[----:B------:R-:W0:Y:S01]  /*8c80*/  LDC R39, c[0x0][0x248] ;  /* 0x00009200ff277b82 */ /* 0x000e220000000800 */
[-C--:B------:R-:W-:Y:S01]  /*8c90*/  LEA.HI.X.SX32 R37, R37, R121.reuse, 0x1, P1 ;  /* 0x0000007925257211 */ /* 0x080fe200008f0eff */
[----:B------:R-:W3:Y:S01]  /*8ca0*/  LDG.E.U16 R32, desc[UR4][R32.64] ;  /* 0x0000000420207981 */ /* 0x000ee2000c1e1500 */
[----:B------:R-:W-:Y:S01]  /*8cb0*/  LEA.HI.X.SX32 R35, R38, R121, 0x1, P2 ;  /* 0x0000007926237211 */ /* 0x000fe200010f0eff */
[----:B------:R-:W-:-:S02]  /*8cc0*/  IMAD R57, R54, 0x226, RZ ;  /* 0x0000022636397824 */ /* 0x000fc400078e02ff */
[----:B------:R1:W3:Y:S02]  /*8cd0*/  LDG.E.U16 R31, desc[UR4][R36.64] ;  /* 0x00000004241f7981 */ /* 0x0002e4000c1e1500 */
[----:B------:R-:W4:Y:S02]  /*8ce0*/  LDC R44, c[0x0][0x248] ;  /* 0x00009200ff2c7b82 */ /* 0x000f240000000800 */
[----:B------:R-:W3:Y:S04]  /*8cf0*/  LDG.E.U16 R210, desc[UR4][R210.64] ;  /* 0x00000004d2d27981 */ /* 0x000ee8000c1e1500 */
[----:B------:R1:W3:Y:S02]  /*8d00*/  LDG.E.U16 R33, desc[UR4][R34.64] ;  /* 0x0000000422217981 */ /* 0x0002e4000c1e1500 */
[----:B-1----:R-:W-:Y:S01]  /*8d10*/  IMAD R37, R40, 0x22a, RZ ;  /* 0x0000022a28257824 */ /* 0x002fe200078e02ff */
[-C--:B------:R-:W-:Y:S01]  /*8d20*/  IADD3 R36, P2, R49, R120.reuse, RZ ;  /* 0x0000007831247210 */ /* 0x080fe20007f5e0ff */
[----:B------:R-:W1:Y:S01]  /*8d30*/  LDC R45, c[0x0][0x248] ;  /* 0x00009200ff2d7b82 */ /* 0x000e620000000800 */
[-C--:B------:R-:W-:Y:S01]  /*8d40*/  IADD3 R40, P1, R57, R120.reuse, RZ ;  /* 0x0000007839287210 */ /* 0x080fe20007f3e0ff */
[----:B------:R-:W3:Y:S01]  /*8d50*/  LDG.E.U16 R202, desc[UR4][R202.64] ;  /* 0x00000004caca7981 */ /* 0x000ee2000c1e1500 */
[----:B------:R-:W-:Y:S01]  /*8d60*/  IADD3 R34, P0, R59, R120, RZ ;  /* 0x000000783b227210 */ /* 0x000fe20007f1e0ff */
[----:B0-----:R-:W-:-:S04]  /*8d70*/  IMAD R39, R39, 0x115, RZ ;  /* 0x0000011527277824 */ /* 0x001fc800078e02ff */
[----:B------:R-:W0:Y:S01]  /*8d80*/  LDC R54, c[0x0][0x248] ;  /* 0x00009200ff367b82 */ /* 0x000e220000000800 */
[----:B------:R-:W3:Y:S01]  /*8d90*/  LDG.E.U16 R200, desc[UR4][R200.64] ;  /* 0x00000004c8c87981 */ /* 0x000ee2000c1e1500 */
[-C--:B------:R-:W-:Y:S02]  /*8da0*/  LEA.HI.X.SX32 R35, R41, R121.reuse, 0x1, P0 ;  /* 0x0000007929237211 */ /* 0x080fe400000f0eff */
[-C--:B------:R-:W-:Y:S01]  /*8db0*/  IADD3 R38, P0, R37, R120.reuse, RZ ;  /* 0x0000007825267210 */ /* 0x080fe20007f1e0ff */
[----:B------:R-:W3:Y:S01]  /*8dc0*/  LDG.E.U16 R206, desc[UR4][R206.64] ;  /* 0x00000004cece7981 */ /* 0x000ee2000c1e1500 */
[-C--:B------:R-:W-:Y:S02]  /*8dd0*/  LEA.HI.X.SX32 R37, R213, R121.reuse, 0x1, P2 ;  /* 0x00000079d5257211 */ /* 0x080fe400010f0eff */
[-C--:B------:R-:W-:Y:S01]  /*8de0*/  LEA.HI.X.SX32 R41, R53, R121.reuse, 0x1, P1 ;  /* 0x0000007935297211 */ /* 0x080fe200008f0eff */
[----:B------:R-:W-:Y:S01]  /*8df0*/  IMAD R53, R48, 0x22c, RZ ;  /* 0x0000022c30357824 */ /* 0x000fe200078e02ff */
[----:B------:R-:W-:Y:S01]  /*8e00*/  LEA.HI.X.SX32 R39, R39, R121, 0x1, P0 ;  /* 0x0000007927277211 */ /* 0x000fe200000f0eff */
[----:B------:R-:W3:Y:S01]  /*8e10*/  LDG.E.U16 R36, desc[UR4][R36.64] ;  /* 0x0000000424247981 */ /* 0x000ee2000c1e1500 */
[----:B-----5:R-:W-:Y:S01]  /*8e20*/  IMAD R46, R46, 0x238, RZ ;  /* 0x000002382e2e7824 */ /* 0x020fe200078e02ff */
[----:B------:R-:W5:Y:S02]  /*8e30*/  LDC R59, c[0x0][0x248] ;  /* 0x00009200ff3b7b82 */ /* 0x000f640000000800 */
[----:B------:R-:W3:Y:S04]  /*8e40*/  LDG.E.U16 R34, desc[UR4][R34.64] ;  /* 0x0000000422227981 */ /* 0x000ee8000c1e1500 */
[----:B------:R-:W3:Y:S02]  /*8e50*/  LDG.E.U16 R192, desc[UR4][R192.64] ;  /* 0x00000004c0c07981 */ /* 0x000ee4000c1e1500 */
[----:B------:R-:W5:Y:S02]  /*8e60*/  LDC R49, c[0x0][0x248] ;  /* 0x00009200ff317b82 */ /* 0x000f640000000800 */
[----:B------:R1:W3:Y:S04]  /*8e70*/  LDG.E.U16 R37, desc[UR4][R38.64] ;  /* 0x0000000426257981 */ /* 0x0002e8000c1e1500 */
[----:B------:R4:W3:Y:S02]  /*8e80*/  LDG.E.U16 R35, desc[UR4][R40.64] ;  /* 0x0000000428237981 */ /* 0x0008e4000c1e1500 */
[----:B------:R-:W5:Y:S02]  /*8e90*/  LDC R48, c[0x0][0x248] ;  /* 0x00009200ff307b82 */ /* 0x000f640000000800 */
[----:B------:R-:W3:Y:S01]  /*8ea0*/  LDG.E.U16 R218, desc[UR4][R218.64] ;  /* 0x00000004dada7981 */ /* 0x000ee2000c1e1500 */
[----:B-1----:R-:W-:-:S03]  /*8eb0*/  IADD3 R38, P0, R53, R120, RZ ;  /* 0x0000007835267210 */ /* 0x002fc60007f1e0ff */
[----:B------:R-:W2:Y:S01]  /*8ec0*/  LDG.E.U16 R220, desc[UR4][R220.64] ;  /* 0x00000004dcdc7981 */ /* 0x000ea2000c1e1500 */
[-C--:B------:R-:W-:Y:S01]  /*8ed0*/  LEA.HI.X.SX32 R39, R42, R121.reuse, 0x1, P0 ;  /* 0x000000792a277211 */ /* 0x080fe200000f0eff */
[----:B----4-:R-:W-:Y:S01]  /*8ee0*/  IMAD R40, R44, 0x236, RZ ;  /* 0x000002362c287824 */ /* 0x010fe200078e02ff */
[-C--:B------:R-:W-:Y:S01]  /*8ef0*/  IADD3 R42, P2, R46, R120.reuse, RZ ;  /* 0x000000782e2a7210 */ /* 0x080fe20007f5e0ff */
[----:B------:R-:W-:Y:S01]  /*8f00*/  IMAD R41, R45, 0x11b, RZ ;  /* 0x0000011b2d297824 */ /* 0x000fe200078e02ff */
[----:B------:R-:W1:Y:S01]  /*8f10*/  LDC R46, c[0x0][0x248] ;  /* 0x00009200ff2e7b82 */ /* 0x000e620000000800 */
[-C--:B------:R-:W-:Y:S01]  /*8f20*/  IADD3 R44, P1, R52, R120.reuse, RZ ;  /* 0x00000078342c7210 */ /* 0x080fe20007f3e0ff */
[----:B------:R-:W4:Y:S01]  /*8f30*/  LDG.E.U16 R38, desc[UR4][R38.64] ;  /* 0x0000000426267981 */ /* 0x000f22000c1e1500 */
[----:B------:R-:W-:Y:S02]  /*8f40*/  IADD3 R40, P0, R40, R120, RZ ;  /* 0x0000007828287210 */ /* 0x000fe40007f1e0ff */
[-C--:B------:R-:W-:Y:S01]  /*8f50*/  LEA.HI.X.SX32 R45, R50, R121.reuse, 0x1, P1 ;  /* 0x00000079322d7211 */ /* 0x080fe200008f0eff */
[----:B------:R-:W4:Y:S01]  /*8f60*/  LDG.E.U16 R246, desc[UR4][R246.64] ;  /* 0x00000004f6f67981 */ /* 0x000f22000c1e1500 */
[-C--:B------:R-:W-:Y:S01]  /*8f70*/  LEA.HI.X.SX32 R41, R41, R121.reuse, 0x1, P0 ;  /* 0x0000007929297211 */ /* 0x080fe200000f0eff */
[----:B------:R-:W1:Y:S01]  /*8f80*/  LDC R50, c[0x0][0x248] ;  /* 0x00009200ff327b82 */ /* 0x000e620000000800 */
[----:B------:R-:W-:Y:S01]  /*8f90*/  LEA.HI.X.SX32 R43, R43, R121, 0x1, P2 ;  /* 0x000000792b2b7211 */ /* 0x000fe200010f0eff */
[----:B0-----:R-:W-:Y:S01]  /*8fa0*/  IMAD R54, R54, 0x23e, RZ ;  /* 0x0000023e36367824 */ /* 0x001fe200078e02ff */
[----:B------:R-:W4:Y:S01]  /*8fb0*/  LDG.E.U16 R244, desc[UR4][R244.64] ;  /* 0x00000004f4f47981 */ /* 0x000f22000c1e1500 */
[----:B-----5:R-:W-:-:S02]  /*8fc0*/  IMAD R59, R59, 0x11d, RZ ;  /* 0x0000011d3b3b7824 */ /* 0x020fc400078e02ff */
[----:B------:R-:W-:Y:S01]  /*8fd0*/  IMAD R49, R49, 0x23c, RZ ;  /* 0x0000023c31317824 */ /* 0x000fe200078e02ff */
[----:B------:R-:W5:Y:S01]  /*8fe0*/  LDG.E.U16 R40, desc[UR4][R40.64] ;  /* 0x0000000428287981 */ /* 0x000f62000c1e1500 */
[----:B------:R-:W0:Y:S03]  /*8ff0*/  LDC R53, c[0x0][0x248] ;  /* 0x00009200ff357b82 */ /* 0x000e260000000800 */
[----:B------:R1:W4:Y:S05]  /*9000*/  LDG.E.U16 R39, desc[UR4][R44.64] ;  /* 0x000000042c277981 */ /* 0x00032a000c1e1500 */
[----:B------:R-:W0:Y:S01]  /*9010*/  LDC R57, c[0x0][0x248] ;  /* 0x00009200ff397b82 */ /* 0x000e220000000800 */
[----:B------:R1:W4:Y:S02]  /*9020*/  LDG.E.U16 R41, desc[UR4][R42.64] ;  /* 0x000000042a297981 */ /* 0x000324000c1e1500 */
[----:B-1----:R-:W-:Y:S01]  /*9030*/  IMAD R45, R48, 0x246, RZ ;  /* 0x00000246302d7824 */ /* 0x002fe200078e02ff */
[----:B------:R-:W-:-:S04]  /*9040*/  IADD3 R44, P2, R54, R120, RZ ;  /* 0x00000078362c7210 */ /* 0x000fc80007f5e0ff */
[----:B------:R-:W1:Y:S01]  /*9050*/  LDC R52, c[0x0][0x248] ;  /* 0x00009200ff347b82 */ /* 0x000e620000000800 */
[-C--:B------:R-:W-:Y:S01]  /*9060*/  IADD3 R42, P0, R60, R120.reuse, RZ ;  /* 0x000000783c2a7210 */ /* 0x080fe20007f1e0ff */
[----:B------:R-:W-:Y:S01]  /*9070*/  IMAD R54, R46, 0x123, RZ ;  /* 0x000001232e367824 */ /* 0x000fe200078e02ff */
[-C--:B------:R-:W-:Y:S02]  /*9080*/  IADD3 R48, P1, R49, R120.reuse, RZ ;  /* 0x0000007831307210 */ /* 0x080fe40007f3e0ff */
[-C--:B------:R-:W-:Y:S01]  /*9090*/  LEA.HI.X.SX32 R43, R59, R121.reuse, 0x1, P0 ;  /* 0x000000793b2b7211 */ /* 0x080fe200000f0eff */
[----:B------:R-:W-:Y:S01]  /*90a0*/  IMAD R50, R50, 0x248, RZ ;  /* 0x0000024832327824 */ /* 0x000fe200078e02ff */
[----:B------:R-:W-:Y:S01]  /*90b0*/  IADD3 R46, P0, R45, R120, RZ ;  /* 0x000000782d2e7210 */ /* 0x000fe20007f1e0ff */
[----:B0-----:R-:W-:Y:S01]  /*90c0*/  IMAD R53, R53, 0x24a, RZ ;  /* 0x0000024a35357824 */ /* 0x001fe200078e02ff */
[-C--:B------:R-:W-:Y:S01]  /*90d0*/  LEA.HI.X.SX32 R49, R47, R121.reuse, 0x1, P1 ;  /* 0x000000792f317211 */ /* 0x080fe200008f0eff */
[----:B------:R-:W4:Y:S01]  /*90e0*/  LDG.E.U16 R42, desc[UR4][R42.64] ;  /* 0x000000042a2a7981 */ /* 0x000f22000c1e1500 */
[-C--:B------:R-:W-:Y:S01]  /*90f0*/  LEA.HI.X.SX32 R45, R56, R121.reuse, 0x1, P2 ;  /* 0x00000079382d7211 */ /* 0x080fe200010f0eff */
[----:B------:R-:W0:Y:S01]  /*9100*/  LDC R59, c[0x0][0x248] ;  /* 0x00009200ff3b7b82 */ /* 0x000e220000000800 */
[----:B------:R-:W-:Y:S01]  /*9110*/  LEA.HI.X.SX32 R47, R54, R121, 0x1, P0 ;  /* 0x00000079362f7211 */ /* 0x000fe200000f0eff */
[----:B------:R-:W-:-:S02]  /*9120*/  IMAD R57, R57, 0x24c, RZ ;  /* 0x0000024c39397824 */ /* 0x000fc400078e02ff */
[----:B------:R-:W4:Y:S04]  /*9130*/  LDG.E.U16 R44, desc[UR4][R44.64] ;  /* 0x000000042c2c7981 */ /* 0x000f28000c1e1500 */
[----:B------:R-:W0:Y:S01]  /*9140*/  LDC R56, c[0x0][0x248] ;  /* 0x00009200ff387b82 */ /* 0x000e220000000800 */
[----:B------:R1:W4:Y:S04]  /*9150*/  LDG.E.U16 R43, desc[UR4][R48.64] ;  /* 0x00000004302b7981 */ /* 0x000328000c1e1500 */
[----:B------:R1:W4:Y:S03]  /*9160*/  LDG.E.U16 R45, desc[UR4][R46.64] ;  /* 0x000000042e2d7981 */ /* 0x000326000c1e1500 */
[----:B------:R-:W0:Y:S01]  /*9170*/  LDC R54, c[0x0][0x248] ;  /* 0x00009200ff367b82 */ /* 0x000e220000000800 */
[----:B-1----:R-:W-:Y:S01]  /*9180*/  IMAD R49, R52, 0x125, RZ ;  /* 0x0000012534317824 */ /* 0x002fe200078e02ff */
[----:B------:R-:W-:-:S02]  /*9190*/  IADD3 R52, P1, R53, R120, RZ ;  /* 0x0000007835347210 */ /* 0x000fc40007f3e0ff */
[----:B------:R-:W-:-:S04]  /*91a0*/  IADD3 R46, P0, R50, R120, RZ ;  /* 0x00000078322e7210 */ /* 0x000fc80007f1e0ff */
[----:B------:R-:W1:Y:S01]  /*91b0*/  LDC R60, c[0x0][0x248] ;  /* 0x00009200ff3c7b82 */ /* 0x000e620000000800 */
[-C--:B------:R-:W-:Y:S02]  /*91c0*/  IADD3 R48, P2, R57, R120.reuse, RZ ;  /* 0x0000007839307210 */ /* 0x080fe40007f5e0ff */
[-C--:B------:R-:W-:Y:S02]  /*91d0*/  LEA.HI.X.SX32 R47, R223, R121.reuse, 0x1, P0 ;  /* 0x00000079df2f7211 */ /* 0x080fe400000f0eff */
[----:B------:R-:W-:Y:S02]  /*91e0*/  IADD3 R50, P0, R61, R120, RZ ;  /* 0x000000783d327210 */ /* 0x000fe40007f1e0ff */
[-C--:B------:R-:W-:Y:S01]  /*91f0*/  LEA.HI.X.SX32 R53, R49, R121.reuse, 0x1, P1 ;  /* 0x0000007931357211 */ /* 0x080fe200008f0eff */
[----:B0-----:R-:W-:Y:S01]  /*9200*/  IMAD R56, R56, 0x256, RZ ;  /* 0x0000025638387824 */ /* 0x001fe200078e02ff */
[-C--:B------:R-:W-:Y:S01]  /*9210*/  LEA.HI.X.SX32 R49, R51, R121.reuse, 0x1, P2 ;  /* 0x0000007933317211 */ /* 0x080fe200010f0eff */
[----:B------:R-:W0:Y:S01]  /*9220*/  LDC R61, c[0x0][0x248] ;  /* 0x00009200ff3d7b82 */ /* 0x000e220000000800 */
[----:B------:R-:W-:Y:S01]  /*9230*/  LEA.HI.X.SX32 R51, R64, R121, 0x1, P0 ;  /* 0x0000007940337211 */ /* 0x000fe200000f0eff */
[----:B------:R-:W4:Y:S01]  /*9240*/  LDG.E.U16 R46, desc[UR4][R46.64] ;  /* 0x000000042e2e7981 */ /* 0x000f22000c1e1500 */
[----:B------:R-:W-:-:S03]  /*9250*/  IMAD R54, R54, 0x258, RZ ;  /* 0x0000025836367824 */ /* 0x000fc600078e02ff */
[----:B------:R-:W4:Y:S02]  /*9260*/  LDG.E.U16 R48, desc[UR4][R48.64] ;  /* 0x0000000430307981 */ /* 0x000f24000c1e1500 */
[----:B------:R-:W1:Y:S02]  /*9270*/  LDC R64, c[0x0][0x248] ;  /* 0x00009200ff407b82 */ /* 0x000e640000000800 */
[----:B------:R-:W4:Y:S04]  /*9280*/  LDG.E.U16 R47, desc[UR4][R52.64] ;  /* 0x00000004342f7981 */ /* 0x000f28000c1e1500 */
[----:B------:R0:W4:Y:S01]  /*9290*/  LDG.E.U16 R49, desc[UR4][R50.64] ;  /* 0x0000000432317981 */ /* 0x000122000c1e1500 */
[----:B------:R-:W-:Y:S01]  /*92a0*/  IMAD R59, R59, 0x25e, RZ ;  /* 0x0000025e3b3b7824 */ /* 0x000fe200078e02ff */
[----:B------:R-:W3:Y:S01]  /*92b0*/  LDC R139, c[0x0][0x248] ;  /* 0x00009200ff8b7b82 */ /* 0x000ee20000000800 */
[-C--:B0-----:R-:W-:Y:S01]  /*92c0*/  IADD3 R50, P0, R56, R120.reuse, RZ ;  /* 0x0000007838327210 */ /* 0x081fe20007f1e0ff */
[----:B------:R-:W-:Y:S01]  /*92d0*/  IMAD R123, R123, 0x144, RZ ;  /* 0x000001447b7b7824 */ /* 0x000fe200078e02ff */
[-C--:B------:R-:W-:Y:S01]  /*92e0*/  IADD3 R56, P1, R54, R120.reuse, RZ ;  /* 0x0000007836387210 */ /* 0x080fe20007f3e0ff */
[----:B------:R-:W-:Y:S01]  /*92f0*/  IMAD R249, R249, 0x184, RZ ;  /* 0x00000184f9f97824 */ /* 0x000fe200078e02ff */
[----:B------:R-:W-:-:S03]  /*9300*/  IADD3 R54, P2, R69, R120, RZ ;  /* 0x0000007845367210 */ /* 0x000fc60007f5e0ff */
[----:B------:R-:W0:Y:S01]  /*9310*/  LDC R143, c[0x0][0x248] ;  /* 0x00009200ff8f7b82 */ /* 0x000e220000000800 */
[----:B------:R-:W-:-:S07]  /*9320*/  LEA.HI.X.SX32 R51, R66, R121, 0x1, P0 ;  /* 0x0000007942337211 */ /* 0x000fce00000f0eff */
[----:B------:R-:W0:Y:S01]  /*9330*/  LDC R69, c[0x0][0x248] ;  /* 0x00009200ff457b82 */ /* 0x000e220000000800 */
[-C--:B------:R-:W-:Y:S01]  /*9340*/  IADD3 R52, P0, R70, R120.reuse, RZ ;  /* 0x0000007846347210 */ /* 0x080fe20007f1e0ff */
[----:B------:R-:W-:Y:S01]  /*9350*/  IMAD R61, R61, 0x266, RZ ;  /* 0x000002663d3d7824 */ /* 0x000fe200078e02ff */
[-C--:B------:R-:W-:Y:S01]  /*9360*/  LEA.HI.X.SX32 R57, R55, R121.reuse, 0x1, P1 ;  /* 0x0000007937397211 */ /* 0x080fe200008f0eff */
[----:B-1----:R-:W-:Y:S01]  /*9370*/  IMAD R64, R64, 0x268, RZ ;  /* 0x0000026840407824 */ /* 0x002fe200078e02ff */
[-C--:B------:R-:W-:Y:S01]  /*9380*/  LEA.HI.X.SX32 R53, R72, R121.reuse, 0x1, P0 ;  /* 0x0000007948357211 */ /* 0x080fe200000f0eff */
[----:B------:R-:W4:Y:S02]  /*9390*/  LDG.E.U16 R50, desc[UR4][R50.64] ;  /* 0x0000000432327981 */ /* 0x000f24000c1e1500 */
[----:B------:R-:W1:Y:S01]  /*93a0*/  LDC R66, c[0x0][0x248] ;  /* 0x00009200ff427b82 */ /* 0x000e620000000800 */
[----:B------:R-:W-:Y:S01]  /*93b0*/  LEA.HI.X.SX32 R55, R58, R121, 0x1, P2 ;  /* 0x000000793a377211 */ /* 0x000fe200010f0eff */
[----:B------:R-:W4:Y:S06]  /*93c0*/  LDG.E.U16 R52, desc[UR4][R52.64] ;  /* 0x0000000434347981 */ /* 0x000f2c000c1e1500 */
[----:B------:R-:W1:Y:S01]  /*93d0*/  LDC R72, c[0x0][0x248] ;  /* 0x00009200ff487b82 */ /* 0x000e620000000800 */
[----:B------:R0:W4:Y:S04]  /*93e0*/  LDG.E.U16 R51, desc[UR4][R56.64] ;  /* 0x0000000438337981 */ /* 0x000128000c1e1500 */
[----:B------:R0:W4:Y:S02]  /*93f0*/  LDG.E.U16 R53, desc[UR4][R54.64] ;  /* 0x0000000436357981 */ /* 0x000124000c1e1500 */
[----:B0-----:R-:W-:Y:S01]  /*9400*/  IMAD R69, R69, 0x135, RZ ;  /* 0x0000013545457824 */ /* 0x001fe200078e02ff */
[----:B------:R-:W0:Y:S01]  /*9410*/  LDC R70, c[0x0][0x248] ;  /* 0x00009200ff467b82 */ /* 0x000e220000000800 */
[----:B------:R-:W-:Y:S01]  /*9420*/  IMAD R57, R60, 0x133, RZ ;  /* 0x000001333c397824 */ /* 0x000fe200078e02ff */
[----:B------:R-:W-:-:S02]  /*9430*/  IADD3 R60, P1, R61, R120, RZ ;  /* 0x000000783d3c7210 */ /* 0x000fc40007f3e0ff */
[-C--:B------:R-:W-:Y:S02]  /*9440*/  IADD3 R54, P0, R59, R120.reuse, RZ ;  /* 0x000000783b367210 */ /* 0x080fe40007f1e0ff */
[-C--:B------:R-:W-:Y:S02]  /*9450*/  IADD3 R56, P2, R64, R120.reuse, RZ ;  /* 0x0000007840387210 */ /* 0x080fe40007f5e0ff */
[----:B------:R-:W2:Y:S01]  /*9460*/  LDC R145, c[0x0][0x248] ;  /* 0x00009200ff917b82 */ /* 0x000ea20000000800 */
[-C--:B------:R-:W-:Y:S02]  /*9470*/  LEA.HI.X.SX32 R55, R65, R121.reuse, 0x1, P0 ;  /* 0x0000007941377211 */ /* 0x080fe400000f0eff */
[-C--:B------:R-:W-:Y:S02]  /*9480*/  IADD3 R58, P0, R68, R120.reuse, RZ ;  /* 0x00000078443a7210 */ /* 0x080fe40007f1e0ff */
[-C--:B------:R-:W-:Y:S01]  /*9490*/  LEA.HI.X.SX32 R61, R57, R121.reuse, 0x1, P1 ;  /* 0x00000079393d7211 */ /* 0x080fe200008f0eff */
[----:B-1----:R-:W-:Y:S01]  /*94a0*/  IMAD R72, R72, 0x26e, RZ ;  /* 0x0000026e48487824 */ /* 0x002fe200078e02ff */
[-C--:B------:R-:W-:Y:S01]  /*94b0*/  LEA.HI.X.SX32 R57, R227, R121.reuse, 0x1, P2 ;  /* 0x00000079e3397211 */ /* 0x080fe200010f0eff */
[----:B------:R-:W4:Y:S01]  /*94c0*/  LDG.E.U16 R54, desc[UR4][R54.64] ;  /* 0x0000000436367981 */ /* 0x000f22000c1e1500 */
[----:B------:R-:W-:Y:S01]  /*94d0*/  LEA.HI.X.SX32 R59, R69, R121, 0x1, P0 ;  /* 0x00000079453b7211 */ /* 0x000fe200000f0eff */
[----:B------:R-:W-:Y:S01]  /*94e0*/  IMAD R65, R79, 0x278, RZ ;  /* 0x000002784f417824 */ /* 0x000fe200078e02ff */
[----:B------:R-:W1:Y:S01]  /*94f0*/  LDC R69, c[0x0][0x248] ;  /* 0x00009200ff457b82 */ /* 0x000e620000000800 */
[----:B------:R-:W4:Y:S01]  /*9500*/  LDG.E.U16 R56, desc[UR4][R56.64] ;  /* 0x0000000438387981 */ /* 0x000f22000c1e1500 */
[----:B------:R-:W-:-:S03]  /*9510*/  IADD3 R64, P1, R72, R120, RZ ;  /* 0x0000007848407210 */ /* 0x000fc60007f3e0ff */
[----:B------:R-:W4:Y:S03]  /*9520*/  LDG.E.U16 R55, desc[UR4][R60.64] ;  /* 0x000000043c377981 */ /* 0x000f26000c1e1500 */
[----:B------:R-:W3:Y:S01]  /*9530*/  LDC R72, c[0x0][0x248] ;  /* 0x00009200ff487b82 */ /* 0x000ee20000000800 */
[----:B------:R0:W4:Y:S01]  /*9540*/  LDG.E.U16 R57, desc[UR4][R58.64] ;  /* 0x000000043a397981 */ /* 0x000122000c1e1500 */
[----:B------:R-:W-:-:S06]  /*9550*/  IMAD R68, R80, 0x13b, RZ ;  /* 0x0000013b50447824 */ /* 0x000fcc00078e02ff */
[----:B------:R-:W2:Y:S01]  /*9560*/  LDC R79, c[0x0][0x248] ;  /* 0x00009200ff4f7b82 */ /* 0x000ea20000000800 */
[----:B0-----:R-:W-:-:S07]  /*9570*/  IMAD R58, R66, 0x26c, RZ ;  /* 0x0000026c423a7824 */ /* 0x001fce00078e02ff */
[----:B------:R-:W0:Y:S01]  /*9580*/  LDC R66, c[0x0][0x248] ;  /* 0x00009200ff427b82 */ /* 0x000e220000000800 */
[----:B------:R-:W-:Y:S01]  /*9590*/  IMAD R60, R78, 0x276, RZ ;  /* 0x000002764e3c7824 */ /* 0x000fe200078e02ff */
[----:B------:R-:W-:Y:S01]  /*95a0*/  IADD3 R58, P0, R58, R120, RZ ;  /* 0x000000783a3a7210 */ /* 0x000fe20007f1e0ff */
[----:B------:R-:W-:-:S03]  /*95b0*/  IMAD R61, R74, 0x137, RZ ;  /* 0x000001374a3d7824 */ /* 0x000fc600078e02ff */
[-C--:B------:R-:W-:Y:S02]  /*95c0*/  LEA.HI.X.SX32 R59, R62, R121.reuse, 0x1, P0 ;  /* 0x000000793e3b7211 */ /* 0x080fe400000f0eff */
[----:B------:R-:W5:Y:S01]  /*95d0*/  LDC R74, c[0x0][0x248] ;  /* 0x00009200ff4a7b82 */ /* 0x000f620000000800 */
[-C--:B------:R-:W-:Y:S02]  /*95e0*/  IADD3 R60, P0, R60, R120.reuse, RZ ;  /* 0x000000783c3c7210 */ /* 0x080fe40007f1e0ff */
[----:B------:R-:W-:Y:S01]  /*95f0*/  IADD3 R62, P2, R65, R120, RZ ;  /* 0x00000078413e7210 */ /* 0x000fe20007f5e0ff */
[----:B-1----:R-:W-:Y:S01]  /*9600*/  IMAD R69, R69, 0x27a, RZ ;  /* 0x0000027a45457824 */ /* 0x002fe200078e02ff */
[-C--:B------:R-:W-:Y:S01]  /*9610*/  LEA.HI.X.SX32 R65, R61, R121.reuse, 0x1, P1 ;  /* 0x000000793d417211 */ /* 0x080fe200008f0eff */
[----:B------:R-:W4:Y:S02]  /*9620*/  LDG.E.U16 R58, desc[UR4][R58.64] ;  /* 0x000000043a3a7981 */ /* 0x000f24000c1e1500 */
[----:B------:R-:W1:Y:S01]  /*9630*/  LDC R80, c[0x0][0x248] ;  /* 0x00009200ff507b82 */ /* 0x000e620000000800 */
[----:B------:R-:W-:-:S02]  /*9640*/  LEA.HI.X.SX32 R61, R68, R121, 0x1, P0 ;  /* 0x00000079443d7211 */ /* 0x000fc400000f0eff */
[----:B------:R-:W-:-:S03]  /*9650*/  LEA.HI.X.SX32 R63, R63, R121, 0x1, P2 ;  /* 0x000000793f3f7211 */ /* 0x000fc600010f0eff */
[----:B------:R-:W4:Y:S02]  /*9660*/  LDG.E.U16 R60, desc[UR4][R60.64] ;  /* 0x000000043c3c7981 */ /* 0x000f24000c1e1500 */
[----:B------:R-:W1:Y:S02]  /*9670*/  LDC R78, c[0x0][0x248] ;  /* 0x00009200ff4e7b82 */ /* 0x000e640000000800 */
[----:B------:R0:W4:Y:S04]  /*9680*/  LDG.E.U16 R59, desc[UR4][R64.64] ;  /* 0x00000004403b7981 */ /* 0x000128000c1e1500 */
[----:B------:R3:W4:Y:S02]  /*9690*/  LDG.E.U16 R61, desc[UR4][R62.64] ;  /* 0x000000043e3d7981 */ /* 0x000724000c1e1500 */
[----:B------:R-:W4:Y:S01]  /*96a0*/  LDC R155, c[0x0][0x248] ;  /* 0x00009200ff9b7b82 */ /* 0x000f220000000800 */
[----:B0-----:R-:W-:-:S02]  /*96b0*/  IMAD R64, R66, 0x27e, RZ ;  /* 0x0000027e42407824 */ /* 0x001fc400078e02ff */
[----:B------:R-:W-:-:S05]  /*96c0*/  IMAD R66, R81, 0x286, RZ ;  /* 0x0000028651427824 */ /* 0x000fca00078e02ff */
[----:B------:R-:W0:Y:S01]  /*96d0*/  LDC R153, c[0x0][0x248] ;  /* 0x00009200ff997b82 */ /* 0x000e220000000800 */
[----:B---3--:R-:W-:Y:S01]  /*96e0*/  IMAD R63, R70, 0x13d, RZ ;  /* 0x0000013d463f7824 */ /* 0x008fe200078e02ff */
[-C--:B------:R-:W-:Y:S01]  /*96f0*/  IADD3 R62, P0, R69, R120.reuse, RZ ;  /* 0x00000078453e7210 */ /* 0x080fe20007f1e0ff */
[----:B------:R-:W-:Y:S01]  /*9700*/  IMAD R65, R76, 0x13f, RZ ;  /* 0x0000013f4c417824 */ /* 0x000fe200078e02ff */
[-C--:B------:R-:W-:Y:S01]  /*9710*/  IADD3 R68, P1, R73, R120.reuse, RZ ;  /* 0x0000007849447210 */ /* 0x080fe20007f3e0ff */
[----:B------:R-:W-:Y:S01]  /*9720*/  IMAD R70, R72, 0x143, RZ ;  /* 0x0000014348467824 */ /* 0x000fe200078e02ff */
[-C--:B------:R-:W-:Y:S02]  /*9730*/  IADD3 R64, P2, R64, R120.reuse, RZ ;  /* 0x0000007840407210 */ /* 0x080fe40007f5e0ff */
[----:B------:R-:W-:Y:S01]  /*9740*/  LEA.HI.X.SX32 R63, R63, R121, 0x1, P0 ;  /* 0x000000793f3f7211 */ /* 0x000fe200000f0eff */
[----:B------:R-:W3:Y:S01]  /*9750*/  LDC R81, c[0x0][0x248] ;  /* 0x00009200ff517b82 */ /* 0x000ee20000000800 */
[----:B------:R-:W-:-:S02]  /*9760*/  IADD3 R66, P0, R66, R120, RZ ;  /* 0x0000007842427210 */ /* 0x000fc40007f1e0ff */
[-C--:B------:R-:W-:Y:S01]  /*9770*/  LEA.HI.X.SX32 R69, R67, R121.reuse, 0x1, P1 ;  /* 0x0000007943457211 */ /* 0x080fe200008f0eff */
[----:B-----5:R-:W-:Y:S01]  /*9780*/  IMAD R74, R74, 0x288, RZ ;  /* 0x000002884a4a7824 */ /* 0x020fe200078e02ff */
[-C--:B------:R-:W-:Y:S01]  /*9790*/  LEA.HI.X.SX32 R65, R65, R121.reuse, 0x1, P2 ;  /* 0x0000007941417211 */ /* 0x080fe200010f0eff */
[----:B------:R-:W5:Y:S01]  /*97a0*/  LDG.E.U16 R62, desc[UR4][R62.64] ;  /* 0x000000043e3e7981 */ /* 0x000f62000c1e1500 */
[----:B------:R-:W-:Y:S01]  /*97b0*/  LEA.HI.X.SX32 R67, R70, R121, 0x1, P0 ;  /* 0x0000007946437211 */ /* 0x000fe200000f0eff */
[----:B------:R-:W0:Y:S01]  /*97c0*/  LDC R76, c[0x0][0x248] ;  /* 0x00009200ff4c7b82 */ /* 0x000e220000000800 */
[----:B--2---:R-:W-:Y:S01]  /*97d0*/  IMAD R72, R79, 0x28a, RZ ;  /* 0x0000028a4f487824 */ /* 0x004fe200078e02ff */
[----:B------:R-:W2:Y:S01]  /*97e0*/  LDG.E.U16 R64, desc[UR4][R64.64] ;  /* 0x0000000440407981 */ /* 0x000ea2000c1e1500 */
[----:B------:R-:W-:-:S03]  /*97f0*/  IMAD R70, R85, 0x28e, RZ ;  /* 0x0000028e55467824 */ /* 0x000fc600078e02ff */
[----:B------:R1:W2:Y:S01]  /*9800*/  LDG.E.U16 R63, desc[UR4][R68.64] ;  /* 0x00000004443f7981 */ /* 0x0002a2000c1e1500 */
[----:B------:R-:W-:Y:S01]  /*9810*/  IADD3 R72, P1, R72, R120, RZ ;  /* 0x0000007848487210 */ /* 0x000fe20007f3e0ff */
[----:B------:R-:W0:Y:S02]  /*9820*/  LDC R79, c[0x0][0x248] ;  /* 0x00009200ff4f7b82 */ /* 0x000e240000000800 */
[----:B------:R1:W5:Y:S02]  /*9830*/  LDG.E.U16 R65, desc[UR4][R66.64] ;  /* 0x0000000442417981 */ /* 0x000364000c1e1500 */
[----:B-1----:R-:W-:-:S04]  /*9840*/  IMAD R68, R80, 0x28c, RZ ;  /* 0x0000028c50447824 */ /* 0x002fc800078e02ff */
[----:B------:R-:W1:Y:S01]  /*9850*/  LDC R85, c[0x0][0x248] ;  /* 0x00009200ff557b82 */ /* 0x000e620000000800 */
[----:B------:R-:W-:Y:S01]  /*9860*/  IMAD R69, R84, 0x145, RZ ;  /* 0x0000014554457824 */ /* 0x000fe200078e02ff */
[-C--:B------:R-:W-:Y:S01]  /*9870*/  IADD3 R66, P0, R74, R120.reuse, RZ ;  /* 0x000000784a427210 */ /* 0x080fe20007f1e0ff */
[----:B------:R-:W-:Y:S01]  /*9880*/  IMAD R74, R89, 0x147, RZ ;  /* 0x00000147594a7824 */ /* 0x000fe200078e02ff */
[-C--:B------:R-:W-:Y:S02]  /*9890*/  IADD3 R68, P2, R68, R120.reuse, RZ ;  /* 0x0000007844447210 */ /* 0x080fe40007f5e0ff */
[-C--:B------:R-:W-:Y:S02]  /*98a0*/  LEA.HI.X.SX32 R67, R123, R121.reuse, 0x1, P0 ;  /* 0x000000797b437211 */ /* 0x080fe400000f0eff */
[----:B------:R-:W1:Y:S01]  /*98b0*/  LDC R80, c[0x0][0x248] ;  /* 0x00009200ff507b82 */ /* 0x000e620000000800 */
[----:B------:R-:W-:Y:S02]  /*98c0*/  IADD3 R70, P0, R70, R120, RZ ;  /* 0x0000007846467210 */ /* 0x000fe40007f1e0ff */
[-C--:B------:R-:W-:Y:S01]  /*98d0*/  LEA.HI.X.SX32 R73, R69, R121.reuse, 0x1, P1 ;  /* 0x0000007945497211 */ /* 0x080fe200008f0eff */
[----:B------:R-:W-:Y:S01]  /*98e0*/  IMAD R78, R78, 0x296, RZ ;  /* 0x000002964e4e7824 */ /* 0x000fe200078e02ff */
[-C--:B------:R-:W-:Y:S01]  /*98f0*/  LEA.HI.X.SX32 R69, R71, R121.reuse, 0x1, P2 ;  /* 0x0000007947457211 */ /* 0x080fe200010f0eff */
[----:B------:R-:W2:Y:S01]  /*9900*/  LDG.E.U16 R66, desc[UR4][R66.64] ;  /* 0x0000000442427981 */ /* 0x000ea2000c1e1500 */
[----:B------:R-:W-:Y:S01]  /*9910*/  LEA.HI.X.SX32 R71, R74, R121, 0x1, P0 ;  /* 0x000000794a477211 */ /* 0x000fe200000f0eff */
[----:B------:R-:W1:Y:S02]  /*9920*/  LDC R84, c[0x0][0x248] ;  /* 0x00009200ff547b82 */ /* 0x000e640000000800 */
[----:B------:R-:W2:Y:S01]  /*9930*/  LDG.E.U16 R68, desc[UR4][R68.64] ;  /* 0x0000000444447981 */ /* 0x000ea2000c1e1500 */
[----:B------:R-:W-:-:S03]  /*9940*/  IMAD R74, R86, 0x29c, RZ ;  /* 0x0000029c564a7824 */ /* 0x000fc600078e02ff */
[----:B------:R3:W2:Y:S02]  /*9950*/  LDG.E.U16 R67, desc[UR4][R72.64] ;  /* 0x0000000448437981 */ /* 0x0006a4000c1e1500 */
[----:B------:R-:W1:Y:S02]  /*9960*/  LDC R89, c[0x0][0x248] ;  /* 0x00009200ff597b82 */ /* 0x000e640000000800 */
[----:B------:R0:W2:Y:S06]  /*9970*/  LDG.E.U16 R69, desc[UR4][R70.64] ;  /* 0x0000000446457981 */ /* 0x0000ac000c1e1500 */
[----:B------:R-:W1:Y:S01]  /*9980*/  LDC R123, c[0x0][0x248] ;  /* 0x00009200ff7b7b82 */ /* 0x000e620000000800 */
[----:B---3--:R-:W-:-:S02]  /*9990*/  IMAD R72, R88, 0x29a, RZ ;  /* 0x0000029a58487824 */ /* 0x008fc400078e02ff */
[----:B0-----:R-:W-:Y:S01]  /*99a0*/  IMAD R71, R81, 0x14b, RZ ;  /* 0x0000014b51477824 */ /* 0x001fe200078e02ff */
[----:B------:R-:W-:-:S04]  /*99b0*/  IADD3 R70, P0, R78, R120, RZ ;  /* 0x000000784e467210 */ /* 0x000fc80007f1e0ff */
[----:B------:R-:W0:Y:S01]  /*99c0*/  LDC R81, c[0x0][0x248] ;  /* 0x00009200ff517b82 */ /* 0x000e220000000800 */
[----:B------:R-:W-:Y:S01]  /*99d0*/  IMAD R73, R92, 0x14d, RZ ;  /* 0x0000014d5c497824 */ /* 0x000fe200078e02ff */
[-C--:B------:R-:W-:Y:S01]  /*99e0*/  LEA.HI.X.SX32 R71, R71, R121.reuse, 0x1, P0 ;  /* 0x0000007947477211 */ /* 0x080fe200000f0eff */
[----:B------:R-:W-:Y:S01]  /*99f0*/  IMAD R76, R76, 0x298, RZ ;  /* 0x000002984c4c7824 */ /* 0x000fe200078e02ff */
[-C--:B------:R-:W-:Y:S02]  /*9a00*/  IADD3 R72, P0, R72, R120.reuse, RZ ;  /* 0x0000007848487210 */ /* 0x080fe40007f1e0ff */
[-C--:B------:R-:W-:Y:S01]  /*9a10*/  IADD3 R74, P2, R74, R120.reuse, RZ ;  /* 0x000000784a4a7210 */ /* 0x080fe20007f5e0ff */
[----:B------:R-:W3:Y:S01]  /*9a20*/  LDG.E.U16 R70, desc[UR4][R70.64] ;  /* 0x0000000446467981 */ /* 0x000ee2000c1e1500 */
[----:B------:R-:W-:Y:S01]  /*9a30*/  LEA.HI.X.SX32 R73, R73, R121, 0x1, P0 ;  /* 0x0000007949497211 */ /* 0x000fe200000f0eff */
[----:B------:R-:W0:Y:S01]  /*9a40*/  LDC R86, c[0x0][0x248] ;  /* 0x00009200ff567b82 */ /* 0x000e220000000800 */
[----:B------:R-:W-:-:S02]  /*9a50*/  IADD3 R76, P1, R76, R120, RZ ;  /* 0x000000784c4c7210 */ /* 0x000fc40007f3e0ff */
[-C--:B------:R-:W-:Y:S01]  /*9a60*/  LEA.HI.X.SX32 R75, R75, R121.reuse, 0x1, P2 ;  /* 0x000000794b4b7211 */ /* 0x080fe200010f0eff */
[----:B------:R-:W2:Y:S01]  /*9a70*/  LDG.E.U16 R72, desc[UR4][R72.64] ;  /* 0x0000000448487981 */ /* 0x000ea2000c1e1500 */
[----:B------:R-:W-:Y:S01]  /*9a80*/  LEA.HI.X.SX32 R77, R77, R121, 0x1, P1 ;  /* 0x000000794d4d7211 */ /* 0x000fe200008f0eff */
[----:B------:R-:W-:Y:S02]  /*9a90*/  IMAD R78, R90, 0x2aa, RZ ;  /* 0x000002aa5a4e7824 */ /* 0x000fe400078e02ff */
[----:B-1----:R-:W-:Y:S01]  /*9aa0*/  IMAD R123, R123, 0x154, RZ ;  /* 0x000001547b7b7824 */ /* 0x002fe200078e02ff */
[----:B------:R-:W1:Y:S01]  /*9ab0*/  LDC R88, c[0x0][0x248] ;  /* 0x00009200ff587b82 */ /* 0x000e620000000800 */
[----:B------:R0:W2:Y:S04]  /*9ac0*/  LDG.E.U16 R71, desc[UR4][R76.64] ;  /* 0x000000044c477981 */ /* 0x0000a8000c1e1500 */
[----:B------:R0:W2:Y:S03]  /*9ad0*/  LDG.E.U16 R73, desc[UR4][R74.64] ;  /* 0x000000044a497981 */ /* 0x0000a6000c1e1500 */
[----:B------:R-:W1:Y:S01]  /*9ae0*/  LDC R90, c[0x0][0x248] ;  /* 0x00009200ff5a7b82 */ /* 0x000e620000000800 */
[----:B0-----:R-:W-:-:S02]  /*9af0*/  IMAD R76, R84, 0x2a8, RZ ;  /* 0x000002a8544c7824 */ /* 0x001fc400078e02ff */
[----:B------:R-:W-:-:S05]  /*9b00*/  IMAD R74, R79, 0x29e, RZ ;  /* 0x0000029e4f4a7824 */ /* 0x000fca00078e02ff */
[----:B------:R-:W0:Y:S01]  /*9b10*/  LDC R92, c[0x0][0x248] ;  /* 0x00009200ff5c7b82 */ /* 0x000e220000000800 */
[----:B------:R-:W-:Y:S02]  /*9b20*/  IMAD R75, R80, 0x14f, RZ ;  /* 0x0000014f504b7824 */ /* 0x000fe400078e02ff */
[----:B------:R-:W-:Y:S01]  /*9b30*/  IMAD R80, R85, 0x2a6, RZ ;  /* 0x000002a655507824 */ /* 0x000fe200078e02ff */
[-C--:B------:R-:W-:Y:S01]  /*9b40*/  IADD3 R74, P0, R74, R120.reuse, RZ ;  /* 0x000000784a4a7210 */ /* 0x080fe20007f1e0ff */
[----:B------:R-:W-:Y:S01]  /*9b50*/  IMAD R77, R89, 0x153, RZ ;  /* 0x00000153594d7824 */ /* 0x000fe200078e02ff */
[-C--:B------:R-:W-:Y:S01]  /*9b60*/  IADD3 R76, P2, R76, R120.reuse, RZ ;  /* 0x000000784c4c7210 */ /* 0x080fe20007f5e0ff */
[----:B------:R-:W-:Y:S01]  /*9b70*/  IMAD R79, R81, 0x155, RZ ;  /* 0x00000155514f7824 */ /* 0x000fe200078e02ff */
[----:B------:R-:W-:Y:S01]  /*9b80*/  IADD3 R80, P1, R80, R120, RZ ;  /* 0x0000007850507210 */ /* 0x000fe20007f3e0ff */
[----:B------:R-:W1:Y:S01]  /*9b90*/  LDC R89, c[0x0][0x248] ;  /* 0x00009200ff597b82 */ /* 0x000e620000000800 */
[----:B------:R-:W-:-:S02]  /*9ba0*/  LEA.HI.X.SX32 R75, R75, R121, 0x1, P0 ;  /* 0x000000794b4b7211 */ /* 0x000fc400000f0eff */
[----:B------:R-:W-:Y:S02]  /*9bb0*/  IADD3 R78, P0, R78, R120, RZ ;  /* 0x000000784e4e7210 */ /* 0x000fe40007f1e0ff */
[-C--:B------:R-:W-:Y:S01]  /*9bc0*/  LEA.HI.X.SX32 R81, R77, R121.reuse, 0x1, P1 ;  /* 0x000000794d517211 */ /* 0x080fe200008f0eff */
[----:B------:R-:W2:Y:S01]  /*9bd0*/  LDG.E.U16 R74, desc[UR4][R74.64] ;  /* 0x000000044a4a7981 */ /* 0x000ea2000c1e1500 */
[-C--:B------:R-:W-:Y:S01]  /*9be0*/  LEA.HI.X.SX32 R77, R123, R121.reuse, 0x1, P2 ;  /* 0x000000797b4d7211 */ /* 0x080fe200010f0eff */
[----:B------:R-:W4:Y:S01]  /*9bf0*/  LDC R147, c[0x0][0x248] ;  /* 0x00009200ff937b82 */ /* 0x000f220000000800 */
[----:B------:R-:W-:-:S03]  /*9c00*/  LEA.HI.X.SX32 R79, R79, R121, 0x1, P0 ;  /* 0x000000794f4f7211 */ /* 0x000fc600000f0eff */
[----:B------:R-:W2:Y:S01]  /*9c10*/  LDG.E.U16 R76, desc[UR4][R76.64] ;  /* 0x000000044c4c7981 */ /* 0x000ea2000c1e1500 */
[----:B------:R-:W-:-:S03]  /*9c20*/  IMAD R84, R93, 0x2ae, RZ ;  /* 0x000002ae5d547824 */ /* 0x000fc600078e02ff */
[----:B------:R0:W2:Y:S01]  /*9c30*/  LDG.E.U16 R75, desc[UR4][R80.64] ;  /* 0x00000004504b7981 */ /* 0x0000a2000c1e1500 */
[----:B------:R-:W-:Y:S01]  /*9c40*/  IMAD R85, R99, 0x2b8, RZ ;  /* 0x000002b863557824 */ /* 0x000fe200078e02ff */
[----:B------:R-:W1:Y:S02]  /*9c50*/  LDC R93, c[0x0][0x248] ;  /* 0x00009200ff5d7b82 */ /* 0x000e640000000800 */
[----:B------:R0:W2:Y:S02]  /*9c60*/  LDG.E.U16 R77, desc[UR4][R78.64] ;  /* 0x000000044e4d7981 */ /* 0x0000a4000c1e1500 */
[----:B0-----:R-:W-:Y:S01]  /*9c70*/  IMAD R80, R97, 0x2b6, RZ ;  /* 0x000002b661507824 */ /* 0x001fe200078e02ff */
[----:B------:R-:W-:Y:S01]  /*9c80*/  IADD3 R84, P1, R84, R120, RZ ;  /* 0x0000007854547210 */ /* 0x000fe20007f3e0ff */
[----:B------:R-:W-:Y:S02]  /*9c90*/  IMAD R81, R94, 0x157, RZ ;  /* 0x000001575e517824 */ /* 0x000fe400078e02ff */
[----:B------:R-:W0:Y:S01]  /*9ca0*/  LDC R99, c[0x0][0x248] ;  /* 0x00009200ff637b82 */ /* 0x000e220000000800 */
[----:B------:R-:W-:-:S05]  /*9cb0*/  IMAD R78, R86, 0x2ac, RZ ;  /* 0x000002ac564e7824 */ /* 0x000fca00078e02ff */
[-C--:B------:R-:W-:Y:S01]  /*9cc0*/  IADD3 R78, P0, R78, R120.reuse, RZ ;  /* 0x000000784e4e7210 */ /* 0x080fe20007f1e0ff */
[----:B------:R-:W-:Y:S01]  /*9cd0*/  IMAD R86, R100, 0x15b, RZ ;  /* 0x0000015b64567824 */ /* 0x000fe200078e02ff */
[----:B------:R-:W0:Y:S02]  /*9ce0*/  LDC R94, c[0x0][0x248] ;  /* 0x00009200ff5e7b82 */ /* 0x000e240000000800 */
[-C--:B------:R-:W-:Y:S02]  /*9cf0*/  LEA.HI.X.SX32 R79, R82, R121.reuse, 0x1, P0 ;  /* 0x00000079524f7211 */ /* 0x080fe400000f0eff */
[-C--:B------:R-:W-:Y:S02]  /*9d00*/  IADD3 R80, P0, R80, R120.reuse, RZ ;  /* 0x0000007850507210 */ /* 0x080fe40007f1e0ff */
[----:B------:R-:W-:Y:S01]  /*9d10*/  IADD3 R82, P2, R85, R120, RZ ;  /* 0x0000007855527210 */ /* 0x000fe20007f5e0ff */
[----:B------:R-:W2:Y:S01]  /*9d20*/  LDG.E.U16 R78, desc[UR4][R78.64] ;  /* 0x000000044e4e7981 */ /* 0x000ea2000c1e1500 */
[-C--:B------:R-:W-:Y:S01]  /*9d30*/  LEA.HI.X.SX32 R85, R81, R121.reuse, 0x1, P1 ;  /* 0x0000007951557211 */ /* 0x080fe200008f0eff */
[----:B------:R-:W0:Y:S01]  /*9d40*/  LDC R100, c[0x0][0x248] ;  /* 0x00009200ff647b82 */ /* 0x000e220000000800 */
[----:B------:R-:W-:-:S02]  /*9d50*/  LEA.HI.X.SX32 R81, R86, R121, 0x1, P0 ;  /* 0x0000007956517211 */ /* 0x000fc400000f0eff */
[----:B------:R-:W-:-:S03]  /*9d60*/  LEA.HI.X.SX32 R83, R83, R121, 0x1, P2 ;  /* 0x0000007953537211 */ /* 0x000fc600010f0eff */
[----:B------:R-:W2:Y:S02]  /*9d70*/  LDG.E.U16 R80, desc[UR4][R80.64] ;  /* 0x0000000450507981 */ /* 0x000ea4000c1e1500 */
[----:B------:R-:W0:Y:S02]  /*9d80*/  LDC R123, c[0x0][0x248] ;  /* 0x00009200ff7b7b82 */ /* 0x000e240000000800 */
[----:B------:R1:W2:Y:S04]  /*9d90*/  LDG.E.U16 R79, desc[UR4][R84.64] ;  /* 0x00000004544f7981 */ /* 0x0002a8000c1e1500 */
[----:B------:R1:W2:Y:S01]  /*9da0*/  LDG.E.U16 R81, desc[UR4][R82.64] ;  /* 0x0000000452517981 */ /* 0x0002a2000c1e1500 */
[----:B------:R-:W-:Y:S01]  /*9db0*/  IMAD R86, R101, 0x2c6, RZ ;  /* 0x000002c665567824 */ /* 0x000fe200078e02ff */
[----:B------:R-:W4:Y:S01]  /*9dc0*/  LDC R97, c[0x0][0x248] ;  /* 0x00009200ff617b82 */ /* 0x000f220000000800 */
[----:B-1----:R-:W-:-:S02]  /*9dd0*/  IMAD R84, R92, 0x2be, RZ ;  /* 0x000002be5c547824 */ /* 0x002fc400078e02ff */
[----:B------:R-:W-:-:S05]  /*9de0*/  IMAD R82, R88, 0x2ba, RZ ;  /* 0x000002ba58527824 */ /* 0x000fca00078e02ff */
[----:B------:R-:W1:Y:S01]  /*9df0*/  LDC R101, c[0x0][0x248] ;  /* 0x00009200ff657b82 */ /* 0x000e620000000800 */
        /* <DEDUP_REMOVED lines=13> */
[----:B------:R-:W5:Y:S01]  /*9ed0*/  LDC R161, c[0x0][0x248] ;  /* 0x00009200ffa17b82 */ /* 0x000f620000000800 */
[----:B------:R-:W-:-:S03]  /*9ee0*/  LEA.HI.X.SX32 R87, R90, R121, 0x1, P0 ;  /* 0x000000795a577211 */ /* 0x000fc600000f0eff */
[----:B------:R-:W2:Y:S01]  /*9ef0*/  LDG.E.U16 R84, desc[UR4][R84.64] ;  /* 0x0000000454547981 */ /* 0x000ea2000c1e1500 */
[----:B0-----:R-:W-:Y:S02]  /*9f00*/  IMAD R92, R99, 0x2ca, RZ ;  /* 0x000002ca635c7824 */ /* 0x001fe400078e02ff */
[----:B------:R-:W-:Y:S01]  /*9f10*/  IMAD R123, R123, 0x164, RZ ;  /* 0x000001647b7b7824 */ /* 0x000fe200078e02ff */
[----:B------:R0:W2:Y:S01]  /*9f20*/  LDG.E.U16 R83, desc[UR4][R88.64] ;  /* 0x0000000458537981 */ /* 0x0000a2000c1e1500 */
[----:B------:R-:W-:Y:S01]  /*9f30*/  IMAD R90, R105, 0x2ce, RZ ;  /* 0x000002ce695a7824 */ /* 0x000fe200078e02ff */
[----:B------:R-:W5:Y:S02]  /*9f40*/  LDC R159, c[0x0][0x248] ;  /* 0x00009200ff9f7b82 */ /* 0x000f640000000800 */
[----:B------:R0:W2:Y:S02]  /*9f50*/  LDG.E.U16 R85, desc[UR4][R86.64] ;  /* 0x0000000456557981 */ /* 0x0000a4000c1e1500 */
[----:B0-----:R-:W-:Y:S01]  /*9f60*/  IMAD R88, R100, 0x2cc, RZ ;  /* 0x000002cc64587824 */ /* 0x001fe200078e02ff */
[----:B------:R-:W-:Y:S01]  /*9f70*/  IADD3 R92, P1, R92, R120, RZ ;  /* 0x000000785c5c7210 */ /* 0x000fe20007f3e0ff */
[----:B------:R-:W-:-:S02]  /*9f80*/  IMAD R89, R104, 0x165, RZ ;  /* 0x0000016568597824 */ /* 0x000fc400078e02ff */
[----:B------:R-:W0:Y:S01]  /*9f90*/  LDC R99, c[0x0][0x248] ;  /* 0x00009200ff637b82 */ /* 0x000e220000000800 */
[----:B------:R-:W-:Y:S01]  /*9fa0*/  IMAD R86, R94, 0x2c8, RZ ;  /* 0x000002c85e567824 */ /* 0x000fe200078e02ff */
[----:B------:R-:W-:-:S04]  /*9fb0*/  IADD3 R88, P2, R88, R120, RZ ;  /* 0x0000007858587210 */ /* 0x000fc80007f5e0ff */
[-C--:B------:R-:W-:Y:S01]  /*9fc0*/  IADD3 R86, P0, R86, R120.reuse, RZ ;  /* 0x0000007856567210 */ /* 0x080fe20007f1e0ff */
[----:B------:R-:W-:Y:S01]  /*9fd0*/  IMAD R94, R109, 0x167, RZ ;  /* 0x000001676d5e7824 */ /* 0x000fe200078e02ff */
[-C--:B------:R-:W-:Y:S01]  /*9fe0*/  LEA.HI.X.SX32 R93, R89, R121.reuse, 0x1, P1 ;  /* 0x00000079595d7211 */ /* 0x080fe200008f0eff */
[----:B------:R-:W5:Y:S01]  /*9ff0*/  LDC R100, c[0x0][0x248] ;  /* 0x00009200ff647b82 */ /* 0x000f620000000800 */
[-C--:B------:R-:W-:Y:S02]  /*a000*/  LEA.HI.X.SX32 R87, R123, R121.reuse, 0x1, P0 ;  /* 0x000000797b577211 */ /* 0x080fe400000f0eff */
[----:B------:R-:W-:Y:S02]  /*a010*/  IADD3 R90, P0, R90, R120, RZ ;  /* 0x000000785a5a7210 */ /* 0x000fe40007f1e0ff */
[-C--:B------:R-:W-:Y:S01]  /*a020*/  LEA.HI.X.SX32 R89, R91, R121.reuse, 0x1, P2 ;  /* 0x000000795b597211 */ /* 0x080fe200010f0eff */
[----:B------:R-:W2:Y:S01]  /*a030*/  LDG.E.U16 R86, desc[UR4][R86.64] ;  /* 0x0000000456567981 */ /* 0x000ea2000c1e1500 */
[----:B------:R-:W-:Y:S01]  /*a040*/  LEA.HI.X.SX32 R91, R94, R121, 0x1, P0 ;  /* 0x000000795e5b7211 */ /* 0x000fe200000f0eff */
[----:B------:R-:W5:Y:S02]  /*a050*/  LDC R105, c[0x0][0x248] ;  /* 0x00009200ff697b82 */ /* 0x000f640000000800 */
[----:B------:R-:W2:Y:S01]  /*a060*/  LDG.E.U16 R88, desc[UR4][R88.64] ;  /* 0x0000000458587981 */ /* 0x000ea2000c1e1500 */
[----:B------:R-:W-:-:S05]  /*a070*/  IMAD R94, R106, 0x2dc, RZ ;  /* 0x000002dc6a5e7824 */ /* 0x000fca00078e02ff */
[----:B------:R-:W0:Y:S01]  /*a080*/  LDC R104, c[0x0][0x248] ;  /* 0x00009200ff687b82 */ /* 0x000e220000000800 */
[----:B------:R-:W2:Y:S04]  /*a090*/  LDG.E.U16 R87, desc[UR4][R92.64] ;  /* 0x000000045c577981 */ /* 0x000ea8000c1e1500 */
[----:B------:R1:W2:Y:S03]  /*a0a0*/  LDG.E.U16 R89, desc[UR4][R90.64] ;  /* 0x000000045a597981 */ /* 0x0002a6000c1e1500 */
[----:B------:R-:W5:Y:S01]  /*a0b0*/  LDC R109, c[0x0][0x248] ;  /* 0x00009200ff6d7b82 */ /* 0x000f620000000800 */
[----:B-1----:R-:W-:-:S07]  /*a0c0*/  IMAD R90, R96, 0x2d6, RZ ;  /* 0x000002d6605a7824 */ /* 0x002fce00078e02ff */
[----:B------:R-:W1:Y:S01]  /*a0d0*/  LDC R123, c[0x0][0x248] ;  /* 0x00009200ff7b7b82 */ /* 0x000e620000000800 */
[----:B------:R-:W-:Y:S02]  /*a0e0*/  IMAD R91, R101, 0x16b, RZ ;  /* 0x0000016b655b7824 */ /* 0x000fe400078e02ff */
[----:B----4-:R-:W-:Y:S01]  /*a0f0*/  IMAD R96, R97, 0x2d8, RZ ;  /* 0x000002d861607824 */ /* 0x010fe200078e02ff */
[----:B------:R-:W-:Y:S01]  /*a100*/  IADD3 R90, P0, R90, R120, RZ ;  /* 0x000000785a5a7210 */ /* 0x000fe20007f1e0ff */
[----:B------:R-:W-:-:S03]  /*a110*/  IMAD R92, R108, 0x2da, RZ ;  /* 0x000002da6c5c7824 */ /* 0x000fc600078e02ff */
[----:B------:R-:W4:Y:S01]  /*a120*/  LDC R101, c[0x0][0x248] ;  /* 0x00009200ff657b82 */ /* 0x000f220000000800 */
[-C--:B------:R-:W-:Y:S01]  /*a130*/  LEA.HI.X.SX32 R91, R91, R121.reuse, 0x1, P0 ;  /* 0x000000795b5b7211 */ /* 0x080fe200000f0eff */
[----:B------:R-:W-:Y:S01]  /*a140*/  IMAD R93, R112, 0x16d, RZ ;  /* 0x0000016d705d7824 */ /* 0x000fe200078e02ff */
[-C--:B------:R-:W-:Y:S02]  /*a150*/  IADD3 R96, P1, R96, R120.reuse, RZ ;  /* 0x0000007860607210 */ /* 0x080fe40007f3e0ff */
[-C--:B------:R-:W-:Y:S01]  /*a160*/  IADD3 R92, P0, R92, R120.reuse, RZ ;  /* 0x000000785c5c7210 */ /* 0x080fe20007f1e0ff */
[----:B------:R-:W2:Y:S01]  /*a170*/  LDG.E.U16 R90, desc[UR4][R90.64] ;  /* 0x000000045a5a7981 */ /* 0x000ea2000c1e1500 */
[----:B------:R-:W-:Y:S01]  /*a180*/  IADD3 R94, P2, R94, R120, RZ ;  /* 0x000000785e5e7210 */ /* 0x000fe20007f5e0ff */
[----:B------:R-:W3:Y:S01]  /*a190*/  LDC R106, c[0x0][0x248] ;  /* 0x00009200ff6a7b82 */ /* 0x000ee20000000800 */
[-C--:B------:R-:W-:Y:S02]  /*a1a0*/  LEA.HI.X.SX32 R97, R95, R121.reuse, 0x1, P1 ;  /* 0x000000795f617211 */ /* 0x080fe400008f0eff */
[----:B------:R-:W-:-:S02]  /*a1b0*/  LEA.HI.X.SX32 R93, R93, R121, 0x1, P0 ;  /* 0x000000795d5d7211 */ /* 0x000fc400000f0eff */
[----:B------:R-:W-:-:S03]  /*a1c0*/  LEA.HI.X.SX32 R95, R98, R121, 0x1, P2 ;  /* 0x00000079625f7211 */ /* 0x000fc600010f0eff */
[----:B------:R-:W2:Y:S01]  /*a1d0*/  LDG.E.U16 R92, desc[UR4][R92.64] ;  /* 0x000000045c5c7981 */ /* 0x000ea2000c1e1500 */
[----:B------:R-:W-:Y:S01]  /*a1e0*/  IMAD R98, R110, 0x2ea, RZ ;  /* 0x000002ea6e627824 */ /* 0x000fe200078e02ff */
[----:B------:R-:W3:Y:S02]  /*a1f0*/  LDC R108, c[0x0][0x248] ;  /* 0x00009200ff6c7b82 */ /* 0x000ee40000000800 */
[----:B------:R0:W2:Y:S04]  /*a200*/  LDG.E.U16 R91, desc[UR4][R96.64] ;  /* 0x00000004605b7981 */ /* 0x0000a8000c1e1500 */
[----:B------:R5:W2:Y:S01]  /*a210*/  LDG.E.U16 R93, desc[UR4][R94.64] ;  /* 0x000000045e5d7981 */ /* 0x000aa2000c1e1500 */
[----:B-1----:R-:W-:Y:S01]  /*a220*/  IMAD R123, R123, 0x174, RZ ;  /* 0x000001747b7b7824 */ /* 0x002fe200078e02ff */
[----:B------:R-:W1:Y:S01]  /*a230*/  LDC R110, c[0x0][0x248] ;  /* 0x00009200ff6e7b82 */ /* 0x000e620000000800 */
[----:B0-----:R-:W-:-:S02]  /*a240*/  IMAD R96, R104, 0x2e8, RZ ;  /* 0x000002e868607824 */ /* 0x001fc400078e02ff */
[----:B-----5:R-:W-:-:S05]  /*a250*/  IMAD R94, R99, 0x2de, RZ ;  /* 0x000002de635e7824 */ /* 0x020fca00078e02ff */
[----:B------:R-:W0:Y:S01]  /*a260*/  LDC R112, c[0x0][0x248] ;  /* 0x00009200ff707b82 */ /* 0x000e220000000800 */
[----:B------:R-:W-:Y:S02]  /*a270*/  IMAD R95, R100, 0x16f, RZ ;  /* 0x0000016f645f7824 */ /* 0x000fe400078e02ff */
[----:B------:R-:W-:Y:S01]  /*a280*/  IMAD R100, R105, 0x2e6, RZ ;  /* 0x000002e669647824 */ /* 0x000fe200078e02ff */
[-C--:B------:R-:W-:Y:S01]  /*a290*/  IADD3 R94, P0, R94, R120.reuse, RZ ;  /* 0x000000785e5e7210 */ /* 0x080fe20007f1e0ff */
[----:B------:R-:W-:Y:S01]  /*a2a0*/  IMAD R97, R109, 0x173, RZ ;  /* 0x000001736d617824 */ /* 0x000fe200078e02ff */
[-C--:B------:R-:W-:Y:S01]  /*a2b0*/  IADD3 R96, P2, R96, R120.reuse, RZ ;  /* 0x0000007860607210 */ /* 0x080fe20007f5e0ff */
[----:B----4-:R-:W-:Y:S01]  /*a2c0*/  IMAD R99, R101, 0x175, RZ ;  /* 0x0000017565637824 */ /* 0x010fe200078e02ff */
[----:B------:R-:W-:Y:S01]  /*a2d0*/  IADD3 R100, P1, R100, R120, RZ ;  /* 0x0000007864647210 */ /* 0x000fe20007f3e0ff */
[----:B------:R-:W4:Y:S01]  /*a2e0*/  LDC R109, c[0x0][0x248] ;  /* 0x00009200ff6d7b82 */ /* 0x000f220000000800 */
[----:B------:R-:W-:-:S02]  /*a2f0*/  LEA.HI.X.SX32 R95, R95, R121, 0x1, P0 ;  /* 0x000000795f5f7211 */ /* 0x000fc400000f0eff */
[----:B------:R-:W-:Y:S02]  /*a300*/  IADD3 R98, P0, R98, R120, RZ ;  /* 0x0000007862627210 */ /* 0x000fe40007f1e0ff */
[-C--:B------:R-:W-:Y:S01]  /*a310*/  LEA.HI.X.SX32 R101, R97, R121.reuse, 0x1, P1 ;  /* 0x0000007961657211 */ /* 0x080fe200008f0eff */
[----:B------:R-:W5:Y:S01]  /*a320*/  LDG.E.U16 R94, desc[UR4][R94.64] ;  /* 0x000000045e5e7981 */ /* 0x000f62000c1e1500 */
[-C--:B------:R-:W-:Y:S01]  /*a330*/  LEA.HI.X.SX32 R97, R123, R121.reuse, 0x1, P2 ;  /* 0x000000797b617211 */ /* 0x080fe200010f0eff */
[----:B------:R-:W2:Y:S01]  /*a340*/  LDC R163, c[0x0][0x248] ;  /* 0x00009200ffa37b82 */ /* 0x000ea20000000800 */
[----:B------:R-:W-:-:S03]  /*a350*/  LEA.HI.X.SX32 R99, R99, R121, 0x1, P0 ;  /* 0x0000007963637211 */ /* 0x000fc600000f0eff */
[----:B------:R-:W5:Y:S01]  /*a360*/  LDG.E.U16 R96, desc[UR4][R96.64] ;  /* 0x0000000460607981 */ /* 0x000f62000c1e1500 */
[----:B------:R-:W-:-:S03]  /*a370*/  IMAD R104, R113, 0x2ee, RZ ;  /* 0x000002ee71687824 */ /* 0x000fc600078e02ff */
[----:B------:R-:W1:Y:S01]  /*a380*/  LDC R123, c[0x0][0x248] ;  /* 0x00009200ff7b7b82 */ /* 0x000e620000000800 */
[----:B------:R3:W5:Y:S04]  /*a390*/  LDG.E.U16 R95, desc[UR4][R100.64] ;  /* 0x00000004645f7981 */ /* 0x000768000c1e1500 */
[----:B------:R3:W5:Y:S01]  /*a3a0*/  LDG.E.U16 R97, desc[UR4][R98.64] ;  /* 0x0000000462617981 */ /* 0x000762000c1e1500 */
[----:B------:R-:W-:Y:S02]  /*a3b0*/  IMAD R105, R119, 0x2f8, RZ ;  /* 0x000002f877697824 */ /* 0x000fe400078e02ff */
[----:B------:R-:W4:Y:S01]  /*a3c0*/  LDC R113, c[0x0][0x248] ;  /* 0x00009200ff717b82 */ /* 0x000f220000000800 */
[----:B---3--:R-:W-:Y:S02]  /*a3d0*/  IMAD R100, R117, 0x2f6, RZ ;  /* 0x000002f675647824 */ /* 0x008fe400078e02ff */
[----:B------:R-:W-:Y:S01]  /*a3e0*/  IMAD R98, R106, 0x2ec, RZ ;  /* 0x000002ec6a627824 */ /* 0x000fe200078e02ff */
[----:B------:R-:W-:Y:S01]  /*a3f0*/  IADD3 R104, P1, R104, R120, RZ ;  /* 0x0000007868687210 */ /* 0x000fe20007f3e0ff */
[----:B------:R-:W-:-:S03]  /*a400*/  IMAD R101, R114, 0x177, RZ ;  /* 0x0000017772657824 */ /* 0x000fc600078e02ff */
[----:B------:R-:W3:Y:S01]  /*a410*/  LDC R119, c[0x0][0x248] ;  /* 0x00009200ff777b82 */ /* 0x000ee20000000800 */
[----:B------:R-:W-:Y:S01]  /*a420*/  IADD3 R98, P0, R98, R120, RZ ;  /* 0x0000007862627210 */ /* 0x000fe20007f1e0ff */
[----:B------:R-:W-:-:S03]  /*a430*/  IMAD R106, R122, 0x17b, RZ ;  /* 0x0000017b7a6a7824 */ /* 0x000fc600078e02ff */
[-C--:B------:R-:W-:Y:S02]  /*a440*/  LEA.HI.X.SX32 R99, R102, R121.reuse, 0x1, P0 ;  /* 0x0000007966637211 */ /* 0x080fe400000f0eff */
[-C--:B------:R-:W-:Y:S01]  /*a450*/  IADD3 R100, P0, R100, R120.reuse, RZ ;  /* 0x0000007864647210 */ /* 0x080fe20007f1e0ff */
[----:B------:R-:W3:Y:S01]  /*a460*/  LDC R114, c[0x0][0x248] ;  /* 0x00009200ff727b82 */ /* 0x000ee20000000800 */
[----:B------:R-:W-:Y:S01]  /*a470*/  IADD3 R102, P2, R105, R120, RZ ;  /* 0x0000007869667210 */ /* 0x000fe20007f5e0ff */
[----:B------:R-:W5:Y:S01]  /*a480*/  LDG.E.U16 R98, desc[UR4][R98.64] ;  /* 0x0000000462627981 */ /* 0x000f62000c1e1500 */
[-C--:B------:R-:W-:Y:S02]  /*a490*/  LEA.HI.X.SX32 R105, R101, R121.reuse, 0x1, P1 ;  /* 0x0000007965697211 */ /* 0x080fe400008f0eff */
[-C--:B------:R-:W-:Y:S02]  /*a4a0*/  LEA.HI.X.SX32 R101, R106, R121.reuse, 0x1, P0 ;  /* 0x000000796a657211 */ /* 0x080fe400000f0eff */
[----:B------:R-:W-:Y:S01]  /*a4b0*/  LEA.HI.X.SX32 R103, R103, R121, 0x1, P2 ;  /* 0x0000007967677211 */ /* 0x000fe200010f0eff */
[----:B------:R-:W3:Y:S02]  /*a4c0*/  LDC R122, c[0x0][0x248] ;  /* 0x00009200ff7a7b82 */ /* 0x000ee40000000800 */
[----:B------:R-:W5:Y:S01]  /*a4d0*/  LDG.E.U16 R100, desc[UR4][R100.64] ;  /* 0x0000000464647981 */ /* 0x000f62000c1e1500 */
[----:B-1----:R-:W-:-:S03]  /*a4e0*/  IMAD R106, R123, 0x306, RZ ;  /* 0x000003067b6a7824 */ /* 0x002fc600078e02ff */
[----:B------:R0:W5:Y:S02]  /*a4f0*/  LDG.E.U16 R99, desc[UR4][R104.64] ;  /* 0x0000000468637981 */ /* 0x000164000c1e1500 */
[----:B------:R-:W1:Y:S02]  /*a500*/  LDC R123, c[0x0][0x248] ;  /* 0x00009200ff7b7b82 */ /* 0x000e640000000800 */
[----:B------:R4:W5:Y:S01]  /*a510*/  LDG.E.U16 R101, desc[UR4][R102.64] ;  /* 0x0000000466657981 */ /* 0x000962000c1e1500 */
[----:B0-----:R-:W-:-:S05]  /*a520*/  IMAD R104, R112, 0x2fe, RZ ;  /* 0x000002fe70687824 */ /* 0x001fca00078e02ff */
[----:B------:R-:W0:Y:S01]  /*a530*/  LDC R117, c[0x0][0x248] ;  /* 0x00009200ff757b82 */ /* 0x000e220000000800 */
[----:B----4-:R-:W-:Y:S02]  /*a540*/  IMAD R102, R108, 0x2fa, RZ ;  /* 0x000002fa6c667824 */ /* 0x010fe400078e02ff */
[----:B------:R-:W-:-:S05]  /*a550*/  IMAD R103, R109, 0x17d, RZ ;  /* 0x0000017d6d677824 */ /* 0x000fca00078e02ff */
[----:B------:R-:W4:Y:S01]  /*a560*/  LDC R167, c[0x0][0x248] ;  /* 0x00009200ffa77b82 */ /* 0x000f220000000800 */
[----:B------:R-:W-:Y:S01]  /*a570*/  IMAD R108, R110, 0x2fc, RZ ;  /* 0x000002fc6e6c7824 */ /* 0x000fe200078e02ff */
[-C--:B------:R-:W-:Y:S01]  /*a580*/  IADD3 R102, P0, R102, R120.reuse, RZ ;  /* 0x0000007866667210 */ /* 0x080fe20007f1e0ff */
[----:B------:R-:W-:Y:S01]  /*a590*/  IMAD R105, R116, 0x17f, RZ ;  /* 0x0000017f74697824 */ /* 0x000fe200078e02ff */
[-C--:B------:R-:W-:Y:S01]  /*a5a0*/  IADD3 R104, P2, R104, R120.reuse, RZ ;  /* 0x0000007868687210 */ /* 0x080fe20007f5e0ff */
[----:B------:R-:W-:Y:S01]  /*a5b0*/  IMAD R110, R113, 0x183, RZ ;  /* 0x00000183716e7824 */ /* 0x000fe200078e02ff */
[-C--:B------:R-:W-:Y:S02]  /*a5c0*/  IADD3 R108, P1, R108, R120.reuse, RZ ;  /* 0x000000786c6c7210 */ /* 0x080fe40007f3e0ff */
[----:B------:R-:W-:Y:S01]  /*a5d0*/  LEA.HI.X.SX32 R103, R103, R121, 0x1, P0 ;  /* 0x0000007967677211 */ /* 0x000fe200000f0eff */
[----:B------:R-:W1:Y:S01]  /*a5e0*/  LDC R116, c[0x0][0x248] ;  /* 0x00009200ff747b82 */ /* 0x000e620000000800 */
[----:B------:R-:W-:-:S02]  /*a5f0*/  IADD3 R106, P0, R106, R120, RZ ;  /* 0x000000786a6a7210 */ /* 0x000fc40007f1e0ff */
[-C--:B------:R-:W-:Y:S01]  /*a600*/  LEA.HI.X.SX32 R109, R107, R121.reuse, 0x1, P1 ;  /* 0x000000796b6d7211 */ /* 0x080fe200008f0eff */
[----:B------:R-:W5:Y:S01]  /*a610*/  LDG.E.U16 R102, desc[UR4][R102.64] ;  /* 0x0000000466667981 */ /* 0x000f62000c1e1500 */
[-C--:B------:R-:W-:Y:S02]  /*a620*/  LEA.HI.X.SX32 R105, R105, R121.reuse, 0x1, P2 ;  /* 0x0000007969697211 */ /* 0x080fe400010f0eff */
[----:B------:R-:W-:Y:S01]  /*a630*/  LEA.HI.X.SX32 R107, R110, R121, 0x1, P0 ;  /* 0x000000796e6b7211 */ /* 0x000fe200000f0eff */
[----:B------:R-:W4:Y:S02]  /*a640*/  LDC R157, c[0x0][0x248] ;  /* 0x00009200ff9d7b82 */ /* 0x000f240000000800 */
[----:B------:R-:W5:Y:S01]  /*a650*/  LDG.E.U16 R104, desc[UR4][R104.64] ;  /* 0x0000000468687981 */ /* 0x000f62000c1e1500 */
[----:B---3--:R-:W-:-:S03]  /*a660*/  IMAD R112, R119, 0x30a, RZ ;  /* 0x0000030a77707824 */ /* 0x008fc600078e02ff */
[----:B------:R3:W5:Y:S02]  /*a670*/  LDG.E.U16 R103, desc[UR4][R108.64] ;  /* 0x000000046c677981 */ /* 0x000764000c1e1500 */
[----:B------:R-:W4:Y:S02]  /*a680*/  LDC R169, c[0x0][0x248] ;  /* 0x00009200ffa97b82 */ /* 0x000f240000000800 */
[----:B------:R0:W5:Y:S01]  /*a690*/  LDG.E.U16 R105, desc[UR4][R106.64] ;  /* 0x000000046a697981 */ /* 0x000162000c1e1500 */
[----:B------:R-:W-:Y:S02]  /*a6a0*/  IMAD R110, R125, 0x30e, RZ ;  /* 0x0000030e7d6e7824 */ /* 0x000fe400078e02ff */
[----:B---3--:R-:W-:Y:S01]  /*a6b0*/  IMAD R108, R122, 0x30c, RZ ;  /* 0x0000030c7a6c7824 */ /* 0x008fe200078e02ff */
[-C--:B------:R-:W-:Y:S01]  /*a6c0*/  IADD3 R112, P1, R112, R120.reuse, RZ ;  /* 0x0000007870707210 */ /* 0x080fe20007f3e0ff */
[----:B------:R-:W-:Y:S01]  /*a6d0*/  IMAD R109, R124, 0x185, RZ ;  /* 0x000001857c6d7824 */ /* 0x000fe200078e02ff */
[----:B------:R-:W3:Y:S01]  /*a6e0*/  LDC R119, c[0x0][0x248] ;  /* 0x00009200ff777b82 */ /* 0x000ee20000000800 */
[----:B0-----:R-:W-:Y:S01]  /*a6f0*/  IMAD R106, R114, 0x308, RZ ;  /* 0x00000308726a7824 */ /* 0x001fe200078e02ff */
[----:B------:R-:W-:-:S04]  /*a700*/  IADD3 R108, P2, R108, R120, RZ ;  /* 0x000000786c6c7210 */ /* 0x000fc80007f5e0ff */
[-C--:B------:R-:W-:Y:S01]  /*a710*/  IADD3 R106, P0, R106, R120.reuse, RZ ;  /* 0x000000786a6a7210 */ /* 0x080fe20007f1e0ff */
[----:B------:R-:W-:Y:S01]  /*a720*/  IMAD R114, R131, 0x187, RZ ;  /* 0x0000018783727824 */ /* 0x000fe200078e02ff */
[-C--:B------:R-:W-:Y:S01]  /*a730*/  LEA.HI.X.SX32 R113, R109, R121.reuse, 0x1, P1 ;  /* 0x000000796d717211 */ /* 0x080fe200008f0eff */
[----:B------:R-:W0:Y:S01]  /*a740*/  LDC R122, c[0x0][0x248] ;  /* 0x00009200ff7a7b82 */ /* 0x000e220000000800 */
[-C--:B------:R-:W-:Y:S02]  /*a750*/  LEA.HI.X.SX32 R107, R249, R121.reuse, 0x1, P0 ;  /* 0x00000079f96b7211 */ /* 0x080fe400000f0eff */
[----:B------:R-:W-:Y:S02]  /*a760*/  IADD3 R110, P0, R110, R120, RZ ;  /* 0x000000786e6e7210 */ /* 0x000fe40007f1e0ff */
[-C--:B------:R-:W-:Y:S01]  /*a770*/  LEA.HI.X.SX32 R109, R111, R121.reuse, 0x1, P2 ;  /* 0x000000796f6d7211 */ /* 0x080fe200010f0eff */
[----:B------:R-:W5:Y:S01]  /*a780*/  LDG.E.U16 R106, desc[UR4][R106.64] ;  /* 0x000000046a6a7981 */ /* 0x000f62000c1e1500 */
[----:B------:R-:W-:Y:S01]  /*a790*/  LEA.HI.X.SX32 R111, R114, R121, 0x1, P0 ;  /* 0x00000079726f7211 */ /* 0x000fe200000f0eff */
[----:B------:R-:W4:Y:S02]  /*a7a0*/  LDC R125, c[0x0][0x248] ;  /* 0x00009200ff7d7b82 */ /* 0x000f240000000800 */
[----:B------:R-:W5:Y:S01]  /*a7b0*/  LDG.E.U16 R108, desc[UR4][R108.64] ;  /* 0x000000046c6c7981 */ /* 0x000f62000c1e1500 */
[----:B------:R-:W-:-:S05]  /*a7c0*/  IMAD R114, R128, 0x31c, RZ ;  /* 0x0000031c80727824 */ /* 0x000fca00078e02ff */
[----:B------:R-:W3:Y:S01]  /*a7d0*/  LDC R124, c[0x0][0x248] ;  /* 0x00009200ff7c7b82 */ /* 0x000ee20000000800 */
[----:B------:R-:W5:Y:S04]  /*a7e0*/  LDG.E.U16 R107, desc[UR4][R112.64] ;  /* 0x00000004706b7981 */ /* 0x000f68000c1e1500 */
[----:B------:R1:W5:Y:S03]  /*a7f0*/  LDG.E.U16 R109, desc[UR4][R110.64] ;  /* 0x000000046e6d7981 */ /* 0x000366000c1e1500 */
[----:B------:R-:W0:Y:S01]  /*a800*/  LDC R249, c[0x0][0x248] ;  /* 0x00009200fff97b82 */ /* 0x000e220000000800 */
[----:B-1----:R-:W-:-:S07]  /*a810*/  IMAD R110, R116, 0x316, RZ ;  /* 0x00000316746e7824 */ /* 0x002fce00078e02ff */
[----:B------:R-:W1:Y:S01]  /*a820*/  LDC R131, c[0x0][0x248] ;  /* 0x00009200ff837b82 */ /* 0x000e620000000800 */
[----:B------:R-:W-:Y:S02]  /*a830*/  IMAD R111, R123, 0x18b, RZ ;  /* 0x0000018b7b6f7824 */ /* 0x000fe400078e02ff */
[----:B------:R-:W-:Y:S01]  /*a840*/  IMAD R116, R117, 0x318, RZ ;  /* 0x0000031875747824 */ /* 0x000fe200078e02ff */
[----:B------:R-:W-:Y:S01]  /*a850*/  IADD3 R110, P0, R110, R120, RZ ;  /* 0x000000786e6e7210 */ /* 0x000fe20007f1e0ff */
[----:B------:R-:W-:-:S03]  /*a860*/  IMAD R112, R129, 0x31a, RZ ;  /* 0x0000031a81707824 */ /* 0x000fc600078e02ff */
[----:B------:R-:W1:Y:S01]  /*a870*/  LDC R123, c[0x0][0x248] ;  /* 0x00009200ff7b7b82 */ /* 0x000e620000000800 */
[-C--:B------:R-:W-:Y:S01]  /*a880*/  LEA.HI.X.SX32 R111, R111, R121.reuse, 0x1, P0 ;  /* 0x000000796f6f7211 */ /* 0x080fe200000f0eff */
[----:B------:R-:W-:Y:S01]  /*a890*/  IMAD R113, R130, 0x18d, RZ ;  /* 0x0000018d82717824 */ /* 0x000fe200078e02ff */
[-C--:B------:R-:W-:Y:S02]  /*a8a0*/  IADD3 R116, P1, R116, R120.reuse, RZ ;  /* 0x0000007874747210 */ /* 0x080fe40007f3e0ff */
[-C--:B------:R-:W-:Y:S01]  /*a8b0*/  IADD3 R112, P0, R112, R120.reuse, RZ ;  /* 0x0000007870707210 */ /* 0x080fe20007f1e0ff */
[----:B------:R-:W5:Y:S01]  /*a8c0*/  LDG.E.U16 R110, desc[UR4][R110.64] ;  /* 0x000000046e6e7981 */ /* 0x000f62000c1e1500 */
[----:B------:R-:W-:Y:S01]  /*a8d0*/  IADD3 R114, P2, R114, R120, RZ ;  /* 0x0000007872727210 */ /* 0x000fe20007f5e0ff */
[----:B------:R-:W2:Y:S01]  /*a8e0*/  LDC R130, c[0x0][0x248] ;  /* 0x00009200ff827b82 */ /* 0x000ea20000000800 */
[-C--:B------:R-:W-:Y:S02]  /*a8f0*/  LEA.HI.X.SX32 R117, R115, R121.reuse, 0x1, P1 ;  /* 0x0000007973757211 */ /* 0x080fe400008f0eff */
[----:B------:R-:W-:-:S02]  /*a900*/  LEA.HI.X.SX32 R113, R113, R121, 0x1, P0 ;  /* 0x0000007971717211 */ /* 0x000fc400000f0eff */
[----:B------:R-:W-:-:S03]  /*a910*/  LEA.HI.X.SX32 R115, R118, R121, 0x1, P2 ;  /* 0x0000007976737211 */ /* 0x000fc600010f0eff */
[----:B------:R-:W5:Y:S01]  /*a920*/  LDG.E.U16 R112, desc[UR4][R112.64] ;  /* 0x0000000470707981 */ /* 0x000f62000c1e1500 */
[----:B------:R-:W-:Y:S01]  /*a930*/  IMAD R118, R137, 0x32a, RZ ;  /* 0x0000032a89767824 */ /* 0x000fe200078e02ff */
[----:B------:R-:W2:Y:S02]  /*a940*/  LDC R128, c[0x0][0x248] ;  /* 0x00009200ff807b82 */ /* 0x000ea40000000800 */
[----:B------:R3:W5:Y:S04]  /*a950*/  LDG.E.U16 R111, desc[UR4][R116.64] ;  /* 0x00000004746f7981 */ /* 0x000768000c1e1500 */
[----:B------:R4:W5:Y:S01]  /*a960*/  LDG.E.U16 R113, desc[UR4][R114.64] ;  /* 0x0000000472717981 */ /* 0x000962000c1e1500 */
[----:B0-----:R-:W-:Y:S01]  /*a970*/  IMAD R249, R249, 0x194, RZ ;  /* 0x00000194f9f97824 */ /* 0x001fe200078e02ff */
[----:B------:R-:W0:Y:S01]  /*a980*/  LDC R129, c[0x0][0x248] ;  /* 0x00009200ff817b82 */ /* 0x000e220000000800 */
[----:B---3--:R-:W-:-:S02]  /*a990*/  IMAD R116, R124, 0x328, RZ ;  /* 0x000003287c747824 */ /* 0x008fc400078e02ff */
[----:B----4-:R-:W-:-:S05]  /*a9a0*/  IMAD R114, R119, 0x31e, RZ ;  /* 0x0000031e77727824 */ /* 0x010fca00078e02ff */
[----:B------:R-:W3:Y:S01]  /*a9b0*/  LDC R137, c[0x0][0x248] ;  /* 0x00009200ff897b82 */ /* 0x000ee20000000800 */
[----:B------:R-:W-:Y:S02]  /*a9c0*/  IMAD R115, R122, 0x18f, RZ ;  /* 0x0000018f7a737824 */ /* 0x000fe400078e02ff */
[----:B------:R-:W-:Y:S01]  /*a9d0*/  IMAD R122, R125, 0x326, RZ ;  /* 0x000003267d7a7824 */ /* 0x000fe200078e02ff */
[-C--:B------:R-:W-:Y:S01]  /*a9e0*/  IADD3 R114, P0, R114, R120.reuse, RZ ;  /* 0x0000007872727210 */ /* 0x080fe20007f1e0ff */
[----:B------:R-:W-:Y:S01]  /*a9f0*/  IMAD R117, R135, 0x193, RZ ;  /* 0x0000019387757824 */ /* 0x000fe200078e02ff */
[-C--:B------:R-:W-:Y:S01]  /*aa00*/  IADD3 R116, P2, R116, R120.reuse, RZ ;  /* 0x0000007874747210 */ /* 0x080fe20007f5e0ff */
[----:B-1----:R-:W-:Y:S01]  /*aa10*/  IMAD R119, R123, 0x195, RZ ;  /* 0x000001957b777824 */ /* 0x002fe200078e02ff */
[----:B------:R-:W-:Y:S01]  /*aa20*/  IADD3 R122, P1, R122, R120, RZ ;  /* 0x000000787a7a7210 */ /* 0x000fe20007f3e0ff */
[----:B------:R-:W1:Y:S01]  /*aa30*/  LDC R135, c[0x0][0x248] ;  /* 0x00009200ff877b82 */ /* 0x000e620000000800 */
[----:B------:R-:W-:-:S02]  /*aa40*/  LEA.HI.X.SX32 R115, R115, R121, 0x1, P0 ;  /* 0x0000007973737211 */ /* 0x000fc400000f0eff */
[-C--:B------:R-:W-:Y:S02]  /*aa50*/  IADD3 R118, P0, R118, R120.reuse, RZ ;  /* 0x0000007876767210 */ /* 0x080fe40007f1e0ff */
[-C--:B------:R-:W-:Y:S01]  /*aa60*/  LEA.HI.X.SX32 R123, R117, R121.reuse, 0x1, P1 ;  /* 0x00000079757b7211 */ /* 0x080fe200008f0eff */
[----:B------:R-:W-:Y:S01]  /*aa70*/  IMAD R124, R131, 0x32e, RZ ;  /* 0x0000032e837c7824 */ /* 0x000fe200078e02ff */
[-C--:B------:R-:W-:Y:S01]  /*aa80*/  LEA.HI.X.SX32 R117, R249, R121.reuse, 0x1, P2 ;  /* 0x00000079f9757211 */ /* 0x080fe200010f0eff */
[----:B------:R-:W4:Y:S01]  /*aa90*/  LDG.E.U16 R114, desc[UR4][R114.64] ;  /* 0x0000000472727981 */ /* 0x000f22000c1e1500 */
[----:B------:R-:W-:Y:S01]  /*aaa0*/  LEA.HI.X.SX32 R119, R119, R121, 0x1, P0 ;  /* 0x0000007977777211 */ /* 0x000fe200000f0eff */
[----:B------:R-:W-:Y:S01]  /*aab0*/  IMAD R125, R139, 0x197, RZ ;  /* 0x000001978b7d7824 */ /* 0x000fe200078e02ff */
[----:B------:R-:W-:Y:S01]  /*aac0*/  IADD3 R124, P1, R124, R120, RZ ;  /* 0x000000787c7c7210 */ /* 0x000fe20007f3e0ff */
[----:B------:R-:W4:Y:S01]  /*aad0*/  LDG.E.U16 R116, desc[UR4][R116.64] ;  /* 0x0000000474747981 */ /* 0x000f22000c1e1500 */
[----:B------:R-:W0:Y:S03]  /*aae0*/  LDC R139, c[0x0][0x248] ;  /* 0x00009200ff8b7b82 */ /* 0x000e260000000800 */
[----:B------:R-:W4:Y:S05]  /*aaf0*/  LDG.E.U16 R115, desc[UR4][R122.64] ;  /* 0x000000047a737981 */ /* 0x000f2a000c1e1500 */
[----:B------:R-:W0:Y:S01]  /*ab00*/  LDC R249, c[0x0][0x248] ;  /* 0x00009200fff97b82 */ /* 0x000e220000000800 */
[----:B------:R2:W4:Y:S07]  /*ab10*/  LDG.E.U16 R117, desc[UR4][R118.64] ;  /* 0x0000000476757981 */ /* 0x00052e000c1e1500 */
[----:B------:R-:W0:Y:S01]  /*ab20*/  LDC R175, c[0x0][0x248] ;  /* 0x00009200ffaf7b82 */ /* 0x000e220000000800 */
[----:B--2---:R-:W-:-:S02]  /*ab30*/  IMAD R118, R130, 0x32c, RZ ;  /* 0x0000032c82767824 */ /* 0x004fc400078e02ff */
[----:B------:R-:W-:Y:S02]  /*ab40*/  IMAD R130, R143, 0x336, RZ ;  /* 0x000003368f827824 */ /* 0x000fe400078e02ff */
[----:B------:R-:W-:Y:S01]  /*ab50*/  IMAD R122, R145, 0x338, RZ ;  /* 0x00000338917a7824 */ /* 0x000fe200078e02ff */
[-C--:B------:R-:W-:Y:S02]  /*ab60*/  IADD3 R118, P0, R118, R120.reuse, RZ ;  /* 0x0000007876767210 */ /* 0x080fe40007f1e0ff */
[----:B------:R-:W2:Y:S01]  /*ab70*/  LDC R145, c[0x0][0x248] ;  /* 0x00009200ff917b82 */ /* 0x000ea20000000800 */
[----:B------:R-:W-:Y:S01]  /*ab80*/  IMAD R123, R155, 0x19b, RZ ;  /* 0x0000019b9b7b7824 */ /* 0x000fe200078e02ff */
[-C--:B------:R-:W-:Y:S02]  /*ab90*/  LEA.HI.X.SX32 R125, R125, R121.reuse, 0x1, P1 ;  /* 0x000000797d7d7211 */ /* 0x080fe400008f0eff */
[----:B------:R-:W-:Y:S02]  /*aba0*/  LEA.HI.X.SX32 R119, R126, R121, 0x1, P0 ;  /* 0x000000797e777211 */ /* 0x000fe400000f0eff */
[----:B------:R-:W-:-:S02]  /*abb0*/  IADD3 R130, P0, R130, R120, RZ ;  /* 0x0000007882827210 */ /* 0x000fc40007f1e0ff */
[----:B------:R-:W-:Y:S01]  /*abc0*/  IADD3 R122, P2, R122, R120, RZ ;  /* 0x000000787a7a7210 */ /* 0x000fe20007f5e0ff */
[----:B------:R-:W2:Y:S01]  /*abd0*/  LDC R143, c[0x0][0x248] ;  /* 0x00009200ff8f7b82 */ /* 0x000ea20000000800 */
[----:B------:R-:W4:Y:S01]  /*abe0*/  LDG.E.U16 R118, desc[UR4][R118.64] ;  /* 0x0000000476767981 */ /* 0x000f22000c1e1500 */
[-C--:B------:R-:W-:Y:S02]  /*abf0*/  LEA.HI.X.SX32 R131, R123, R121.reuse, 0x1, P0 ;  /* 0x000000797b837211 */ /* 0x080fe400000f0eff */
[----:B------:R-:W-:-:S03]  /*ac00*/  LEA.HI.X.SX32 R123, R127, R121, 0x1, P2 ;  /* 0x000000797f7b7211 */ /* 0x000fc600010f0eff */
[----:B------:R-:W4:Y:S01]  /*ac10*/  LDG.E.U16 R130, desc[UR4][R130.64] ;  /* 0x0000000482827981 */ /* 0x000f22000c1e1500 */
[----:B------:R-:W2:Y:S03]  /*ac20*/  LDC R155, c[0x0][0x248] ;  /* 0x00009200ff9b7b82 */ /* 0x000ea60000000800 */
[----:B------:R1:W4:Y:S01]  /*ac30*/  LDG.E.U16 R119, desc[UR4][R124.64] ;  /* 0x000000047c777981 */ /* 0x000322000c1e1500 */
[----:B---3--:R-:W-:-:S04]  /*ac40*/  IMAD R126, R137, 0x33e, RZ ;  /* 0x0000033e897e7824 */ /* 0x008fc800078e02ff */
[----:B------:R-:W3:Y:S01]  /*ac50*/  LDC R173, c[0x0][0x248] ;  /* 0x00009200ffad7b82 */ /* 0x000ee20000000800 */
[----:B------:R0:W4:Y:S01]  /*ac60*/  LDG.E.U16 R131, desc[UR4][R122.64] ;  /* 0x000000047a837981 */ /* 0x000122000c1e1500 */
[----:B-1----:R-:W-:-:S06]  /*ac70*/  IMAD R124, R135, 0x33c, RZ ;  /* 0x0000033c877c7824 */ /* 0x002fcc00078e02ff */
[----:B------:R-:W1:Y:S01]  /*ac80*/  LDC R177, c[0x0][0x248] ;  /* 0x00009200ffb17b82 */ /* 0x000e620000000800 */
[-C--:B------:R-:W-:Y:S01]  /*ac90*/  IADD3 R124, P1, R124, R120.reuse, RZ ;  /* 0x000000787c7c7210 */ /* 0x080fe20007f3e0ff */
[----:B0-----:R-:W-:Y:S02]  /*aca0*/  IMAD R122, R128, 0x33a, RZ ;  /* 0x0000033a807a7824 */ /* 0x001fe400078e02ff */
[----:B------:R-:W-:Y:S01]  /*acb0*/  IMAD R123, R129, 0x19d, RZ ;  /* 0x0000019d817b7824 */ /* 0x000fe200078e02ff */
[-C--:B------:R-:W-:Y:S01]  /*acc0*/  LEA.HI.X.SX32 R125, R133, R121.reuse, 0x1, P1 ;  /* 0x00000079857d7211 */ /* 0x080fe200008f0eff */
[----:B------:R-:W-:Y:S01]  /*acd0*/  IMAD R128, R153, 0x346, RZ ;  /* 0x0000034699807824 */ /* 0x000fe200078e02ff */
[-C--:B------:R-:W-:Y:S01]  /*ace0*/  IADD3 R122, P0, R122, R120.reuse, RZ ;  /* 0x000000787a7a7210 */ /* 0x080fe20007f1e0ff */
[----:B------:R-:W0:Y:S01]  /*acf0*/  LDC R153, c[0x0][0x248] ;  /* 0x00009200ff997b82 */ /* 0x000e220000000800 */
[----:B------:R-:W-:Y:S01]  /*ad00*/  IMAD R127, R147, 0x19f, RZ ;  /* 0x0000019f937f7824 */ /* 0x000fe200078e02ff */
[-C--:B------:R-:W-:Y:S01]  /*ad10*/  IADD3 R126, P2, R126, R120.reuse, RZ ;  /* 0x000000787e7e7210 */ /* 0x080fe20007f5e0ff */
[----:B------:R-:W-:Y:S01]  /*ad20*/  IMAD R129, R139, 0x1a3, RZ ;  /* 0x000001a38b817824 */ /* 0x000fe200078e02ff */
[----:B------:R-:W-:Y:S01]  /*ad30*/  LEA.HI.X.SX32 R123, R123, R121, 0x1, P0 ;  /* 0x000000797b7b7211 */ /* 0x000fe200000f0eff */
[----:B------:R2:W4:Y:S01]  /*ad40*/  LDG.E.U16 R135, desc[UR4][R124.64] ;  /* 0x000000047c877981 */ /* 0x000522000c1e1500 */
[----:B------:R-:W-:-:S02]  /*ad50*/  IADD3 R128, P0, R128, R120, RZ ;  /* 0x0000007880807210 */ /* 0x000fc40007f1e0ff */
[-C--:B------:R-:W-:Y:S01]  /*ad60*/  LEA.HI.X.SX32 R127, R127, R121.reuse, 0x1, P2 ;  /* 0x000000797f7f7211 */ /* 0x080fe200010f0eff */
[----:B------:R2:W4:Y:S01]  /*ad70*/  LDG.E.U16 R133, desc[UR4][R122.64] ;  /* 0x000000047a857981 */ /* 0x000522000c1e1500 */
[----:B------:R-:W-:Y:S01]  /*ad80*/  LEA.HI.X.SX32 R129, R129, R121, 0x1, P0 ;  /* 0x0000007981817211 */ /* 0x000fe200000f0eff */
[----:B------:R-:W-:Y:S01]  /*ad90*/  IMAD R249, R249, 0x1a4, RZ ;  /* 0x000001a4f9f97824 */ /* 0x000fe200078e02ff */
[----:B------:R-:W1:Y:S01]  /*ada0*/  LDC R171, c[0x0][0x248] ;  /* 0x00009200ffab7b82 */ /* 0x000e620000000800 */
[----:B------:R3:W4:Y:S01]  /*adb0*/  LDG.E.U16 R137, desc[UR4][R126.64] ;  /* 0x000000047e897981 */ /* 0x000722000c1e1500 */
[----:B--2---:R-:W-:Y:S02]  /*adc0*/  IMAD R124, R145, 0x34a, RZ ;  /* 0x0000034a917c7824 */ /* 0x004fe400078e02ff */
[----:B------:R-:W-:Y:S01]  /*add0*/  IMAD R125, R161, 0x1a5, RZ ;  /* 0x000001a5a17d7824 */ /* 0x000fe200078e02ff */
[----:B------:R2:W4:Y:S01]  /*ade0*/  LDG.E.U16 R139, desc[UR4][R128.64] ;  /* 0x00000004808b7981 */ /* 0x000522000c1e1500 */
[----:B------:R-:W-:Y:S01]  /*adf0*/  IMAD R122, R143, 0x348, RZ ;  /* 0x000003488f7a7824 */ /* 0x000fe200078e02ff */
[----:B------:R-:W-:Y:S01]  /*ae00*/  IADD3 R124, P1, R124, R120, RZ ;  /* 0x000000787c7c7210 */ /* 0x000fe20007f3e0ff */
[----:B------:R-:W1:Y:S01]  /*ae10*/  LDC R161, c[0x0][0x248] ;  /* 0x00009200ffa17b82 */ /* 0x000e620000000800 */
[----:B---3--:R-:W-:-:S02]  /*ae20*/  IMAD R126, R159, 0x34c, RZ ;  /* 0x0000034c9f7e7824 */ /* 0x008fc400078e02ff */
[-C--:B------:R-:W-:Y:S02]  /*ae30*/  LEA.HI.X.SX32 R125, R125, R121.reuse, 0x1, P1 ;  /* 0x000000797d7d7211 */ /* 0x080fe400008f0eff */
[-C--:B------:R-:W-:Y:S01]  /*ae40*/  IADD3 R122, P0, R122, R120.reuse, RZ ;  /* 0x000000787a7a7210 */ /* 0x080fe20007f1e0ff */
[----:B--2---:R-:W-:Y:S02]  /*ae50*/  IMAD R128, R163, 0x34e, RZ ;  /* 0x0000034ea3807824 */ /* 0x004fe400078e02ff */
[----:B------:R-:W2:Y:S01]  /*ae60*/  LDC R159, c[0x0][0x248] ;  /* 0x00009200ff9f7b82 */ /* 0x000ea20000000800 */
[-C--:B------:R-:W-:Y:S01]  /*ae70*/  IADD3 R126, P2, R126, R120.reuse, RZ ;  /* 0x000000787e7e7210 */ /* 0x080fe20007f5e0ff */
[----:B------:R-:W-:Y:S01]  /*ae80*/  IMAD R129, R167, 0x1a7, RZ ;  /* 0x000001a7a7817824 */ /* 0x000fe200078e02ff */
[----:B------:R-:W-:Y:S01]  /*ae90*/  LEA.HI.X.SX32 R123, R249, R121, 0x1, P0 ;  /* 0x00000079f97b7211 */ /* 0x000fe200000f0eff */
[----:B------:R3:W4:Y:S01]  /*aea0*/  LDG.E.U16 R143, desc[UR4][R124.64] ;  /* 0x000000047c8f7981 */ /* 0x000722000c1e1500 */
[----:B------:R-:W-:-:S03]  /*aeb0*/  IADD3 R128, P0, R128, R120, RZ ;  /* 0x0000007880807210 */ /* 0x000fc60007f1e0ff */
[----:B------:R-:W1:Y:S01]  /*aec0*/  LDC R167, c[0x0][0x248] ;  /* 0x00009200ffa77b82 */ /* 0x000e620000000800 */
[-C--:B------:R-:W-:Y:S02]  /*aed0*/  LEA.HI.X.SX32 R127, R141, R121.reuse, 0x1, P2 ;  /* 0x000000798d7f7211 */ /* 0x080fe400010f0eff */
[----:B------:R0:W4:Y:S01]  /*aee0*/  LDG.E.U16 R141, desc[UR4][R122.64] ;  /* 0x000000047a8d7981 */ /* 0x000122000c1e1500 */
[----:B---3--:R-:W-:Y:S01]  /*aef0*/  IMAD R124, R157, 0x358, RZ ;  /* 0x000003589d7c7824 */ /* 0x008fe200078e02ff */
[----:B------:R-:W-:-:S03]  /*af00*/  LEA.HI.X.SX32 R129, R129, R121, 0x1, P0 ;  /* 0x0000007981817211 */ /* 0x000fc600000f0eff */
[----:B------:R-:W3:Y:S01]  /*af10*/  LDC R157, c[0x0][0x248] ;  /* 0x00009200ff9d7b82 */ /* 0x000ee20000000800 */
[----:B------:R0:W4:Y:S02]  /*af20*/  LDG.E.U16 R145, desc[UR4][R126.64] ;  /* 0x000000047e917981 */ /* 0x000124000c1e1500 */
[----:B0-----:R-:W-:Y:S02]  /*af30*/  IMAD R122, R153, 0x356, RZ ;  /* 0x00000356997a7824 */ /* 0x001fe400078e02ff */
[----:B------:R0:W4:Y:S03]  /*af40*/  LDG.E.U16 R147, desc[UR4][R128.64] ;  /* 0x0000000480937981 */ /* 0x000126000c1e1500 */
[----:B------:R-:W3:Y:S01]  /*af50*/  LDC R249, c[0x0][0x248] ;  /* 0x00009200fff97b82 */ /* 0x000ee20000000800 */
[----:B------:R-:W-:Y:S01]  /*af60*/  IMAD R123, R155, 0x1ab, RZ ;  /* 0x000001ab9b7b7824 */ /* 0x000fe200078e02ff */
[----:B------:R-:W-:Y:S01]  /*af70*/  IADD3 R122, P0, R122, R120, RZ ;  /* 0x000000787a7a7210 */ /* 0x000fe20007f1e0ff */
[----:B------:R-:W-:-:S05]  /*af80*/  IMAD R126, R169, 0x35a, RZ ;  /* 0x0000035aa97e7824 */ /* 0x000fca00078e02ff */
[----:B------:R-:W3:Y:S01]  /*af90*/  LDC R163, c[0x0][0x248] ;  /* 0x00009200ffa37b82 */ /* 0x000ee20000000800 */
[----:B0-----:R-:W-:Y:S01]  /*afa0*/  IMAD R128, R175, 0x35c, RZ ;  /* 0x0000035caf807824 */ /* 0x001fe200078e02ff */
[-C--:B------:R-:W-:Y:S01]  /*afb0*/  IADD3 R124, P1, R124, R120.reuse, RZ ;  /* 0x000000787c7c7210 */ /* 0x080fe20007f3e0ff */
[----:B------:R-:W-:Y:S01]  /*afc0*/  IMAD R127, R173, 0x1ad, RZ ;  /* 0x000001adad7f7824 */ /* 0x000fe200078e02ff */
[-C--:B------:R-:W-:Y:S02]  /*afd0*/  LEA.HI.X.SX32 R123, R123, R121.reuse, 0x1, P0 ;  /* 0x000000797b7b7211 */ /* 0x080fe400000f0eff */
[-C--:B------:R-:W-:Y:S02]  /*afe0*/  IADD3 R126, P2, R126, R120.reuse, RZ ;  /* 0x000000787e7e7210 */ /* 0x080fe40007f5e0ff */
[----:B------:R-:W-:Y:S01]  /*aff0*/  IADD3 R128, P0, R128, R120, RZ ;  /* 0x0000007880807210 */ /* 0x000fe20007f1e0ff */
[----:B------:R-:W0:Y:S01]  /*b000*/  LDC R179, c[0x0][0x248] ;  /* 0x00009200ffb37b82 */ /* 0x000e220000000800 */
[----:B------:R-:W-:-:S02]  /*b010*/  LEA.HI.X.SX32 R125, R149, R121, 0x1, P1 ;  /* 0x00000079957d7211 */ /* 0x000fc400008f0eff */
[-C--:B------:R-:W-:Y:S01]  /*b020*/  LEA.HI.X.SX32 R127, R127, R121.reuse, 0x1, P2 ;  /* 0x000000797f7f7211 */ /* 0x080fe200010f0eff */
[----:B------:R2:W4:Y:S01]  /*b030*/  LDG.E.U16 R149, desc[UR4][R122.64] ;  /* 0x000000047a957981 */ /* 0x000522000c1e1500 */
[----:B------:R-:W-:-:S03]  /*b040*/  LEA.HI.X.SX32 R129, R151, R121, 0x1, P0 ;  /* 0x0000007997817211 */ /* 0x000fc600000f0eff */
[----:B------:R-:W0:Y:S01]  /*b050*/  LDC R175, c[0x0][0x248] ;  /* 0x00009200ffaf7b82 */ /* 0x000e220000000800 */
[----:B------:R3:W4:Y:S04]  /*b060*/  LDG.E.U16 R153, desc[UR4][R126.64] ;  /* 0x000000047e997981 */ /* 0x000728000c1e1500 */
[----:B------:R3:W4:Y:S01]  /*b070*/  LDG.E.U16 R155, desc[UR4][R128.64] ;  /* 0x00000004809b7981 */ /* 0x000722000c1e1500 */
[----:B--2---:R-:W-:Y:S02]  /*b080*/  IMAD R122, R159, 0x35e, RZ ;  /* 0x0000035e9f7a7824 */ /* 0x004fe400078e02ff */
[----:B-1----:R-:W-:Y:S01]  /*b090*/  IMAD R123, R161, 0x1af, RZ ;  /* 0x000001afa17b7824 */ /* 0x002fe200078e02ff */
[----:B------:R-:W1:Y:S01]  /*b0a0*/  LDC R169, c[0x0][0x248] ;  /* 0x00009200ffa97b82 */ /* 0x000e620000000800 */
[----:B---3--:R-:W-:Y:S01]  /*b0b0*/  IMAD R249, R249, 0x1b4, RZ ;  /* 0x000001b4f9f97824 */ /* 0x008fe200078e02ff */
[-C--:B------:R-:W-:Y:S01]  /*b0c0*/  IADD3 R122, P0, R122, R120.reuse, RZ ;  /* 0x000000787a7a7210 */ /* 0x080fe20007f1e0ff */
[----:B------:R-:W-:Y:S01]  /*b0d0*/  IMAD R126, R167, 0x368, RZ ;  /* 0x00000368a77e7824 */ /* 0x000fe200078e02ff */
[----:B------:R2:W3:Y:S01]  /*b0e0*/  LDG.E.U16 R151, desc[UR4][R124.64] ;  /* 0x000000047c977981 */ /* 0x0004e2000c1e1500 */
[----:B------:R-:W-:Y:S01]  /*b0f0*/  IMAD R128, R157, 0x36a, RZ ;  /* 0x0000036a9d807824 */ /* 0x000fe200078e02ff */
[-C--:B------:R-:W-:Y:S01]  /*b100*/  LEA.HI.X.SX32 R123, R123, R121.reuse, 0x1, P0 ;  /* 0x000000797b7b7211 */ /* 0x080fe200000f0eff */
[----:B------:R-:W-:Y:S01]  /*b110*/  IMAD R129, R177, 0x1b5, RZ ;  /* 0x000001b5b1817824 */ /* 0x000fe200078e02ff */
[-C--:B------:R-:W-:Y:S01]  /*b120*/  IADD3 R126, P2, R126, R120.reuse, RZ ;  /* 0x000000787e7e7210 */ /* 0x080fe20007f5e0ff */
[----:B------:R-:W0:Y:S01]  /*b130*/  LDC R185, c[0x0][0x248] ;  /* 0x00009200ffb97b82 */ /* 0x000e220000000800 */
[----:B------:R-:W-:Y:S01]  /*b140*/  IADD3 R128, P0, R128, R120, RZ ;  /* 0x0000007880807210 */ /* 0x000fe20007f1e0ff */
[----:B------:R1:W3:Y:S01]  /*b150*/  LDG.E.U16 R157, desc[UR4][R122.64] ;  /* 0x000000047a9d7981 */ /* 0x0002e2000c1e1500 */
[----:B--2---:R-:W-:Y:S01]  /*b160*/  IMAD R124, R163, 0x366, RZ ;  /* 0x00000366a37c7824 */ /* 0x004fe200078e02ff */
[-C--:B------:R-:W-:Y:S01]  /*b170*/  LEA.HI.X.SX32 R127, R249, R121.reuse, 0x1, P2 ;  /* 0x00000079f97f7211 */ /* 0x080fe200010f0eff */
[----:B------:R-:W-:Y:S01]  /*b180*/  IMAD R125, R171, 0x1b3, RZ ;  /* 0x000001b3ab7d7824 */ /* 0x000fe200078e02ff */
[----:B------:R-:W-:-:S02]  /*b190*/  LEA.HI.X.SX32 R129, R129, R121, 0x1, P0 ;  /* 0x0000007981817211 */ /* 0x000fc400000f0eff */
[----:B------:R-:W2:Y:S01]  /*b1a0*/  LDC R183, c[0x0][0x248] ;  /* 0x00009200ffb77b82 */ /* 0x000ea20000000800 */
[----:B------:R-:W-:Y:S01]  /*b1b0*/  IADD3 R124, P1, R124, R120, RZ ;  /* 0x000000787c7c7210 */ /* 0x000fe20007f3e0ff */
[----:B------:R0:W3:Y:S03]  /*b1c0*/  LDG.E.U16 R161, desc[UR4][R126.64] ;  /* 0x000000047ea17981 */ /* 0x0000e6000c1e1500 */
[----:B------:R-:W-:Y:S01]  /*b1d0*/  LEA.HI.X.SX32 R125, R125, R121, 0x1, P1 ;  /* 0x000000797d7d7211 */ /* 0x000fe200008f0eff */
[----:B------:R0:W3:Y:S01]  /*b1e0*/  LDG.E.U16 R163, desc[UR4][R128.64] ;  /* 0x0000000480a37981 */ /* 0x0000e2000c1e1500 */
[----:B-1----:R-:W-:Y:S01]  /*b1f0*/  IMAD R122, R169, 0x36c, RZ ;  /* 0x0000036ca97a7824 */ /* 0x002fe200078e02ff */
[----:B------:R-:W1:Y:S02]  /*b200*/  LDC R181, c[0x0][0x248] ;  /* 0x00009200ffb57b82 */ /* 0x000e640000000800 */
[----:B------:R0:W3:Y:S02]  /*b210*/  LDG.E.U16 R159, desc[UR4][R124.64] ;  /* 0x000000047c9f7981 */ /* 0x0000e4000c1e1500 */
[----:B0-----:R-:W-:-:S04]  /*b220*/  IMAD R126, R179, 0x376, RZ ;  /* 0x00000376b37e7824 */ /* 0x001fc800078e02ff */
[----:B------:R-:W0:Y:S08]  /*b230*/  LDC R129, c[0x0][0x248] ;  /* 0x00009200ff817b82 */ /* 0x000e300000000800 */
[----:B------:R-:W1:Y:S01]  /*b240*/  LDC R179, c[0x0][0x248] ;  /* 0x00009200ffb37b82 */ /* 0x000e620000000800 */
[----:B------:R-:W-:-:S07]  /*b250*/  IMAD R124, R175, 0x36e, RZ ;  /* 0x0000036eaf7c7824 */ /* 0x000fce00078e02ff */
[----:B------:R-:W5:Y:S01]  /*b260*/  LDC R128, c[0x0][0x248] ;  /* 0x00009200ff807b82 */ /* 0x000f620000000800 */
[----:B------:R-:W-:-:S07]  /*b270*/  IADD3 R122, P0, R122, R120, RZ ;  /* 0x000000787a7a7210 */ /* 0x000fce0007f1e0ff */
[----:B------:R-:W5:Y:S01]  /*b280*/  LDC R175, c[0x0][0x248] ;  /* 0x00009200ffaf7b82 */ /* 0x000f620000000800 */
[----:B------:R-:W-:Y:S01]  /*b290*/  IMAD R127, R185, 0x1bb, RZ ;  /* 0x000001bbb97f7824 */ /* 0x000fe200078e02ff */
[----:B------:R-:W-:Y:S01]  /*b2a0*/  LEA.HI.X.SX32 R123, R165, R121, 0x1, P0 ;  /* 0x00000079a57b7211 */ /* 0x000fe200000f0eff */
[----:B--2---:R-:W-:-:S05]  /*b2b0*/  IMAD R125, R183, 0x1b7, RZ ;  /* 0x000001b7b77d7824 */ /* 0x004fca00078e02ff */
[----:B------:R-:W2:Y:S01]  /*b2c0*/  LDC R171, c[0x0][0x248] ;  /* 0x00009200ffab7b82 */ /* 0x000ea20000000800 */
[----:B------:R0:W3:Y:S07]  /*b2d0*/  LDG.E.U16 R165, desc[UR4][R122.64] ;  /* 0x000000047aa57981 */ /* 0x0000ee000c1e1500 */
[----:B------:R-:W2:Y:S08]  /*b2e0*/  LDC R177, c[0x0][0x248] ;  /* 0x00009200ffb17b82 */ /* 0x000eb00000000800 */
[----:B------:R-:W2:Y:S01]  /*b2f0*/  LDC R185, c[0x0][0x248] ;  /* 0x00009200ffb97b82 */ /* 0x000ea20000000800 */
[----:B0-----:R-:W-:Y:S01]  /*b300*/  IMAD R123, R129, 0x1c3, RZ ;  /* 0x000001c3817b7824 */ /* 0x001fe200078e02ff */
[----:B------:R-:W-:Y:S01]  /*b310*/  IADD3 R126, P2, R126, R120, RZ ;  /* 0x000000787e7e7210 */ /* 0x000fe20007f5e0ff */
[----:B-1----:R-:W-:-:S05]  /*b320*/  IMAD R129, R179, 0x1db, RZ ;  /* 0x000001dbb3817824 */ /* 0x002fca00078e02ff */
[----:B------:R-:W0:Y:S01]  /*b330*/  LDC R183, c[0x0][0x248] ;  /* 0x00009200ffb77b82 */ /* 0x000e220000000800 */
[----:B-----5:R-:W-:-:S07]  /*b340*/  IMAD R122, R128, 0x386, RZ ;  /* 0x00000386807a7824 */ /* 0x020fce00078e02ff */
[----:B------:R-:W1:Y:S01]  /*b350*/  LDC R217, c[0x0][0x248] ;  /* 0x00009200ffd97b82 */ /* 0x000e620000000800 */
[----:B------:R-:W-:Y:S01]  /*b360*/  IADD3 R124, P1, R124, R120, RZ ;  /* 0x000000787c7c7210 */ /* 0x000fe20007f3e0ff */
[----:B------:R-:W-:Y:S01]  /*b370*/  IMAD R128, R175, 0x3b6, RZ ;  /* 0x000003b6af807824 */ /* 0x000fe200078e02ff */
[----:B------:R-:W-:-:S05]  /*b380*/  LEA.HI.X.SX32 R127, R127, R121, 0x1, P2 ;  /* 0x000000797f7f7211 */ /* 0x000fca00010f0eff */
[----:B------:R-:W5:Y:S01]  /*b390*/  LDC R179, c[0x0][0x248] ;  /* 0x00009200ffb37b82 */ /* 0x000f620000000800 */
[----:B------:R-:W-:Y:S01]  /*b3a0*/  IADD3 R122, P0, R122, R120, RZ ;  /* 0x000000787a7a7210 */ /* 0x000fe20007f1e0ff */
[----:B------:R2:W3:Y:S06]  /*b3b0*/  LDG.E.U16 R169, desc[UR4][R126.64] ;  /* 0x000000047ea97981 */ /* 0x0004ec000c1e1500 */
[----:B------:R-:W5:Y:S01]  /*b3c0*/  LDC R173, c[0x0][0x248] ;  /* 0x00009200ffad7b82 */ /* 0x000f620000000800 */
[-C--:B------:R-:W-:Y:S02]  /*b3d0*/  LEA.HI.X.SX32 R125, R125, R121.reuse, 0x1, P1 ;  /* 0x000000797d7d7211 */ /* 0x080fe400008f0eff */
[----:B------:R-:W-:Y:S01]  /*b3e0*/  LEA.HI.X.SX32 R123, R123, R121, 0x1, P0 ;  /* 0x000000797b7b7211 */ /* 0x000fe200000f0eff */
[----:B--2---:R-:W-:-:S04]  /*b3f0*/  IMAD R126, R181, 0x3a6, RZ ;  /* 0x000003a6b57e7824 */ /* 0x004fc800078e02ff */
[----:B------:R-:W2:Y:S01]  /*b400*/  LDC R191, c[0x0][0x248] ;  /* 0x00009200ffbf7b82 */ /* 0x000ea20000000800 */
[-C--:B------:R-:W-:Y:S01]  /*b410*/  IADD3 R128, P2, R128, R120.reuse, RZ ;  /* 0x0000007880807210 */ /* 0x080fe20007f5e0ff */
[----:B------:R0:W3:Y:S01]  /*b420*/  LDG.E.U16 R167, desc[UR4][R124.64] ;  /* 0x000000047ca77981 */ /* 0x0000e2000c1e1500 */
[----:B------:R-:W-:Y:S01]  /*b430*/  IMAD R127, R177, 0x1d3, RZ ;  /* 0x000001d3b17f7824 */ /* 0x000fe200078e02ff */
[----:B------:R-:W-:-:S04]  /*b440*/  IADD3 R126, P0, R126, R120, RZ ;  /* 0x000000787e7e7210 */ /* 0x000fc80007f1e0ff */
[----:B------:R-:W2:Y:S01]  /*b450*/  LDC R209, c[0x0][0x248] ;  /* 0x00009200ffd17b82 */ /* 0x000ea20000000800 */
[-C--:B------:R-:W-:Y:S01]  /*b460*/  LEA.HI.X.SX32 R129, R129, R121.reuse, 0x1, P2 ;  /* 0x0000007981817211 */ /* 0x080fe200010f0eff */
[----:B0-----:R-:W-:Y:S02]  /*b470*/  IMAD R125, R171, 0x1cb, RZ ;  /* 0x000001cbab7d7824 */ /* 0x001fe400078e02ff */
[----:B------:R0:W3:Y:S04]  /*b480*/  LDG.E.U16 R171, desc[UR4][R122.64] ;  /* 0x000000047aab7981 */ /* 0x0000e8000c1e1500 */
[----:B------:R-:W2:Y:S01]  /*b490*/  LDC R215, c[0x0][0x248] ;  /* 0x00009200ffd77b82 */ /* 0x000ea20000000800 */
[----:B------:R-:W-:Y:S01]  /*b4a0*/  LEA.HI.X.SX32 R127, R127, R121, 0x1, P0 ;  /* 0x000000797f7f7211 */ /* 0x000fe200000f0eff */
[----:B------:R1:W3:Y:S06]  /*b4b0*/  LDG.E.U16 R177, desc[UR4][R128.64] ;  /* 0x0000000480b17981 */ /* 0x0002ec000c1e1500 */
[----:B------:R-:W2:Y:S01]  /*b4c0*/  LDC R211, c[0x0][0x248] ;  /* 0x00009200ffd37b82 */ /* 0x000ea20000000800 */
[----:B0-----:R-:W-:Y:S01]  /*b4d0*/  IMAD R122, R185, 0x3c6, RZ ;  /* 0x000003c6b97a7824 */ /* 0x001fe200078e02ff */
[----:B------:R-:W3:Y:S01]  /*b4e0*/  LDG.E.U16 R175, desc[UR4][R126.64] ;  /* 0x000000047eaf7981 */ /* 0x000ee2000c1e1500 */
[----:B------:R-:W-:-:S05]  /*b4f0*/  IMAD R123, R183, 0x1e3, RZ ;  /* 0x000001e3b77b7824 */ /* 0x000fca00078e02ff */
[----:B------:R-:W0:Y:S01]  /*b500*/  LDC R249, c[0x0][0x248] ;  /* 0x00009200fff97b82 */ /* 0x000e220000000800 */
[----:B------:R-:W-:Y:S01]  /*b510*/  IADD3 R122, P0, R122, R120, RZ ;  /* 0x000000787a7a7210 */ /* 0x000fe20007f1e0ff */
[----:B-1----:R-:W-:-:S06]  /*b520*/  IMAD R128, R217, 0x3f6, RZ ;  /* 0x000003f6d9807824 */ /* 0x002fcc00078e02ff */
[----:B------:R-:W1:Y:S01]  /*b530*/  LDC R203, c[0x0][0x248] ;  /* 0x00009200ffcb7b82 */ /* 0x000e620000000800 */
[-C--:B------:R-:W-:Y:S01]  /*b540*/  LEA.HI.X.SX32 R123, R123, R121.reuse, 0x1, P0 ;  /* 0x000000797b7b7211 */ /* 0x080fe200000f0eff */
[----:B-----5:R-:W-:Y:S01]  /*b550*/  IMAD R129, R179, 0x1fb, RZ ;  /* 0x000001fbb3817824 */ /* 0x020fe200078e02ff */
[-C--:B------:R-:W-:Y:S01]  /*b560*/  IADD3 R128, P0, R128, R120.reuse, RZ ;  /* 0x0000007880807210 */ /* 0x080fe20007f1e0ff */
[----:B------:R-:W-:Y:S02]  /*b570*/  IMAD R124, R173, 0x396, RZ ;  /* 0x00000396ad7c7824 */ /* 0x000fe400078e02ff */
[----:B------:R2:W5:Y:S02]  /*b580*/  LDG.E.U16 R179, desc[UR4][R122.64] ;  /* 0x000000047ab37981 */ /* 0x000564000c1e1500 */
[----:B------:R-:W1:Y:S01]  /*b590*/  LDC R201, c[0x0][0x248] ;  /* 0x00009200ffc97b82 */ /* 0x000e620000000800 */
[----:B------:R-:W-:Y:S02]  /*b5a0*/  LEA.HI.X.SX32 R129, R129, R121, 0x1, P0 ;  /* 0x0000007981817211 */ /* 0x000fe400000f0eff */
[----:B------:R-:W-:-:S05]  /*b5b0*/  IADD3 R124, P1, R124, R120, RZ ;  /* 0x000000787c7c7210 */ /* 0x000fca0007f3e0ff */
[----:B------:R-:W1:Y:S01]  /*b5c0*/  LDC R207, c[0x0][0x248] ;  /* 0x00009200ffcf7b82 */ /* 0x000e620000000800 */
[----:B--2---:R-:W-:Y:S01]  /*b5d0*/  IMAD R122, R191, 0x378, RZ ;  /* 0x00000378bf7a7824 */ /* 0x004fe200078e02ff */
[-C--:B------:R-:W-:Y:S01]  /*b5e0*/  LEA.HI.X.SX32 R125, R125, R121.reuse, 0x1, P1 ;  /* 0x000000797d7d7211 */ /* 0x080fe200008f0eff */
[----:B------:R2:W5:Y:S01]  /*b5f0*/  LDG.E.U16 R185, desc[UR4][R128.64] ;  /* 0x0000000480b97981 */ /* 0x000562000c1e1500 */
[----:B------:R-:W-:Y:S02]  /*b600*/  IMAD R126, R209, 0x3e6, RZ ;  /* 0x000003e6d17e7824 */ /* 0x000fe400078e02ff */
[----:B------:R-:W-:Y:S01]  /*b610*/  IADD3 R122, P0, R122, R120, RZ ;  /* 0x000000787a7a7210 */ /* 0x000fe20007f1e0ff */
[----:B------:R1:W5:Y:S01]  /*b620*/  LDG.E.U16 R173, desc[UR4][R124.64] ;  /* 0x000000047cad7981 */ /* 0x000362000c1e1500 */
[----:B------:R-:W4:Y:S01]  /*b630*/  LDC R193, c[0x0][0x248] ;  /* 0x00009200ffc17b82 */ /* 0x000f220000000800 */
[----:B------:R-:W-:Y:S02]  /*b640*/  IMAD R127, R211, 0x1f3, RZ ;  /* 0x000001f3d37f7824 */ /* 0x000fe400078e02ff */
[----:B--2---:R-:W-:Y:S01]  /*b650*/  IMAD R128, R215, 0x388, RZ ;  /* 0x00000388d7807824 */ /* 0x004fe200078e02ff */
[----:B------:R-:W-:Y:S01]  /*b660*/  LEA.HI.X.SX32 R123, R189, R121, 0x1, P0 ;  /* 0x00000079bd7b7211 */ /* 0x000fe200000f0eff */
[----:B0-----:R-:W-:-:S03]  /*b670*/  IMAD R249, R249, 0x1c4, RZ ;  /* 0x000001c4f9f97824 */ /* 0x001fc600078e02ff */
[----:B------:R-:W0:Y:S01]  /*b680*/  LDC R213, c[0x0][0x248] ;  /* 0x00009200ffd57b82 */ /* 0x000e220000000800 */
[----:B-1----:R-:W-:Y:S01]  /*b690*/  IMAD R124, R203, 0x3d6, RZ ;  /* 0x000003d6cb7c7824 */ /* 0x002fe200078e02ff */
[-C--:B------:R-:W-:Y:S02]  /*b6a0*/  IADD3 R126, P2, R126, R120.reuse, RZ ;  /* 0x000000787e7e7210 */ /* 0x080fe40007f5e0ff */
[----:B------:R-:W-:-:S04]  /*b6b0*/  IADD3 R128, P0, R128, R120, RZ ;  /* 0x0000007880807210 */ /* 0x000fc80007f1e0ff */
[----:B------:R-:W1:Y:S01]  /*b6c0*/  LDC R203, c[0x0][0x248] ;  /* 0x00009200ffcb7b82 */ /* 0x000e620000000800 */
[-C--:B------:R-:W-:Y:S02]  /*b6d0*/  LEA.HI.X.SX32 R127, R127, R121.reuse, 0x1, P2 ;  /* 0x000000797f7f7211 */ /* 0x080fe400010f0eff */
[-C--:B------:R-:W-:Y:S01]  /*b6e0*/  LEA.HI.X.SX32 R129, R249, R121.reuse, 0x1, P0 ;  /* 0x00000079f9817211 */ /* 0x080fe200000f0eff */
[----:B------:R-:W-:Y:S01]  /*b6f0*/  IMAD R125, R201, 0x1eb, RZ ;  /* 0x000001ebc97d7824 */ /* 0x000fe200078e02ff */
[----:B------:R-:W-:Y:S01]  /*b700*/  IADD3 R124, P1, R124, R120, RZ ;  /* 0x000000787c7c7210 */ /* 0x000fe20007f3e0ff */
[----:B------:R2:W5:Y:S02]  /*b710*/  LDG.E.U16 R183, desc[UR4][R126.64] ;  /* 0x000000047eb77981 */ /* 0x000564000c1e1500 */
[----:B------:R-:W1:Y:S01]  /*b720*/  LDC R249, c[0x0][0x248] ;  /* 0x00009200fff97b82 */ /* 0x000e620000000800 */
[----:B------:R-:W-:-:S05]  /*b730*/  LEA.HI.X.SX32 R125, R125, R121, 0x1, P1 ;  /* 0x000000797d7d7211 */ /* 0x000fca00008f0eff */
[----:B------:R4:W5:Y:S01]  /*b740*/  LDG.E.U16 R181, desc[UR4][R124.64] ;  /* 0x000000047cb57981 */ /* 0x000962000c1e1500 */
[----:B--2---:R-:W-:Y:S01]  /*b750*/  IMAD R126, R207, 0x37c, RZ ;  /* 0x0000037ccf7e7824 */ /* 0x004fe200078e02ff */
[----:B------:R-:W2:Y:S04]  /*b760*/  LDC R201, c[0x0][0x248] ;  /* 0x00009200ffc97b82 */ /* 0x000ea80000000800 */
[----:B------:R-:W-:Y:S01]  /*b770*/  IADD3 R126, P2, R126, R120, RZ ;  /* 0x000000787e7e7210 */ /* 0x000fe20007f5e0ff */
[----:B----4-:R-:W-:-:S03]  /*b780*/  IMAD R124, R193, 0x37a, RZ ;  /* 0x0000037ac17c7824 */ /* 0x010fc600078e02ff */
[----:B------:R-:W-:Y:S01]  /*b790*/  LEA.HI.X.SX32 R127, R187, R121, 0x1, P2 ;  /* 0x00000079bb7f7211 */ /* 0x000fe200010f0eff */
[----:B0-----:R-:W-:Y:S01]  /*b7a0*/  IMAD R125, R213, 0x1bd, RZ ;  /* 0x000001bdd57d7824 */ /* 0x001fe200078e02ff */
[----:B------:R-:W0:Y:S01]  /*b7b0*/  LDC R209, c[0x0][0x248] ;  /* 0x00009200ffd17b82 */ /* 0x000e220000000800 */
[----:B------:R-:W4:Y:S01]  /*b7c0*/  LDG.E.U16 R193, desc[UR4][R128.64] ;  /* 0x0000000480c17981 */ /* 0x000f22000c1e1500 */
[----:B------:R-:W-:-:S03]  /*b7d0*/  IADD3 R124, P1, R124, R120, RZ ;  /* 0x000000787c7c7210 */ /* 0x000fc60007f3e0ff */
[----:B------:R1:W4:Y:S01]  /*b7e0*/  LDG.E.U16 R191, desc[UR4][R126.64] ;  /* 0x000000047ebf7981 */ /* 0x000322000c1e1500 */
[----:B------:R-:W-:Y:S01]  /*b7f0*/  LEA.HI.X.SX32 R125, R125, R121, 0x1, P1 ;  /* 0x000000797d7d7211 */ /* 0x000fe200008f0eff */
[----:B-1----:R-:W-:Y:S01]  /*b800*/  IMAD R249, R249, 0x1d4, RZ ;  /* 0x000001d4f9f97824 */ /* 0x002fe200078e02ff */
[----:B------:R-:W1:Y:S01]  /*b810*/  LDC R207, c[0x0][0x248] ;  /* 0x00009200ffcf7b82 */ /* 0x000e620000000800 */
[----:B------:R0:W4:Y:S04]  /*b820*/  LDG.E.U16 R187, desc[UR4][R122.64] ;  /* 0x000000047abb7981 */ /* 0x000128000c1e1500 */
[----:B------:R1:W4:Y:S01]  /*b830*/  LDG.E.U16 R189, desc[UR4][R124.64] ;  /* 0x000000047cbd7981 */ /* 0x000322000c1e1500 */
[----:B------:R-:W-:Y:S02]  /*b840*/  IMAD R126, R203, 0x3a8, RZ ;  /* 0x000003a8cb7e7824 */ /* 0x000fe400078e02ff */
[----:B------:R-:W1:Y:S03]  /*b850*/  LDC R211, c[0x0][0x248] ;  /* 0x00009200ffd37b82 */ /* 0x000e660000000800 */
[----:B------:R-:W-:-:S04]  /*b860*/  IADD3 R126, P1, R126, R120, RZ ;  /* 0x000000787e7e7210 */ /* 0x000fc80007f3e0ff */
[----:B------:R-:W-:Y:S01]  /*b870*/  LEA.HI.X.SX32 R127, R249, R121, 0x1, P1 ;  /* 0x00000079f97f7211 */ /* 0x000fe200008f0eff */
[----:B------:R-:W1:Y:S08]  /*b880*/  LDC R217, c[0x0][0x248] ;  /* 0x00009200ffd97b82 */ /* 0x000e700000000800 */
[----:B------:R-:W1:Y:S01]  /*b890*/  LDC R249, c[0x0][0x248] ;  /* 0x00009200fff97b82 */ /* 0x000e620000000800 */
[----:B--2---:R-:W-:-:S02]  /*b8a0*/  IMAD R128, R201, 0x398, RZ ;  /* 0x00000398c9807824 */ /* 0x004fc400078e02ff */
[----:B0-----:R-:W-:-:S03]  /*b8b0*/  IMAD R122, R209, 0x3c8, RZ ;  /* 0x000003c8d17a7824 */ /* 0x001fc600078e02ff */
[-C--:B------:R-:W-:Y:S01]  /*b8c0*/  IADD3 R128, P0, R128, R120.reuse, RZ ;  /* 0x0000007880807210 */ /* 0x080fe20007f1e0ff */
[----:B-1----:R-:W-:Y:S01]  /*b8d0*/  IMAD R123, R207, 0x3d8, RZ ;  /* 0x000003d8cf7b7824 */ /* 0x002fe200078e02ff */
[----:B------:R-:W0:Y:S02]  /*b8e0*/  LDC R215, c[0x0][0x248] ;  /* 0x00009200ffd77b82 */ /* 0x000e240000000800 */
[----:B------:R-:W-:Y:S01]  /*b8f0*/  LEA.HI.X.SX32 R129, R195, R121, 0x1, P0 ;  /* 0x00000079c3817211 */ /* 0x000fe200000f0eff */
[----:B------:R-:W-:Y:S01]  /*b900*/  IMAD R124, R211, 0x3b8, RZ ;  /* 0x000003b8d37c7824 */ /* 0x000fe200078e02ff */
[----:B------:R-:W-:-:S03]  /*b910*/  IADD3 R122, P2, R122, R120, RZ ;  /* 0x000000787a7a7210 */ /* 0x000fc60007f5e0ff */
[----:B------:R1:W2:Y:S01]  /*b920*/  LDG.E.U16 R195, desc[UR4][R128.64] ;  /* 0x0000000480c37981 */ /* 0x0002a2000c1e1500 */
[----:B------:R-:W0:Y:S01]  /*b930*/  LDC R219, c[0x0][0x248] ;  /* 0x00009200ffdb7b82 */ /* 0x000e220000000800 */
[-C--:B------:R-:W-:Y:S01]  /*b940*/  IADD3 R124, P0, R124, R120.reuse, RZ ;  /* 0x000000787c7c7210 */ /* 0x080fe20007f1e0ff */
[----:B------:R-:W-:Y:S01]  /*b950*/  IMAD R249, R249, 0x1e4, RZ ;  /* 0x000001e4f9f97824 */ /* 0x000fe200078e02ff */
[----:B-1----:R-:W-:-:S05]  /*b960*/  IADD3 R128, P1, R123, R120, RZ ;  /* 0x000000787b807210 */ /* 0x002fca0007f3e0ff */
[----:B------:R-:W1:Y:S01]  /*b970*/  LDC R213, c[0x0][0x248] ;  /* 0x00009200ffd57b82 */ /* 0x000e620000000800 */
[----:B------:R-:W-:-:S07]  /*b980*/  LEA.HI.X.SX32 R123, R249, R121, 0x1, P2 ;  /* 0x00000079f97b7211 */ /* 0x000fce00010f0eff */
[----:B------:R-:W1:Y:S01]  /*b990*/  LDC R249, c[0x0][0x248] ;  /* 0x00009200fff97b82 */ /* 0x000e620000000800 */
[-C--:B------:R-:W-:Y:S01]  /*b9a0*/  LEA.HI.X.SX32 R125, R197, R121.reuse, 0x1, P0 ;  /* 0x00000079c57d7211 */ /* 0x080fe200000f0eff */
[----:B------:R-:W2:Y:S01]  /*b9b0*/  LDG.E.U16 R201, desc[UR4][R122.64] ;  /* 0x000000047ac97981 */ /* 0x000ea2000c1e1500 */
[----:B------:R-:W-:-:S03]  /*b9c0*/  LEA.HI.X.SX32 R129, R199, R121, 0x1, P1 ;  /* 0x00000079c7817211 */ /* 0x000fc600008f0eff */
[----:B------:R0:W2:Y:S02]  /*b9d0*/  LDG.E.U16 R199, desc[UR4][R124.64] ;  /* 0x000000047cc77981 */ /* 0x0000a4000c1e1500 */
[----:B------:R-:W1:Y:S02]  /*b9e0*/  LDC R211, c[0x0][0x248] ;  /* 0x00009200ffd37b82 */ /* 0x000e640000000800 */
[----:B------:R0:W2:Y:S04]  /*b9f0*/  LDG.E.U16 R203, desc[UR4][R128.64] ;  /* 0x0000000480cb7981 */ /* 0x0000a8000c1e1500 */
[----:B------:R0:W2:Y:S02]  /*ba00*/  LDG.E.U16 R197, desc[UR4][R126.64] ;  /* 0x000000047ec57981 */ /* 0x0000a4000c1e1500 */
[----:B0-----:R-:W-:Y:S01]  /*ba10*/  IMAD R124, R217, 0x3f8, RZ ;  /* 0x000003f8d97c7824 */ /* 0x001fe200078e02ff */
[----:B------:R-:W0:Y:S04]  /*ba20*/  LDC R221, c[0x0][0x248] ;  /* 0x00009200ffdd7b82 */ /* 0x000e280000000800 */
[----:B------:R-:W-:Y:S01]  /*ba30*/  IADD3 R124, P2, R124, R120, RZ ;  /* 0x000000787c7c7210 */ /* 0x000fe20007f5e0ff */
[----:B------:R-:W-:-:S03]  /*ba40*/  IMAD R122, R215, 0x3e8, RZ ;  /* 0x000003e8d77a7824 */ /* 0x000fc600078e02ff */
[-C--:B------:R-:W-:Y:S01]  /*ba50*/  LEA.HI.X.SX32 R125, R205, R121.reuse, 0x1, P2 ;  /* 0x00000079cd7d7211 */ /* 0x080fe200010f0eff */
[----:B------:R-:W0:Y:S01]  /*ba60*/  LDC R128, c[0x0][0x248] ;  /* 0x00009200ff807b82 */ /* 0x000e220000000800 */
[----:B------:R-:W-:Y:S01]  /*ba70*/  IMAD R126, R219, 0x38a, RZ ;  /* 0x0000038adb7e7824 */ /* 0x000fe200078e02ff */
[----:B------:R-:W-:Y:S01]  /*ba80*/  IADD3 R122, P1, R122, R120, RZ ;  /* 0x000000787a7a7210 */ /* 0x000fe20007f3e0ff */
[----:B-1----:R-:W-:Y:S01]  /*ba90*/  IMAD R249, R249, 0x1f4, RZ ;  /* 0x000001f4f9f97824 */ /* 0x002fe200078e02ff */
[----:B------:R1:W2:Y:S04]  /*baa0*/  LDG.E.U16 R207, desc[UR4][R124.64] ;  /* 0x000000047ccf7981 */ /* 0x0002a8000c1e1500 */
[----:B------:R-:W3:Y:S01]  /*bab0*/  LDC R129, c[0x0][0x248] ;  /* 0x00009200ff817b82 */ /* 0x000ee20000000800 */
[----:B------:R-:W-:Y:S01]  /*bac0*/  LEA.HI.X.SX32 R123, R249, R121, 0x1, P1 ;  /* 0x00000079f97b7211 */ /* 0x000fe200008f0eff */
[----:B-1----:R-:W-:-:S06]  /*bad0*/  IMAD R124, R213, 0x3aa, RZ ;  /* 0x000003aad57c7824 */ /* 0x002fcc00078e02ff */
[----:B------:R-:W1:Y:S01]  /*bae0*/  LDC R219, c[0x0][0x248] ;  /* 0x00009200ffdb7b82 */ /* 0x000e620000000800 */
[----:B------:R-:W-:-:S07]  /*baf0*/  IMAD R125, R211, 0x1d5, RZ ;  /* 0x000001d5d37d7824 */ /* 0x000fce00078e02ff */
[----:B------:R-:W1:Y:S01]  /*bb00*/  LDC R215, c[0x0][0x248] ;  /* 0x00009200ffd77b82 */ /* 0x000e620000000800 */
[-C--:B------:R-:W-:Y:S01]  /*bb10*/  IADD3 R124, P1, R124, R120.reuse, RZ ;  /* 0x000000787c7c7210 */ /* 0x080fe20007f3e0ff */
[----:B0-----:R-:W-:Y:S01]  /*bb20*/  IMAD R127, R221, 0x1c5, RZ ;  /* 0x000001c5dd7f7824 */ /* 0x001fe200078e02ff */
[----:B------:R-:W-:Y:S01]  /*bb30*/  IADD3 R126, P0, R126, R120, RZ ;  /* 0x000000787e7e7210 */ /* 0x000fe20007f1e0ff */
[----:B------:R0:W2:Y:S01]  /*bb40*/  LDG.E.U16 R205, desc[UR4][R122.64] ;  /* 0x000000047acd7981 */ /* 0x0000a2000c1e1500 */
[----:B------:R-:W-:-:S03]  /*bb50*/  LEA.HI.X.SX32 R125, R125, R121, 0x1, P1 ;  /* 0x000000797d7d7211 */ /* 0x000fc600008f0eff */
[----:B------:R-:W1:Y:S02]  /*bb60*/  LDC R217, c[0x0][0x248] ;  /* 0x00009200ffd97b82 */ /* 0x000e640000000800 */
[----:B------:R3:W2:Y:S01]  /*bb70*/  LDG.E.U16 R213, desc[UR4][R124.64] ;  /* 0x000000047cd57981 */ /* 0x0006a2000c1e1500 */
[----:B------:R-:W-:Y:S01]  /*bb80*/  LEA.HI.X.SX32 R127, R127, R121, 0x1, P0 ;  /* 0x000000797f7f7211 */ /* 0x000fe200000f0eff */
[----:B0-----:R-:W-:-:S04]  /*bb90*/  IMAD R122, R128, 0x39a, RZ ;  /* 0x0000039a807a7824 */ /* 0x001fc800078e02ff */
[----:B------:R-:W0:Y:S01]  /*bba0*/  LDC R221, c[0x0][0x248] ;  /* 0x00009200ffdd7b82 */ /* 0x000e220000000800 */
[----:B------:R1:W2:Y:S07]  /*bbb0*/  LDG.E.U16 R209, desc[UR4][R126.64] ;  /* 0x000000047ed17981 */ /* 0x0002ae000c1e1500 */
[----:B---3--:R-:W3:Y:S01]  /*bbc0*/  LDC R125, c[0x0][0x248] ;  /* 0x00009200ff7d7b82 */ /* 0x008ee20000000800 */
[----:B------:R-:W-:Y:S01]  /*bbd0*/  IMAD R123, R129, 0x1cd, RZ ;  /* 0x000001cd817b7824 */ /* 0x000fe200078e02ff */
[----:B------:R-:W-:Y:S01]  /*bbe0*/  IADD3 R122, P0, R122, R120, RZ ;  /* 0x000000787a7a7210 */ /* 0x000fe20007f1e0ff */
[----:B-1----:R-:W-:-:S02]  /*bbf0*/  IMAD R126, R219, 0x3ba, RZ ;  /* 0x000003badb7e7824 */ /* 0x002fc400078e02ff */
[----:B------:R-:W-:Y:S01]  /*bc00*/  IMAD R127, R215, 0x1dd, RZ ;  /* 0x000001ddd77f7824 */ /* 0x000fe200078e02ff */
[-C--:B------:R-:W-:Y:S02]  /*bc10*/  LEA.HI.X.SX32 R123, R123, R121.reuse, 0x1, P0 ;  /* 0x000000797b7b7211 */ /* 0x080fe400000f0eff */
[----:B------:R-:W1:Y:S01]  /*bc20*/  LDC R247, c[0x0][0x248] ;  /* 0x00009200fff77b82 */ /* 0x000e620000000800 */
[----:B------:R-:W-:Y:S02]  /*bc30*/  IADD3 R126, P0, R126, R120, RZ ;  /* 0x000000787e7e7210 */ /* 0x000fe40007f1e0ff */
[----:B------:R0:W2:Y:S02]  /*bc40*/  LDG.E.U16 R211, desc[UR4][R122.64] ;  /* 0x000000047ad37981 */ /* 0x0000a4000c1e1500 */
[----:B------:R-:W-:-:S03]  /*bc50*/  LEA.HI.X.SX32 R127, R127, R121, 0x1, P0 ;  /* 0x000000797f7f7211 */ /* 0x000fc600000f0eff */
[----:B------:R-:W5:Y:S02]  /*bc60*/  LDC R227, c[0x0][0x248] ;  /* 0x00009200ffe37b82 */ /* 0x000f640000000800 */
[----:B------:R3:W2:Y:S01]  /*bc70*/  LDG.E.U16 R215, desc[UR4][R126.64] ;  /* 0x000000047ed77981 */ /* 0x0006a2000c1e1500 */
[----:B------:R-:W-:-:S05]  /*bc80*/  IMAD R128, R217, 0x3ca, RZ ;  /* 0x000003cad9807824 */ /* 0x000fca00078e02ff */
[----:B0-----:R-:W0:Y:S01]  /*bc90*/  LDC R123, c[0x0][0x248] ;  /* 0x00009200ff7b7b82 */ /* 0x001e220000000800 */
[----:B---3--:R-:W-:-:S07]  /*bca0*/  IMAD R126, R125, 0x3ea, RZ ;  /* 0x000003ea7d7e7824 */ /* 0x008fce00078e02ff */
[----:B------:R-:W3:Y:S01]  /*bcb0*/  LDC R125, c[0x0][0x248] ;  /* 0x00009200ff7d7b82 */ /* 0x000ee20000000800 */
[----:B------:R-:W-:Y:S01]  /*bcc0*/  IMAD R129, R221, 0x1e5, RZ ;  /* 0x000001e5dd817824 */ /* 0x000fe200078e02ff */
[----:B------:R-:W-:-:S06]  /*bcd0*/  IADD3 R128, P2, R128, R120, RZ ;  /* 0x0000007880807210 */ /* 0x000fcc0007f5e0ff */
[----:B------:R-:W3:Y:S01]  /*bce0*/  LDC R249, c[0x0][0x248] ;  /* 0x00009200fff97b82 */ /* 0x000ee20000000800 */
[----:B-1----:R-:W-:Y:S01]  /*bcf0*/  IMAD R122, R247, 0x37e, RZ ;  /* 0x0000037ef77a7824 */ /* 0x002fe200078e02ff */
[----:B------:R-:W-:-:S05]  /*bd00*/  LEA.HI.X.SX32 R129, R129, R121, 0x1, P2 ;  /* 0x0000007981817211 */ /* 0x000fca00010f0eff */
[----:B------:R5:W2:Y:S01]  /*bd10*/  LDG.E.U16 R217, desc[UR4][R128.64] ;  /* 0x0000000480d97981 */ /* 0x000aa2000c1e1500 */
[----:B------:R-:W1:Y:S08]  /*bd20*/  LDC R219, c[0x0][0x248] ;  /* 0x00009200ffdb7b82 */ /* 0x000e700000000800 */
[----:B------:R-:W4:Y:S01]  /*bd30*/  LDC R247, c[0x0][0x248] ;  /* 0x00009200fff77b82 */ /* 0x000f220000000800 */
[----:B-----5:R-:W-:-:S02]  /*bd40*/  IMAD R128, R227, 0x3da, RZ ;  /* 0x000003dae3807824 */ /* 0x020fc400078e02ff */
[----:B0-----:R-:W-:Y:S01]  /*bd50*/  IMAD R123, R123, 0x1ed, RZ ;  /* 0x000001ed7b7b7824 */ /* 0x001fe200078e02ff */
[-C--:B------:R-:W-:Y:S01]  /*bd60*/  IADD3 R126, P1, R126, R120.reuse, RZ ;  /* 0x000000787e7e7210 */ /* 0x080fe20007f3e0ff */
[----:B---3--:R-:W-:Y:S01]  /*bd70*/  IMAD R125, R125, 0x1f5, RZ ;  /* 0x000001f57d7d7824 */ /* 0x008fe200078e02ff */
[----:B------:R-:W-:Y:S02]  /*bd80*/  IADD3 R128, P0, R128, R120, RZ ;  /* 0x0000007880807210 */ /* 0x000fe40007f1e0ff */
[----:B------:R-:W0:Y:S01]  /*bd90*/  LDC R124, c[0x0][0x248] ;  /* 0x00009200ff7c7b82 */ /* 0x000e220000000800 */
[----:B------:R-:W-:Y:S01]  /*bda0*/  IMAD R221, R249, 0x38c, RZ ;  /* 0x0000038cf9dd7824 */ /* 0x000fe200078e02ff */
[-C--:B------:R-:W-:Y:S02]  /*bdb0*/  LEA.HI.X.SX32 R129, R123, R121.reuse, 0x1, P0 ;  /* 0x000000797b817211 */ /* 0x080fe400000f0eff */
[----:B------:R-:W-:-:S04]  /*bdc0*/  LEA.HI.X.SX32 R127, R125, R121, 0x1, P1 ;  /* 0x000000797d7f7211 */ /* 0x000fc800008f0eff */
[----:B------:R-:W3:Y:S01]  /*bdd0*/  LDC R223, c[0x0][0x248] ;  /* 0x00009200ffdf7b82 */ /* 0x000ee20000000800 */
[----:B-1----:R-:W-:Y:S02]  /*bde0*/  IMAD R123, R219, 0x1fd, RZ ;  /* 0x000001fddb7b7824 */ /* 0x002fe400078e02ff */
[----:B------:R1:W5:Y:S05]  /*bdf0*/  LDG.E.U16 R219, desc[UR4][R128.64] ;  /* 0x0000000480db7981 */ /* 0x00036a000c1e1500 */
[----:B------:R-:W3:Y:S01]  /*be00*/  LDC R245, c[0x0][0x248] ;  /* 0x00009200fff57b82 */ /* 0x000ee20000000800 */
[----:B-1----:R-:W-:Y:S02]  /*be10*/  IADD3 R128, P1, R221, R120, RZ ;  /* 0x00000078dd807210 */ /* 0x002fe40007f3e0ff */
[----:B------:R4:W5:Y:S01]  /*be20*/  LDG.E.U16 R221, desc[UR4][R126.64] ;  /* 0x000000047edd7981 */ /* 0x000962000c1e1500 */
[----:B0-----:R-:W-:-:S04]  /*be30*/  IMAD R124, R124, 0x3fa, RZ ;  /* 0x000003fa7c7c7824 */ /* 0x001fc800078e02ff */
[----:B------:R-:W0:Y:S01]  /*be40*/  LDC R249, c[0x0][0x248] ;  /* 0x00009200fff97b82 */ /* 0x000e220000000800 */
[----:B----4-:R-:W-:Y:S01]  /*be50*/  IMAD R126, R247, 0x3ac, RZ ;  /* 0x000003acf77e7824 */ /* 0x010fe200078e02ff */
[----:B------:R-:W-:-:S06]  /*be60*/  IADD3 R122, P0, R122, R120, RZ ;  /* 0x000000787a7a7210 */ /* 0x000fcc0007f1e0ff */
[----:B------:R-:W1:Y:S01]  /*be70*/  LDC R247, c[0x0][0x248] ;  /* 0x00009200fff77b82 */ /* 0x000e620000000800 */
[----:B------:R-:W-:Y:S01]  /*be80*/  IADD3 R124, P2, R124, R120, RZ ;  /* 0x000000787c7c7210 */ /* 0x000fe20007f5e0ff */
[----:B---3--:R-:W-:-:S03]  /*be90*/  IMAD R223, R223, 0x1bf, RZ ;  /* 0x000001bfdfdf7824 */ /* 0x008fc600078e02ff */
[-C--:B------:R-:W-:Y:S02]  /*bea0*/  LEA.HI.X.SX32 R125, R123, R121.reuse, 0x1, P2 ;  /* 0x000000797b7d7211 */ /* 0x080fe400010f0eff */
[-C--:B------:R-:W-:Y:S01]  /*beb0*/  LEA.HI.X.SX32 R123, R223, R121.reuse, 0x1, P0 ;  /* 0x00000079df7b7211 */ /* 0x080fe200000f0eff */
[----:B------:R-:W3:Y:S02]  /*bec0*/  LDC R127, c[0x0][0x248] ;  /* 0x00009200ff7f7b82 */ /* 0x000ee40000000800 */
[----:B------:R1:W4:Y:S01]  /*bed0*/  LDG.E.U16 R223, desc[UR4][R124.64] ;  /* 0x000000047cdf7981 */ /* 0x000322000c1e1500 */
[----:B------:R-:W-:-:S03]  /*bee0*/  LEA.HI.X.SX32 R129, R225, R121, 0x1, P1 ;  /* 0x00000079e1817211 */ /* 0x000fc600008f0eff */
[----:B------:R-:W4:Y:S04]  /*bef0*/  LDG.E.U16 R225, desc[UR4][R122.64] ;  /* 0x000000047ae17981 */ /* 0x000f28000c1e1500 */
[----:B------:R1:W4:Y:S02]  /*bf00*/  LDG.E.U16 R227, desc[UR4][R128.64] ;  /* 0x0000000480e37981 */ /* 0x000324000c1e1500 */
[----:B-1----:R-:W-:Y:S02]  /*bf10*/  IMAD R124, R247, 0x3bc, RZ ;  /* 0x000003bcf77c7824 */ /* 0x002fe400078e02ff */
[----:B------:R-:W1:Y:S01]  /*bf20*/  LDC R247, c[0x0][0x248] ;  /* 0x00009200fff77b82 */ /* 0x000e620000000800 */
[----:B------:R-:W-:Y:S01]  /*bf30*/  IMAD R128, R245, 0x39c, RZ ;  /* 0x0000039cf5807824 */ /* 0x000fe200078e02ff */
[----:B------:R-:W-:-:S04]  /*bf40*/  IADD3 R126, P1, R126, R120, RZ ;  /* 0x000000787e7e7210 */ /* 0x000fc80007f3e0ff */
[-C--:B------:R-:W-:Y:S01]  /*bf50*/  IADD3 R128, P0, R128, R120.reuse, RZ ;  /* 0x0000007880807210 */ /* 0x080fe20007f1e0ff */
[----:B---3--:R-:W-:Y:S01]  /*bf60*/  IMAD R122, R127, 0x3cc, RZ ;  /* 0x000003cc7f7a7824 */ /* 0x008fe200078e02ff */
[----:B------:R-:W3:Y:S02]  /*bf70*/  LDC R245, c[0x0][0x248] ;  /* 0x00009200fff57b82 */ /* 0x000ee40000000800 */
[-C--:B------:R-:W-:Y:S02]  /*bf80*/  LEA.HI.X.SX32 R129, R235, R121.reuse, 0x1, P0 ;  /* 0x00000079eb817211 */ /* 0x080fe400000f0eff */
[-C--:B------:R-:W-:Y:S02]  /*bf90*/  IADD3 R122, P3, R122, R120.reuse, RZ ;  /* 0x000000787a7a7210 */ /* 0x080fe40007f7e0ff */
[----:B------:R-:W-:Y:S02]  /*bfa0*/  LEA.HI.X.SX32 R127, R229, R121, 0x1, P1 ;  /* 0x00000079e57f7211 */ /* 0x000fe400008f0eff */
[----:B------:R0:W4:Y:S01]  /*bfb0*/  LDG.E.U16 R229, desc[UR4][R128.64] ;  /* 0x0000000480e57981 */ /* 0x000122000c1e1500 */
[----:B-1----:R-:W-:Y:S01]  /*bfc0*/  IMAD R123, R247, 0x20c, RZ ;  /* 0x0000020cf77b7824 */ /* 0x002fe200078e02ff */
[-C--:B------:R-:W-:Y:S01]  /*bfd0*/  IADD3 R124, P2, R124, R120.reuse, RZ ;  /* 0x000000787c7c7210 */ /* 0x080fe20007f5e0ff */
[----:B------:R-:W1:Y:S03]  /*bfe0*/  LDC R247, c[0x0][0x248] ;  /* 0x00009200fff77b82 */ /* 0x000e660000000800 */
[----:B0-----:R-:W-:-:S02]  /*bff0*/  IADD3 R128, P0, R123, R120, RZ ;  /* 0x000000787b807210 */ /* 0x001fc40007f1e0ff */
[-C--:B------:R-:W-:Y:S02]  /*c000*/  LEA.HI.X.SX32 R123, R231, R121.reuse, 0x1, P3 ;  /* 0x00000079e77b7211 */ /* 0x080fe400018f0eff */
[----:B------:R0:W4:Y:S01]  /*c010*/  LDG.E.U16 R231, desc[UR4][R126.64] ;  /* 0x000000047ee77981 */ /* 0x000122000c1e1500 */
[-C--:B------:R-:W-:Y:S02]  /*c020*/  LEA.HI.X.SX32 R129, R237, R121.reuse, 0x1, P0 ;  /* 0x00000079ed817211 */ /* 0x080fe400000f0eff */
[----:B------:R-:W-:Y:S01]  /*c030*/  LEA.HI.X.SX32 R125, R233, R121, 0x1, P2 ;  /* 0x00000079e97d7211 */ /* 0x000fe200010f0eff */
[----:B------:R-:W4:Y:S04]  /*c040*/  LDG.E.U16 R235, desc[UR4][R122.64] ;  /* 0x000000047aeb7981 */ /* 0x000f28000c1e1500 */
[----:B------:R3:W4:Y:S01]  /*c050*/  LDG.E.U16 R237, desc[UR4][R128.64] ;  /* 0x0000000480ed7981 */ /* 0x000722000c1e1500 */
[----:B0-----:R-:W0:Y:S03]  /*c060*/  LDC R127, c[0x0][0x248] ;  /* 0x00009200ff7f7b82 */ /* 0x001e260000000800 */
[----:B------:R3:W4:Y:S05]  /*c070*/  LDG.E.U16 R233, desc[UR4][R124.64] ;  /* 0x000000047ce97981 */ /* 0x00072a000c1e1500 */
[----:B---3--:R-:W3:Y:S01]  /*c080*/  LDC R129, c[0x0][0x248] ;  /* 0x00009200ff817b82 */ /* 0x008ee20000000800 */
[----:B------:R-:W-:-:S07]  /*c090*/  IMAD R122, R245, 0x3dc, RZ ;  /* 0x000003dcf57a7824 */ /* 0x000fce00078e02ff */
[----:B------:R-:W1:Y:S01]  /*c0a0*/  LDC R128, c[0x0][0x248] ;  /* 0x00009200ff807b82 */ /* 0x000e620000000800 */
[----:B------:R-:W-:Y:S01]  /*c0b0*/  IMAD R124, R249, 0x3ec, RZ ;  /* 0x000003ecf97c7824 */ /* 0x000fe200078e02ff */
[----:B------:R-:W-:Y:S01]  /*c0c0*/  IADD3 R122, P0, R122, R120, RZ ;  /* 0x000000787a7a7210 */ /* 0x000fe20007f1e0ff */
[----:B0-----:R-:W-:-:S05]  /*c0d0*/  IMAD R126, R127, 0x3fc, RZ ;  /* 0x000003fc7f7e7824 */ /* 0x001fca00078e02ff */
[----:B------:R-:W0:Y:S01]  /*c0e0*/  LDC R245, c[0x0][0x248] ;  /* 0x00009200fff57b82 */ /* 0x000e220000000800 */
[-C--:B------:R-:W-:Y:S02]  /*c0f0*/  IADD3 R124, P1, R124, R120.reuse, RZ ;  /* 0x000000787c7c7210 */ /* 0x080fe40007f3e0ff */
[-C--:B------:R-:W-:Y:S02]  /*c100*/  LEA.HI.X.SX32 R123, R243, R121.reuse, 0x1, P0 ;  /* 0x00000079f37b7211 */ /* 0x080fe400000f0eff */
[----:B------:R-:W-:Y:S02]  /*c110*/  IADD3 R126, P2, R126, R120, RZ ;  /* 0x000000787e7e7210 */ /* 0x000fe40007f5e0ff */
[-C--:B------:R-:W-:Y:S01]  /*c120*/  LEA.HI.X.SX32 R125, R241, R121.reuse, 0x1, P1 ;  /* 0x00000079f17d7211 */ /* 0x080fe200008f0eff */
[----:B------:R-:W2:Y:S01]  /*c130*/  LDC R249, c[0x0][0x248] ;  /* 0x00009200fff97b82 */ /* 0x000ea20000000800 */
[----:B------:R-:W-:Y:S02]  /*c140*/  LEA.HI.X.SX32 R127, R239, R121, 0x1, P2 ;  /* 0x00000079ef7f7211 */ /* 0x000fe400010f0eff */
[----:B------:R3:W4:Y:S04]  /*c150*/  LDG.E.U16 R239, desc[UR4][R122.64] ;  /* 0x000000047aef7981 */ /* 0x000728000c1e1500 */
[----:B------:R1:W4:Y:S04]  /*c160*/  LDG.E.U16 R241, desc[UR4][R124.64] ;  /* 0x000000047cf17981 */ /* 0x000328000c1e1500 */
[----:B------:R0:W4:Y:S01]  /*c170*/  LDG.E.U16 R243, desc[UR4][R126.64] ;  /* 0x000000047ef37981 */ /* 0x000122000c1e1500 */
[----:B---3--:R-:W-:-:S02]  /*c180*/  IMAD R122, R129, 0x38e, RZ ;  /* 0x0000038e817a7824 */ /* 0x008fc400078e02ff */
[----:B-1----:R-:W-:Y:S01]  /*c190*/  IMAD R123, R128, 0x1c7, RZ ;  /* 0x000001c7807b7824 */ /* 0x002fe200078e02ff */
[----:B------:R-:W1:Y:S02]  /*c1a0*/  LDC R129, c[0x0][0x248] ;  /* 0x00009200ff817b82 */ /* 0x000e640000000800 */
[----:B------:R-:W-:-:S06]  /*c1b0*/  IADD3 R122, P0, R122, R120, RZ ;  /* 0x000000787a7a7210 */ /* 0x000fcc0007f1e0ff */
[----:B------:R-:W3:Y:S01]  /*c1c0*/  LDC R124, c[0x0][0x248] ;  /* 0x00009200ff7c7b82 */ /* 0x000ee20000000800 */
[----:B------:R-:W-:Y:S01]  /*c1d0*/  LEA.HI.X.SX32 R123, R123, R121, 0x1, P0 ;  /* 0x000000797b7b7211 */ /* 0x000fe200000f0eff */
[----:B0-----:R-:W-:-:S04]  /*c1e0*/  IMAD R127, R245, 0x1d7, RZ ;  /* 0x000001d7f57f7824 */ /* 0x001fc800078e02ff */
[----:B------:R0:W4:Y:S02]  /*c1f0*/  LDG.E.U16 R245, desc[UR4][R122.64] ;  /* 0x000000047af57981 */ /* 0x000124000c1e1500 */
[----:B------:R-:W1:Y:S08]  /*c200*/  LDC R128, c[0x0][0x248] ;  /* 0x00009200ff807b82 */ /* 0x000e700000000800 */
[----:B0-----:R-:W0:Y:S01]  /*c210*/  LDC R123, c[0x0][0x248] ;  /* 0x00009200ff7b7b82 */ /* 0x001e220000000800 */
[----:B--2---:R-:W-:-:S07]  /*c220*/  IMAD R126, R249, 0x3ae, RZ ;  /* 0x000003aef97e7824 */ /* 0x004fce00078e02ff */
[----:B------:R-:W2:Y:S01]  /*c230*/  LDC R122, c[0x0][0x248] ;  /* 0x00009200ff7a7b82 */ /* 0x000ea20000000800 */
[----:B---3--:R-:W-:Y:S01]  /*c240*/  IMAD R124, R124, 0x39e, RZ ;  /* 0x0000039e7c7c7824 */ /* 0x008fe200078e02ff */
[----:B------:R-:W-:Y:S01]  /*c250*/  IADD3 R126, P2, R126, R120, RZ ;  /* 0x000000787e7e7210 */ /* 0x000fe20007f5e0ff */
[----:B------:R-:W-:-:S03]  /*c260*/  IMAD R125, R247, 0x1cf, RZ ;  /* 0x000001cff77d7824 */ /* 0x000fc600078e02ff */
[-C--:B------:R-:W-:Y:S02]  /*c270*/  IADD3 R124, P1, R124, R120.reuse, RZ ;  /* 0x000000787c7c7210 */ /* 0x080fe40007f3e0ff */
[-C--:B------:R-:W-:Y:S01]  /*c280*/  LEA.HI.X.SX32 R127, R127, R121.reuse, 0x1, P2 ;  /* 0x000000797f7f7211 */ /* 0x080fe200010f0eff */
[----:B-1----:R-:W-:Y:S01]  /*c290*/  IMAD R128, R128, 0x3be, RZ ;  /* 0x000003be80807824 */ /* 0x002fe200078e02ff */
[----:B------:R-:W-:Y:S01]  /*c2a0*/  LEA.HI.X.SX32 R125, R125, R121, 0x1, P1 ;  /* 0x000000797d7d7211 */ /* 0x000fe200008f0eff */
[----:B------:R-:W-:Y:S02]  /*c2b0*/  IMAD R129, R129, 0x1df, RZ ;  /* 0x000001df81817824 */ /* 0x000fe400078e02ff */
[----:B------:R0:W3:Y:S01]  /*c2c0*/  LDG.E.U16 R249, desc[UR4][R126.64] ;  /* 0x000000047ef97981 */ /* 0x0000e2000c1e1500 */
[----:B------:R-:W-:-:S03]  /*c2d0*/  IADD3 R128, P0, R128, R120, RZ ;  /* 0x0000007880807210 */ /* 0x000fc60007f1e0ff */
[----:B------:R2:W3:Y:S01]  /*c2e0*/  LDG.E.U16 R247, desc[UR4][R124.64] ;  /* 0x000000047cf77981 */ /* 0x0004e2000c1e1500 */
[----:B------:R-:W-:Y:S01]  /*c2f0*/  LEA.HI.X.SX32 R129, R129, R121, 0x1, P0 ;  /* 0x0000007981817211 */ /* 0x000fe200000f0eff */
[----:B0-----:R-:W-:-:S04]  /*c300*/  IMAD R126, R123, 0x3ce, RZ ;  /* 0x000003ce7b7e7824 */ /* 0x001fc800078e02ff */
[----:B------:R0:W3:Y:S01]  /*c310*/  LDG.E.U16 R128, desc[UR4][R128.64] ;  /* 0x0000000480807981 */ /* 0x0000e2000c1e1500 */
[----:B------:R-:W1:Y:S01]  /*c320*/  LDC R123, c[0x0][0x248] ;  /* 0x00009200ff7b7b82 */ /* 0x000e620000000800 */
[----:B--2---:R-:W-:Y:S01]  /*c330*/  IMAD R125, R122, 0x1e7, RZ ;  /* 0x000001e77a7d7824 */ /* 0x004fe200078e02ff */
[----:B------:R-:W-:-:S04]  /*c340*/  IADD3 R126, P0, R126, R120, RZ ;  /* 0x000000787e7e7210 */ /* 0x000fc80007f1e0ff */
[----:B------:R-:W-:Y:S02]  /*c350*/  LEA.HI.X.SX32 R127, R125, R121, 0x1, P0 ;  /* 0x000000797d7f7211 */ /* 0x000fe400000f0eff */
[----:B------:R-:W2:Y:S03]  /*c360*/  LDC R124, c[0x0][0x248] ;  /* 0x00009200ff7c7b82 */ /* 0x000ea60000000800 */
[----:B------:R-:W3:Y:S05]  /*c370*/  LDG.E.U16 R126, desc[UR4][R126.64] ;  /* 0x000000047e7e7981 */ /* 0x000eea000c1e1500 */
[----:B------:R-:W5:Y:S01]  /*c380*/  LDC R122, c[0x0][0x248] ;  /* 0x00009200ff7a7b82 */ /* 0x000f620000000800 */
[----:B------:R-:W4:Y:S01]  /*c390*/  LDL R127, [R1+0x614] ;  /* 0x00061400017f7983 */ /* 0x000f220000100800 */
[----:B-1----:R-:W-:-:S06]  /*c3a0*/  IMAD R123, R123, 0x3fe, RZ ;  /* 0x000003fe7b7b7824 */ /* 0x002fcc00078e02ff */
[----:B------:R-:W1:Y:S01]  /*c3b0*/  LDC R125, c[0x0][0x248] ;  /* 0x00009200ff7d7b82 */ /* 0x000e620000000800 */
[----:B--2---:R-:W-:-:S07]  /*c3c0*/  IMAD R124, R124, 0x3de, RZ ;  /* 0x000003de7c7c7824 */ /* 0x004fce00078e02ff */
[----:B0-----:R-:W0:Y:S01]  /*c3d0*/  LDC R129, c[0x0][0x248] ;  /* 0x00009200ff817b82 */ /* 0x001e220000000800 */
[----:B-----5:R-:W-:Y:S01]  /*c3e0*/  IMAD R122, R122, 0x3ee, RZ ;  /* 0x000003ee7a7a7824 */ /* 0x020fe200078e02ff */
[----:B------:R-:W-:-:S04]  /*c3f0*/  IADD3 R124, P1, R124, R120, RZ ;  /* 0x000000787c7c7210 */ /* 0x000fc80007f3e0ff */
[-C--:B------:R-:W-:Y:S02]  /*c400*/  IADD3 R122, P2, R122, R120.reuse, RZ ;  /* 0x000000787a7a7210 */ /* 0x080fe40007f5e0ff */
[----:B------:R-:W-:Y:S02]  /*c410*/  IADD3 R120, P0, R123, R120, RZ ;  /* 0x000000787b787210 */ /* 0x000fe40007f1e0ff */
[----:B------:R-:W2:Y:S01]  /*c420*/  LDC R123, c[0x0][0x248] ;  /* 0x00009200ff7b7b82 */ /* 0x000ea20000000800 */
[----:B-1----:R-:W-:Y:S02]  /*c430*/  IMAD R125, R125, 0x1ef, RZ ;  /* 0x000001ef7d7d7824 */ /* 0x002fe400078e02ff */
[----:B0-----:R-:W-:-:S03]  /*c440*/  IMAD R129, R129, 0x1ff, RZ ;  /* 0x000001ff81817824 */ /* 0x001fc600078e02ff */
[----:B------:R-:W-:-:S05]  /*c450*/  LEA.HI.X.SX32 R125, R125, R121, 0x1, P1 ;  /* 0x000000797d7d7211 */ /* 0x000fca00008f0eff */
[----:B------:R-:W5:Y:S01]  /*c460*/  LDG.E.U16 R124, desc[UR4][R124.64] ;  /* 0x000000047c7c7981 */ /* 0x000f62000c1e1500 */
[----:B--2---:R-:W-:-:S05]  /*c470*/  IMAD R123, R123, 0x1f7, RZ ;  /* 0x000001f77b7b7824 */ /* 0x004fca00078e02ff */
[-C--:B------:R-:W-:Y:S02]  /*c480*/  LEA.HI.X.SX32 R123, R123, R121.reuse, 0x1, P2 ;  /* 0x000000797b7b7211 */ /* 0x080fe400010f0eff */
[----:B------:R-:W-:-:S03]  /*c490*/  LEA.HI.X.SX32 R121, R129, R121, 0x1, P0 ;  /* 0x0000007981797211 */ /* 0x000fc600000f0eff */
[----:B------:R-:W2:Y:S04]  /*c4a0*/  LDG.E.U16 R122, desc[UR4][R122.64] ;  /* 0x000000047a7a7981 */ /* 0x000ea8000c1e1500 */
[----:B------:R-:W2:Y:S04]  /*c4b0*/  LDG.E.U16 R120, desc[UR4][R120.64] ;  /* 0x0000000478787981 */ /* 0x000ea8000c1e1500 */
[----:B------:R4:W-:Y:S04]  /*c4c0*/  STS.U16 [R4+0x2180], R220 ;  /* 0x002180dc04007388 */ /* 0x0009e80000000400 */
[----:B------:R-:W3:Y:S04]  /*c4d0*/  LDL.LU R121, [R1+0x10] ;  /* 0x0000100001797983 */ /* 0x000ee80000300800 */
[----:B------:R-:W5:Y:S04]  /*c4e0*/  LDL.LU R123, [R1+0xc] ;  /* 0x00000c00017b7983 */ /* 0x000f680000300800 */
[----:B------:R-:W2:Y:S04]  /*c4f0*/  LDL.LU R125, [R1+0x8] ;  /* 0x00000800017d7983 */ /* 0x000ea80000300800 */
[----:B------:R-:W2:Y:S04]  /*c500*/  LDL.LU R129, [R1+0x4] ;  /* 0x0000040001817983 */ /* 0x000ea80000300800 */
[----:B------:R0:W-:Y:S04]  /*c510*/  STS.U16 [R4+0x2580], R216 ;  /* 0x002580d804007388 */ /* 0x0001e80000000400 */
        /* <DEDUP_REMOVED lines=10> */
[----:B------:R1:W-:Y:S01]  /*c5c0*/  STS.U16 [R4+0x5180], R160 ;  /* 0x005180a004007388 */ /* 0x0003e20000000400 */
[----:B----4-:R-:W-:-:S03]  /*c5d0*/  MOV R220, R127 ;  /* 0x0000007f00dc7202 */ /* 0x010fc60000000f00 */
[----:B------:R-:W4:Y:S04]  /*c5e0*/  LDL.LU R127, [R1] ;  /* 0x00000000017f7983 */ /* 0x000f280000300800 */
[----:B0-----:R-:W4:Y:S04]  /*c5f0*/  LDL.LU R216, [R1+0x14] ;  /* 0x0000140001d87983 */ /* 0x001f280000300800 */
[----:B-1----:R-:W4:Y:S04]  /*c600*/  LDL.LU R212, [R1+0x18] ;  /* 0x0000180001d47983 */ /* 0x002f280000300800 */
[----:B------:R-:W4:Y:S04]  /*c610*/  LDL.LU R208, [R1+0x1c] ;  /* 0x00001c0001d07983 */ /* 0x000f280000300800 */
        /* <DEDUP_REMOVED lines=9> */
[----:B------:R0:W-:Y:S04]  /*c6b0*/  STS.U16 [R4+0x5580], R154 ;  /* 0x0055809a04007388 */ /* 0x0001e80000000400 */
[----:B------:R1:W-:Y:S04]  /*c6c0*/  STS.U16 [R4+0x5980], R148 ;  /* 0x0059809404007388 */ /* 0x0003e80000000400 */
[----:B------:R1:W-:Y:S04]  /*c6d0*/  STS.U16 [R4+0x5d80], R142 ;  /* 0x005d808e04007388 */ /* 0x0003e80000000400 */
[----:B0-----:R-:W4:Y:S04]  /*c6e0*/  LDL.LU R154, [R1+0x60] ;  /* 0x00006000019a7983 */ /* 0x001f280000300800 */
[----:B-1----:R-:W4:Y:S04]  /*c6f0*/  LDL.LU R148, [R1+0x6c] ;  /* 0x00006c0001947983 */ /* 0x002f280000300800 */
[----:B------:R0:W-:Y:S04]  /*c700*/  STS.U16 [R4+0x6580], R5 ;  /* 0x0065800504007388 */ /* 0x0001e80000000400 */
[----:B------:R-:W4:Y:S04]  /*c710*/  LDL.LU R142, [R1+0x78] ;  /* 0x00007800018e7983 */ /* 0x000f280000300800 */
[----:B------:R1:W-:Y:S01]  /*c720*/  STS.U16 [R4+0x6180], R136 ;  /* 0x0061808804007388 */ /* 0x0003e20000000400 */
[----:B0-----:R-:W-:-:S03]  /*c730*/  LOP3.LUT R5, R2, 0x40, RZ, 0x3c, !PT ;  /* 0x0000004002057812 */ /* 0x001fc600078e3cff */
[----:B------:R0:W-:Y:S01]  /*c740*/  STS.U16 [R4+0x6980], R8 ;  /* 0x0069800804007388 */ /* 0x0001e20000000400 */
[----:B------:R-:W-:-:S03]  /*c750*/  IADD3 R5, R220, R5, RZ ;  /* 0x00000005dc057210 */ /* 0x000fc60007ffe0ff */
[----:B------:R0:W-:Y:S04]  /*c760*/  STS.U16 [R4+0x6d80], R11 ;  /* 0x006d800b04007388 */ /* 0x0001e80000000400 */
[----:B-1----:R-:W4:Y:S04]  /*c770*/  LDL.LU R136, [R1+0x84] ;  /* 0x0000840001887983 */ /* 0x002f280000300800 */
[----:B0-----:R-:W4:Y:S04]  /*c780*/  LDL.LU R8, [R1+0x90] ;  /* 0x0000900001087983 */ /* 0x001f280000300800 */
[----:B------:R-:W4:Y:S04]  /*c790*/  LDL.LU R11, [R1+0x9c] ;  /* 0x00009c00010b7983 */ /* 0x000f280000300800 */
[----:B------:R0:W-:Y:S04]  /*c7a0*/  STS.U16 [R4+0x7180], R14 ;  /* 0x0071800e04007388 */ /* 0x0001e80000000400 */
[----:B------:R1:W-:Y:S04]  /*c7b0*/  STS.U16 [R4+0x7580], R17 ;  /* 0x0075801104007388 */ /* 0x0003e80000000400 */
[----:B------:R3:W-:Y:S04]  /*c7c0*/  STS.U16 [R4+0x7980], R20 ;  /* 0x0079801404007388 */ /* 0x0007e80000000400 */
[----:B0-----:R-:W4:Y:S04]  /*c7d0*/  LDL.LU R14, [R1+0xac] ;  /* 0x0000ac00010e7983 */ /* 0x001f280000300800 */
[----:B-1----:R-:W4:Y:S04]  /*c7e0*/  LDL.LU R17, [R1+0xbc] ;  /* 0x0000bc0001117983 */ /* 0x002f280000300800 */
[----:B---3--:R-:W3:Y:S04]  /*c7f0*/  LDL.LU R20, [R1+0xcc] ;  /* 0x0000cc0001147983 */ /* 0x008ee80000300800 */
[----:B------:R0:W-:Y:S04]  /*c800*/  STS.U16 [R4+0x7d80], R23 ;  /* 0x007d801704007388 */ /* 0x0001e80000000400 */
[----:B------:R1:W-:Y:S04]  /*c810*/  STS.U16 [R4+0x20180], R26 ;  /* 0x0201801a04007388 */ /* 0x0003e80000000400 */
[----:B------:R5:W-:Y:S04]  /*c820*/  STS.U16 [R4+0x20580], R30 ;  /* 0x0205801e04007388 */ /* 0x000be80000000400 */
[----:B0-----:R-:W3:Y:S04]  /*c830*/  LDL.LU R23, [R1+0xdc] ;  /* 0x0000dc0001177983 */ /* 0x001ee80000300800 */
[----:B-1----:R-:W3:Y:S04]  /*c840*/  LDL.LU R26, [R1+0xec] ;  /* 0x0000ec00011a7983 */ /* 0x002ee80000300800 */
        /* <DEDUP_REMOVED lines=30> */
[----:B-----5:R-:W5:Y:S04]  /*ca30*/  LDL.LU R30, [R1+0xfc] ;  /* 0x0000fc00011e7983 */ /* 0x020f680000300800 */
[----:B------:R-:W-:Y:S04]  /*ca40*/  STS.U16 [R5+0x6600], R121 ;  /* 0x0066007905007388 */ /* 0x000fe80000000400 */
[----:B------:R-:W-:Y:S04]  /*ca50*/  STS.U16 [R5+0x6a00], R123 ;  /* 0x006a007b05007388 */ /* 0x000fe80000000400 */
[----:B--2---:R-:W-:Y:S04]  /*ca60*/  STS.U16 [R5+0x6e00], R125 ;  /* 0x006e007d05007388 */ /* 0x004fe80000000400 */
[----:B------:R-:W-:Y:S04]  /*ca70*/  STS.U16 [R5+0x7200], R129 ;  /* 0x0072008105007388 */ /* 0x000fe80000000400 */
[----:B----4-:R-:W-:Y:S04]  /*ca80*/  STS.U16 [R5+0x6200], R216 ;  /* 0x006200d805007388 */ /* 0x010fe80000000400 */
        /* <DEDUP_REMOVED lines=11> */
[----:B0-----:R-:W2:Y:S04]  /*cb40*/  LDL.LU R160, [R1+0x108] ;  /* 0x0001080001a07983 */ /* 0x001ea80000300800 */
[----:B------:R-:W4:Y:S04]  /*cb50*/  LDL.LU R166, [R1+0xf8] ;  /* 0x0000f80001a67983 */ /* 0x000f280000300800 */
[----:B------:R-:W4:Y:S04]  /*cb60*/  LDL.LU R172, [R1+0xe8] ;  /* 0x0000e80001ac7983 */ /* 0x000f280000300800 */
[----:B------:R-:W2:Y:S04]  /*cb70*/  LDL.LU R178, [R1+0xd8] ;  /* 0x0000d80001b27983 */ /* 0x000ea80000300800 */
        /* <DEDUP_REMOVED lines=12> */
[----:B------:R-:W4:Y:S04]  /*cc40*/  LDL.LU R129, [R1+0x3c] ;  /* 0x00003c0001817983 */ /* 0x000f280000300800 */
[----:B0-----:R-:W4:Y:S04]  /*cc50*/  LDL.LU R127, [R1+0x34] ;  /* 0x00003400017f7983 */ /* 0x001f280000300800 */
[----:B------:R0:W-:Y:S04]  /*cc60*/  STS.U16 [R5+0x7600], R0 ;  /* 0x0076000005007388 */ /* 0x0001e80000000400 */
[----:B------:R1:W-:Y:S01]  /*cc70*/  STS.U16 [R5+0x7e00], R3 ;  /* 0x007e000305007388 */ /* 0x0003e20000000400 */
[----:B0-----:R-:W-:-:S04]  /*cc80*/  LOP3.LUT R0, R2, 0x50, RZ, 0x3c, !PT ;  /* 0x0000005002007812 */ /* 0x001fc800078e3cff */
[----:B-1----:R-:W-:Y:S01]  /*cc90*/  IADD3 R3, R220, R0, RZ ;  /* 0x00000000dc037210 */ /* 0x002fe20007ffe0ff */
[----:B------:R-:W-:Y:S04]  /*cca0*/  STS.U16 [R5+0x200], R224 ;  /* 0x000200e005007388 */ /* 0x000fe80000000400 */
[----:B---3--:R-:W-:Y:S04]  /*ccb0*/  STS.U16 [R5+0xa00], R26 ;  /* 0x000a001a05007388 */ /* 0x008fe80000000400 */
        /* <DEDUP_REMOVED lines=29> */
[----:B-----5:R-:W-:Y:S04]  /*ce90*/  STS.U16 [R5+0x600], R30 ;  /* 0x0006001e05007388 */ /* 0x020fe80000000400 */
        /* <DEDUP_REMOVED lines=13> */
[----:B--2---:R0:W-:Y:S04]  /*cf70*/  STS.U16 [R3+0xe80], R178 ;  /* 0x000e80b203007388 */ /* 0x0041e80000000400 */
[----:B----4-:R1:W-:Y:S04]  /*cf80*/  STS.U16 [R3+0x1280], R184 ;  /* 0x001280b803007388 */ /* 0x0103e80000000400 */
[----:B------:R2:W-:Y:S04]  /*cf90*/  STS.U16 [R3+0x1680], R190 ;  /* 0x001680be03007388 */ /* 0x0005e80000000400 */
[----:B0-----:R-:W3:Y:S04]  /*cfa0*/  LDL.LU R178, [R1+0x104] ;  /* 0x0001040001b27983 */ /* 0x001ee80000300800 */
[----:B-1----:R-:W4:Y:S04]  /*cfb0*/  LDL.LU R184, [R1+0xf4] ;  /* 0x0000f40001b87983 */ /* 0x002f280000300800 */
[----:B------:R0:W-:Y:S04]  /*cfc0*/  STS.U16 [R3+0x1a80], R196 ;  /* 0x001a80c403007388 */ /* 0x0001e80000000400 */
[----:B--2---:R-:W2:Y:S04]  /*cfd0*/  LDL.LU R190, [R1+0xe4] ;  /* 0x0000e40001be7983 */ /* 0x004ea80000300800 */
[----:B------:R1:W-:Y:S04]  /*cfe0*/  STS.U16 [R3+0x1e80], R200 ;  /* 0x001e80c803007388 */ /* 0x0003e80000000400 */
[----:B0-----:R-:W5:Y:S04]  /*cff0*/  LDL.LU R196, [R1+0xd4] ;  /* 0x0000d40001c47983 */ /* 0x001f680000300800 */
[----:B------:R0:W-:Y:S04]  /*d000*/  STS.U16 [R3+0x2280], R204 ;  /* 0x002280cc03007388 */ /* 0x0001e80000000400 */
[----:B-1----:R-:W5:Y:S04]  /*d010*/  LDL.LU R200, [R1+0xc4] ;  /* 0x0000c40001c87983 */ /* 0x002f680000300800 */
[----:B------:R1:W-:Y:S04]  /*d020*/  STS.U16 [R3+0x2680], R208 ;  /* 0x002680d003007388 */ /* 0x0003e80000000400 */
[----:B0-----:R-:W5:Y:S04]  /*d030*/  LDL.LU R204, [R1+0xb4] ;  /* 0x0000b40001cc7983 */ /* 0x001f680000300800 */
[----:B------:R0:W-:Y:S04]  /*d040*/  STS.U16 [R3+0x2a80], R212 ;  /* 0x002a80d403007388 */ /* 0x0001e80000000400 */
[----:B-1----:R-:W5:Y:S04]  /*d050*/  LDL.LU R208, [R1+0xa4] ;  /* 0x0000a40001d07983 */ /* 0x002f680000300800 */
[----:B------:R1:W-:Y:S04]  /*d060*/  STS.U16 [R3+0x2e80], R216 ;  /* 0x002e80d803007388 */ /* 0x0003e80000000400 */
[----:B0-----:R-:W3:Y:S04]  /*d070*/  LDL.LU R212, [R1+0x94] ;  /* 0x0000940001d47983 */ /* 0x001ee80000300800 */
[----:B------:R0:W-:Y:S04]  /*d080*/  STS.U16 [R3+0x3280], R121 ;  /* 0x0032807903007388 */ /* 0x0001e80000000400 */
[----:B-1----:R-:W4:Y:S04]  /*d090*/  LDL.LU R216, [R1+0x88] ;  /* 0x0000880001d87983 */ /* 0x002f280000300800 */
[----:B------:R1:W-:Y:S04]  /*d0a0*/  STS.U16 [R3+0x3680], R123 ;  /* 0x0036807b03007388 */ /* 0x0003e80000000400 */
[----:B0-----:R-:W2:Y:S04]  /*d0b0*/  LDL.LU R121, [R1+0x7c] ;  /* 0x00007c0001797983 */ /* 0x001ea80000300800 */
[----:B------:R0:W-:Y:S04]  /*d0c0*/  STS.U16 [R3+0x3a80], R125 ;  /* 0x003a807d03007388 */ /* 0x0001e80000000400 */
[----:B-1----:R-:W5:Y:S04]  /*d0d0*/  LDL.LU R123, [R1+0x70] ;  /* 0x00007000017b7983 */ /* 0x002f680000300800 */
[----:B------:R1:W-:Y:S04]  /*d0e0*/  STS.U16 [R3+0x3e80], R129 ;  /* 0x003e808103007388 */ /* 0x0003e80000000400 */
[----:B0-----:R-:W5:Y:S04]  /*d0f0*/  LDL.LU R125, [R1+0x64] ;  /* 0x00006400017d7983 */ /* 0x001f680000300800 */
[----:B------:R0:W-:Y:S04]  /*d100*/  STS.U16 [R3+0x4280], R127 ;  /* 0x0042807f03007388 */ /* 0x0001e80000000400 */
[----:B-1----:R-:W5:Y:S04]  /*d110*/  LDL.LU R129, [R1+0x58] ;  /* 0x0000580001817983 */ /* 0x002f680000300800 */
[----:B0-----:R-:W5:Y:S01]  /*d120*/  LDL.LU R127, [R1+0x4c] ;  /* 0x00004c00017f7983 */ /* 0x001f620000300800 */
[----:B------:R-:W-:-:S04]  /*d130*/  LOP3.LUT R0, R2, 0x60, RZ, 0x3c, !PT ;  /* 0x0000006002007812 */ /* 0x000fc800078e3cff */
[----:B------:R-:W-:Y:S01]  /*d140*/  IADD3 R0, R220, R0, RZ ;  /* 0x00000000dc007210 */ /* 0x000fe20007ffe0ff */
        /* <DEDUP_REMOVED lines=50> */
[----:B---3--:R0:W-:Y:S04]  /*d470*/  STS.U16 [R0+0x1f00], R212 ;  /* 0x001f00d400007388 */ /* 0x0081e80000000400 */
[----:B----4-:R1:W-:Y:S04]  /*d480*/  STS.U16 [R0+0x2300], R216 ;  /* 0x002300d800007388 */ /* 0x0103e80000000400 */
[----:B0-----:R-:W3:Y:S04]  /*d490*/  LDL.LU R212, [R1+0x100] ;  /* 0x0001000001d47983 */ /* 0x001ee80000300800 */
[----:B--2---:R0:W-:Y:S04]  /*d4a0*/  STS.U16 [R0+0x2700], R121 ;  /* 0x0027007900007388 */ /* 0x0041e80000000400 */
[----:B-1----:R-:W2:Y:S04]  /*d4b0*/  LDL.LU R216, [R1+0xf0] ;  /* 0x0000f00001d87983 */ /* 0x002ea80000300800 */
[----:B-----5:R1:W-:Y:S04]  /*d4c0*/  STS.U16 [R0+0x2b00], R123 ;  /* 0x002b007b00007388 */ /* 0x0203e80000000400 */
[----:B0-----:R-:W4:Y:S04]  /*d4d0*/  LDL.LU R121, [R1+0xe0] ;  /* 0x0000e00001797983 */ /* 0x001f280000300800 */
        /* <DEDUP_REMOVED lines=9> */
[----:B------:R-:W-:Y:S01]  /*d570*/  STS.U16 [R0+0x300], R178 ;  /* 0x000300b200007388 */ /* 0x000fe20000000400 */
[----:B------:R-:W-:-:S03]  /*d580*/  MOV R2, 0x3f800000 ;  /* 0x3f80000000027802 */ /* 0x000fc60000000f00 */
        /* <DEDUP_REMOVED lines=57> */
[----:B------:R-:W-:Y:S01]  /*d920*/  STS.U16 [R3+0x2380], R218 ;  /* 0x002380da03007388 */ /* 0x000fe20000000400 */
[----:B0-----:R-:W-:-:S03]  /*d930*/  MOV R0, 0xff800000 ;  /* 0xff80000000007802 */ /* 0x001fc60000000f00 */
[----:B------:R-:W-:Y:S04]  /*d940*/  STS.U16 [R3+0x2780], R214 ;  /* 0x002780d603007388 */ /* 0x000fe80000000400 */
[----:B------:R-:W-:Y:S04]  /*d950*/  STS.U16 [R3+0x2b80], R210 ;  /* 0x002b80d203007388 */ /* 0x000fe80000000400 */
[----:B------:R-:W-:Y:S04]  /*d960*/  STS.U16 [R3+0x2f80], R206 ;  /* 0x002f80ce03007388 */ /* 0x000fe80000000400 */
[----:B---3--:R-:W-:Y:S04]  /*d970*/  STS.U16 [R3+0x380], R212 ;  /* 0x000380d403007388 */ /* 0x008fe80000000400 */
[----:B------:R-:W-:Y:S04]  /*d980*/  STS.U16 [R3+0x3380], R202 ;  /* 0x003380ca03007388 */ /* 0x000fe80000000400 */
[----:B--2---:R-:W-:Y:S04]  /*d990*/  STS.U16 [R3+0x780], R216 ;  /* 0x000780d803007388 */ /* 0x004fe80000000400 */
[----:B------:R-:W-:Y:S04]  /*d9a0*/  STS.U16 [R3+0x3780], R198 ;  /* 0x003780c603007388 */ /* 0x000fe80000000400 */
[----:B----4-:R-:W-:Y:S04]  /*d9b0*/  STS.U16 [R3+0xb80], R121 ;  /* 0x000b807903007388 */ /* 0x010fe80000000400 */
        /* <DEDUP_REMOVED lines=54> */
[----:B------:R1:W-:Y:S01]  /*dd20*/  STL [R1+0x610], R2 ;  /* 0x0006100201007387 */ /* 0x0003e20000100800 */
[----:B0-----:R-:W-:-:S03]  /*dd30*/  MOV R3, 0xff800000 ;  /* 0xff80000000037802 */ /* 0x001fc60000000f00 */
[----:B------:R-:W-:Y:S01]  /*dd40*/  STL [R1+0xa28], R0 ;  /* 0x000a280001007387 */ /* 0x000fe20000100800 */
[----:B-1----:R-:W-:-:S03]  /*dd50*/  IMAD.MOV.U32 R2, RZ, RZ, -0x800000 ;  /* 0xff800000ff027424 */ /* 0x002fc600078e00ff */
[----:B------:R0:W-:Y:S04]  /*dd60*/  STL [R1+0xa24], R3 ;  /* 0x000a240301007387 */ /* 0x0001e80000100800 */
[----:B------:R1:W-:Y:S04]  /*dd70*/  STL [R1+0xa20], R2 ;  /* 0x000a200201007387 */ /* 0x0003e80000100800 */
[----:B------:R2:W-:Y:S01]  /*dd80*/  STL [R1+0xa18], R0 ;  /* 0x000a180001007387 */ /* 0x0005e20000100800 */
[----:B0-----:R-:W-:Y:S02]  /*dd90*/  MOV R3, 0x3f800000 ;  /* 0x3f80000000037802 */ /* 0x001fe40000000f00 */
[----:B-1----:R-:W-:-:S03]  /*dda0*/  MOV R2, 0x3f800000 ;  /* 0x3f80000000027802 */ /* 0x002fc60000000f00 */
[----:B------:R-:W-:Y:S01]  /*ddb0*/  STL [R1+0x60c], R3 ;  /* 0x00060c0301007387 */ /* 0x000fe20000100800 */
[----:B--2---:R-:W-:-:S03]  /*ddc0*/  MOV R0, 0x3f800000 ;  /* 0x3f80000000007802 */ /* 0x004fc60000000f00 */
[----:B------:R-:W-:Y:S04]  /*ddd0*/  STL [R1+0x608], R2 ;  /* 0x0006080201007387 */ /* 0x000fe80000100800 */
[----:B------:R-:W-:Y:S04]  /*dde0*/  STL [R1+0x400], RZ ;  /* 0x000400ff01007387 */ /* 0x000fe80000100800 */
[----:B------:R0:W-:Y:S04]  /*ddf0*/  STL [R1+0x604], R0 ;  /* 0x0006040001007387 */ /* 0x0001e80000100800 */
[----:B------:R1:W-:Y:S04]  /*de00*/  STL [R1+0x404], RZ ;  /* 0x000404ff01007387 */ /* 0x0003e80000100800 */
        /* <DEDUP_REMOVED lines=254> */
[----:B------:R1:W-:Y:S04]  /*edf0*/  STL [R1], RZ ;  /* 0x000000ff01007387 */ /* 0x0003e80000100800 */
        /* <DEDUP_REMOVED lines=81> */
[----:B------:R1:W-:Y:S01]  /*f310*/  STL [R1+0x148], RZ ;  /* 0x000148ff01007387 */ /* 0x0003e20000100800 */
[----:B------:R-:W2:Y:S03]  /*f320*/  S2R R216, SR_CTAID.X ;  /* 0x0000000000d87919 */ /* 0x000ea60000002500 */
        /* <DEDUP_REMOVED lines=28> */
[----:B--2---:R-:W-:-:S03]  /*f4f0*/  SHF.L.U32 R8, R216, 0x8, RZ ;  /* 0x00000008d8087819 */ /* 0x004fc600000006ff */
[----:B------:R1:W-:Y:S04]  /*f500*/  STL [R1+0x1bc], RZ ;  /* 0x0001bcff01007387 */ /* 0x0003e80000100800 */
[----:B------:R1:W-:Y:S04]  /*f510*/  STL [R1+0x1c0], RZ ;  /* 0x0001c0ff01007387 */ /* 0x0003e80000100800 */
[----:B------:R1:W-:Y:S04]  /*f520*/  STL [R1+0x1c4], RZ ;  /* 0x0001c4ff01007387 */ /* 0x0003e80000100800 */
[----:B------:R1:W-:Y:S04]  /*f530*/  STL [R1+0x1c8], RZ ;  /* 0x0001c8ff01007387 */ /* 0x0003e80000100800 */
[----:B------:R1:W-:Y:S01]  /*f540*/  STL [R1+0x1cc], RZ ;  /* 0x0001ccff01007387 */ /* 0x0003e20000100800 */
[----:B------:R-:W2:Y:S03]  /*f550*/  S2R R216, SR_TID.X ;  /* 0x0000000000d87919 */ /* 0x000ea60000002100 */
        /* <DEDUP_REMOVED lines=9> */
[----:B0-----:R-:W-:-:S03]  /*f5f0*/  IADD3 R0, R8, 0x100, RZ ;  /* 0x0000010008007810 */ /* 0x001fc60007ffe0ff */
[----:B------:R1:W-:Y:S04]  /*f600*/  STL [R1+0x1f4], RZ ;  /* 0x0001f4ff01007387 */ /* 0x0003e80000100800 */
[----:B------:R1:W-:Y:S04]  /*f610*/  STL [R1+0x1f8], RZ ;  /* 0x0001f8ff01007387 */ /* 0x0003e80000100800 */
[----:B------:R1:W-:Y:S01]  /*f620*/  STL [R1+0x1fc], RZ ;  /* 0x0001fcff01007387 */ /* 0x0003e20000100800 */
[----:B------:R-:W-:Y:S02]  /*f630*/  ISETP.GE.AND P0, PT, R0, 0x1, PT ;  /* 0x000000010000780c */ /* 0x000fe40003f06270 */
[----:B------:R-:W-:-:S02]  /*f640*/  CS2R R24, SRZ ;  /* 0x0000000000187805 */ /* 0x000fc4000001ff00 */
[----:B------:R-:W-:Y:S02]  /*f650*/  CS2R R26, SRZ ;  /* 0x00000000001a7805 */ /* 0x000fe4000001ff00 */
[----:B------:R-:W-:Y:S02]  /*f660*/  CS2R R28, SRZ ;  /* 0x00000000001c7805 */ /* 0x000fe4000001ff00 */
[----:B------:R-:W-:Y:S02]  /*f670*/  CS2R R30, SRZ ;  /* 0x00000000001e7805 */ /* 0x000fe4000001ff00 */
[----:B------:R-:W-:Y:S02]  /*f680*/  CS2R R32, SRZ ;  /* 0x0000000000207805 */ /* 0x000fe4000001ff00 */
[----:B------:R-:W-:Y:S02]  /*f690*/  CS2R R34, SRZ ;  /* 0x0000000000227805 */ /* 0x000fe4000001ff00 */
        /* <DEDUP_REMOVED lines=58> */
[C---:B--2---:R-:W-:Y:S02]  /*fa40*/  LOP3.LUT R0, R216.reuse, 0xff, RZ, 0xc0, !PT ;  /* 0x000000ffd8007812 */ /* 0x044fe400078ec0ff */
[----:B------:R-:W-:Y:S01]  /*fa50*/  LOP3.LUT R2, R216, 0xe0, RZ, 0xc0, !PT ;  /* 0x000000e0d8027812 */ /* 0x000fe200078ec0ff */
[----:B-1----:R-:W-:Y:S06]  /*fa60*/  @!P0 BRA `(.L_x_0) ;  /* 0x0000010800b08947 */ /* 0x002fec0003800000 */
[----:B------:R-:W0:Y:S01]  /*fa70*/  S2R R208, SR_TID.X ;  /* 0x0000000000d07919 */ /* 0x000e220000002100 */
[----:B------:R-:W1:Y:S01]  /*fa80*/  LDC R39, c[0x0][0x268] ;  /* 0x00009a00ff277b82 */ /* 0x000e620000000800 */
[----:B------:R-:W-:Y:S01]  /*fa90*/  SHF.R.U32.HI R3, RZ, 0x5, R216 ;  /* 0x00000005ff037819 */ /* 0x000fe200000116d8 */
[----:B------:R-:W-:Y:S01]  /*faa0*/  UMOV UR9, 0x80000020 ;  /* 0x8000002000097882 */ /* 0x000fe20000000000 */
[----:B------:R-:W-:Y:S02]  /*fab0*/  SHF.R.U32.HI R5, RZ, 0x1, R2 ;  /* 0x00000001ff057819 */ /* 0x000fe40000011602 */
[----:B------:R-:W-:Y:S02]  /*fac0*/  CS2R R46, SRZ ;  /* 0x00000000002e7805 */ /* 0x000fe4000001ff00 */
[----:B------:R-:W-:Y:S02]  /*fad0*/  SGXT.U32 R3, R3, 0x3 ;  /* 0x000000030303781a */ /* 0x000fe40000000000 */
[----:B------:R-:W-:-:S02]  /*fae0*/  CS2R R48, SRZ ;  /* 0x0000000000307805 */ /* 0x000fc4000001ff00 */
[----:B------:R-:W-:Y:S01]  /*faf0*/  IADD3 R2, R220, 0x40000, RZ ;  /* 0x00040000dc027810 */ /* 0x000fe20007ffe0ff */
[----:B------:R-:W2:Y:S01]  /*fb00*/  LDC.64 R20, c[0x0][0x260] ;  /* 0x00009800ff147b82 */ /* 0x000ea20000000a00 */
[----:B------:R-:W-:Y:S02]  /*fb10*/  MOV R195, 0xff800000 ;  /* 0xff80000000c37802 */ /* 0x000fe40000000f00 */
[----:B------:R-:W-:Y:S02]  /*fb20*/  CS2R R50, SRZ ;  /* 0x0000000000327805 */ /* 0x000fe4000001ff00 */
[----:B------:R-:W-:Y:S02]  /*fb30*/  SHF.R.U32.HI R6, RZ, 0x4, R2 ;  /* 0x00000004ff067819 */ /* 0x000fe40000011602 */
[----:B------:R-:W-:Y:S02]  /*fb40*/  CS2R R52, SRZ ;  /* 0x0000000000347805 */ /* 0x000fe4000001ff00 */
[----:B------:R-:W-:-:S02]  /*fb50*/  MOV R203, RZ ;  /* 0x000000ff00cb7202 */ /* 0x000fc40000000f00 */
[----:B------:R-:W-:Y:S02]  /*fb60*/  CS2R R54, SRZ ;  /* 0x0000000000367805 */ /* 0x000fe4000001ff00 */
[----:B------:R-:W-:Y:S01]  /*fb70*/  MOV R204, RZ ;  /* 0x000000ff00cc7202 */ /* 0x000fe20000000f00 */
[----:B------:R-:W3:Y:S01]  /*fb80*/  LDC.64 R190, c[0x0][0x250] ;  /* 0x00009400ffbe7b82 */ /* 0x000ee20000000a00 */
[----:B------:R-:W-:Y:S02]  /*fb90*/  MOV R210, 0xff800000 ;  /* 0xff80000000d27802 */ /* 0x000fe40000000f00 */
[----:B------:R-:W-:Y:S02]  /*fba0*/  CS2R R56, SRZ ;  /* 0x0000000000387805 */ /* 0x000fe4000001ff00 */
[----:B------:R-:W-:Y:S02]  /*fbb0*/  MOV R251, 0xff800000 ;  /* 0xff80000000fb7802 */ /* 0x000fe40000000f00 */
[----:B------:R-:W-:-:S02]  /*fbc0*/  CS2R R58, SRZ ;  /* 0x00000000003a7805 */ /* 0x000fc4000001ff00 */
[----:B------:R-:W-:Y:S02]  /*fbd0*/  CS2R R60, SRZ ;  /* 0x00000000003c7805 */ /* 0x000fe4000001ff00 */
[----:B------:R-:W-:Y:S02]  /*fbe0*/  CS2R R62, SRZ ;  /* 0x00000000003e7805 */ /* 0x000fe4000001ff00 */
[----:B------:R-:W-:Y:S01]  /*fbf0*/  CS2R R64, SRZ ;  /* 0x0000000000407805 */ /* 0x000fe2000001ff00 */
[----:B-1----:R-:W-:Y:S01]  /*fc00*/  IMAD R7, R3, R39, RZ ;  /* 0x0000002703077224 */ /* 0x002fe200078e02ff */
[----:B------:R-:W-:Y:S01]  /*fc10*/  SHF.L.U32 R3, R0, 0x1, RZ ;  /* 0x0000000100037819 */ /* 0x000fe200000006ff */
[----:B------:R-:W1:Y:S01]  /*fc20*/  LDC R31, c[0x0][0x258] ;  /* 0x00009600ff1f7b82 */ /* 0x000e620000000800 */
[----:B------:R-:W-:Y:S02]  /*fc30*/  CS2R R66, SRZ ;  /* 0x0000000000427805 */ /* 0x000fe4000001ff00 */
[----:B------:R-:W-:-:S02]  /*fc40*/  CS2R R68, SRZ ;  /* 0x0000000000447805 */ /* 0x000fc4000001ff00 */
[C---:B------:R-:W-:Y:S02]  /*fc50*/  LEA R9, R39.reuse, R7, 0x3 ;  /* 0x0000000727097211 */ /* 0x040fe400078e18ff */
[----:B------:R-:W-:Y:S02]  /*fc60*/  CS2R R70, SRZ ;  /* 0x0000000000467805 */ /* 0x000fe4000001ff00 */
[----:B0-----:R-:W-:Y:S01]  /*fc70*/  LOP3.LUT R212, R208, 0xc0, RZ, 0xc0, !PT ;  /* 0x000000c0d0d47812 */ /* 0x001fe200078ec0ff */
[----:B--2---:R0:W-:Y:S01]  /*fc80*/  STL [R1+0xa1c], R21 ;  /* 0x000a1c1501007387 */ /* 0x0041e20000100800 */
[----:B------:R-:W-:Y:S01]  /*fc90*/  LEA R10, R39, R9, 0x3 ;  /* 0x00000009270a7211 */ /* 0x000fe200078e18ff */
[----:B------:R-:W2:Y:S01]  /*fca0*/  LDC.64 R34, c[0x0][0x220] ;  /* 0x00008800ff227b82 */ /* 0x000ea20000000a00 */
[----:B------:R-:W-:Y:S02]  /*fcb0*/  SHF.R.U32.HI R4, RZ, 0x2, R212 ;  /* 0x00000002ff047819 */ /* 0x000fe400000116d4 */
[----:B------:R-:W-:-:S02]  /*fcc0*/  CS2R R72, SRZ ;  /* 0x0000000000487805 */ /* 0x000fc4000001ff00 */
[----:B------:R-:W-:Y:S02]  /*fcd0*/  LEA R11, R39, R10, 0x3 ;  /* 0x0000000a270b7211 */ /* 0x000fe400078e18ff */
[----:B------:R-:W-:Y:S02]  /*fce0*/  CS2R R74, SRZ ;  /* 0x00000000004a7805 */ /* 0x000fe4000001ff00 */
[----:B------:R-:W-:Y:S01]  /*fcf0*/  LOP3.LUT R3, R3, R4, RZ, 0x3c, !PT ;  /* 0x0000000403037212 */ /* 0x000fe200078e3cff */
[----:B---3--:R-:W-:Y:S01]  /*fd00*/  IMAD R152, R191, 0xb, RZ ;  /* 0x0000000bbf987824 */ /* 0x008fe200078e02ff */
[----:B------:R-:W-:Y:S01]  /*fd10*/  SHF.R.U32.HI R4, RZ, 0x2, R216 ;  /* 0x00000002ff047819 */ /* 0x000fe200000116d8 */
[----:B------:R-:W3:Y:S01]  /*fd20*/  LDC.64 R36, c[0x0][0x218] ;  /* 0x00008600ff247b82 */ /* 0x000ee20000000a00 */
[----:B------:R-:W-:Y:S01]  /*fd30*/  LEA R12, R39, R11, 0x3 ;  /* 0x0000000b270c7211 */ /* 0x000fe200078e18ff */
[C---:B------:R-:W-:Y:S01]  /*fd40*/  IMAD R153, R191.reuse, 0xc, RZ ;  /* 0x0000000cbf997824 */ /* 0x040fe200078e02ff */
[----:B------:R-:W-:Y:S01]  /*fd50*/  SGXT.U32 R2, R4, 0x3 ;  /* 0x000000030402781a */ /* 0x000fe20000000000 */
[C---:B------:R-:W-:Y:S01]  /*fd60*/  IMAD R154, R191.reuse, 0xd, RZ ;  /* 0x0000000dbf9a7824 */ /* 0x040fe200078e02ff */
[----:B------:R-:W-:Y:S01]  /*fd70*/  SGXT.U32 R4, R6, 0xe ;  /* 0x0000000e0604781a */ /* 0x000fe20000000000 */
[C---:B------:R-:W-:Y:S01]  /*fd80*/  IMAD R155, R191.reuse, 0xe, RZ ;  /* 0x0000000ebf9b7824 */ /* 0x040fe200078e02ff */
[----:B------:R-:W-:Y:S01]  /*fd90*/  LOP3.LUT R8, R8, R5, R2, 0xfe, !PT ;  /* 0x0000000508087212 */ /* 0x000fe200078efe02 */
[----:B-1----:R-:W-:Y:S01]  /*fda0*/  IMAD R0, R0, R31, RZ ;  /* 0x0000001f00007224 */ /* 0x002fe200078e02ff */
[C---:B------:R-:W-:Y:S01]  /*fdb0*/  R2UR UR10, R4.reuse ;  /* 0x00000000040a72ca */ /* 0x040fe200000e0000 */
[C---:B------:R-:W-:Y:S01]  /*fdc0*/  IMAD R156, R191.reuse, 0xf, RZ ;  /* 0x0000000fbf9c7824 */ /* 0x040fe200078e02ff */
[----:B------:R-:W-:Y:S01]  /*fdd0*/  IADD3 R2, P0, R4, 0x2, RZ ;  /* 0x0000000204027810 */ /* 0x000fe20007f1e0ff */
[C---:B------:R-:W-:Y:S01]  /*fde0*/  IMAD R158, R191.reuse, 0x11, RZ ;  /* 0x00000011bf9e7824 */ /* 0x040fe200078e02ff */
[----:B------:R-:W-:Y:S01]  /*fdf0*/  LOP3.LUT R4, R216, 0x1f, RZ, 0xc0, !PT ;  /* 0x0000001fd8047812 */ /* 0x000fe200078ec0ff */
[----:B------:R-:W-:Y:S01]  /*fe00*/  IMAD R159, R191, 0x12, RZ ;  /* 0x00000012bf9f7824 */ /* 0x000fe200078e02ff */
[----:B------:R-:W1:Y:S01]  /*fe10*/  S2R R216, SR_CTAID.Y ;  /* 0x0000000000d87919 */ /* 0x000e620000002600 */
[----:B------:R-:W-:Y:S01]  /*fe20*/  LEA R14, R39, R12, 0x3 ;  /* 0x0000000c270e7211 */ /* 0x000fe200078e18ff */
[C---:B------:R-:W-:Y:S01]  /*fe30*/  IMAD R160, R191.reuse, 0x13, RZ ;  /* 0x00000013bfa07824 */ /* 0x040fe200078e02ff */
[----:B------:R-:W-:Y:S01]  /*fe40*/  MOV R28, R20 ;  /* 0x00000014001c7202 */ /* 0x000fe20000000f00 */
[----:B------:R-:W-:Y:S01]  /*fe50*/  IMAD R161, R191, 0x14, RZ ;  /* 0x00000014bfa17824 */ /* 0x000fe200078e02ff */
[----:B------:R-:W-:Y:S01]  /*fe60*/  LEA R15, R39, R14, 0x3 ;  /* 0x0000000e270f7211 */ /* 0x000fe200078e18ff */
[----:B------:R-:W-:Y:S01]  /*fe70*/  IMAD R162, R191, 0x15, RZ ;  /* 0x00000015bfa27824 */ /* 0x000fe200078e02ff */
[----:B------:R-:W-:Y:S01]  /*fe80*/  MOV R23, R21 ;  /* 0x0000001500177202 */ /* 0x000fe20000000f00 */
[----:B------:R-:W-:Y:S01]  /*fe90*/  UMOV UR8, UR10 ;  /* 0x0000000a00087c82 */ /* 0x000fe20008000000 */
[----:B------:R-:W-:Y:S01]  /*fea0*/  LEA R16, R39, R15, 0x3 ;  /* 0x0000000f27107211 */ /* 0x000fe200078e18ff */
[----:B------:R-:W-:Y:S01]  /*feb0*/  IMAD R163, R191, 0x16, RZ ;  /* 0x00000016bfa37824 */ /* 0x000fe200078e02ff */
[----:B------:R-:W-:Y:S01]  /*fec0*/  MOV R5, RZ ;  /* 0x000000ff00057202 */ /* 0x000fe20000000f00 */
[----:B------:R-:W-:Y:S01]  /*fed0*/  IMAD R6, R4, R23, RZ ;  /* 0x0000001704067224 */ /* 0x000fe200078e02ff */
[----:B------:R-:W-:Y:S01]  /*fee0*/  LEA R17, R39, R16, 0x3 ;  /* 0x0000001027117211 */ /* 0x000fe200078e18ff */
[C---:B------:R-:W-:Y:S01]  /*fef0*/  IMAD R164, R191.reuse, 0x17, RZ ;  /* 0x00000017bfa47824 */ /* 0x040fe200078e02ff */
[----:B------:R-:W-:Y:S01]  /*ff00*/  R2UR UR54, R2 ;  /* 0x00000000023672ca */ /* 0x000fe200000e0000 */
[----:B------:R-:W-:Y:S01]  /*ff10*/  IMAD R165, R191, 0x18, RZ ;  /* 0x00000018bfa57824 */ /* 0x000fe200078e02ff */
[----:B------:R-:W-:Y:S01]  /*ff20*/  LEA R18, R39, R17, 0x3 ;  /* 0x0000001127127211 */ /* 0x000fe200078e18ff */
[----:B------:R-:W-:Y:S01]  /*ff30*/  IMAD R166, R191, 0x19, RZ ;  /* 0x00000019bfa67824 */ /* 0x000fe200078e02ff */
[----:B------:R-:W-:Y:S01]  /*ff40*/  IADD3.X R22, R5, 0x40000040, RZ, P0, !PT ;  /* 0x4000004005167810 */ /* 0x000fe200007fe4ff */
[----:B------:R-:W-:Y:S01]  /*ff50*/  IMAD R167, R191, 0x1a, RZ ;  /* 0x0000001abfa77824 */ /* 0x000fe200078e02ff */
[----:B------:R-:W-:Y:S01]  /*ff60*/  LEA R19, R39, R18, 0x3 ;  /* 0x0000001227137211 */ /* 0x000fe200078e18ff */
[C---:B------:R-:W-:Y:S01]  /*ff70*/  IMAD R168, R191.reuse, 0x1b, RZ ;  /* 0x0000001bbfa87824 */ /* 0x040fe200078e02ff */
[----:B------:R-:W-:Y:S01]  /*ff80*/  R2UR UR55, R22 ;  /* 0x00000000163772ca */ /* 0x000fe200000e0000 */
[----:B------:R-:W-:Y:S01]  /*ff90*/  IMAD R169, R191, 0x1c, RZ ;  /* 0x0000001cbfa97824 */ /* 0x000fe200078e02ff */
[----:B------:R-:W-:Y:S01]  /*ffa0*/  IADD3.X R22, R5, -0x7fffffe0, RZ, P0, !PT ;  /* 0x8000002005167810 */ /* 0x000fe200007fe4ff */
[----:B------:R-:W-:Y:S01]  /*ffb0*/  IMAD R170, R191, 0x1d, RZ ;  /* 0x0000001dbfaa7824 */ /* 0x000fe200078e02ff */
[----:B------:R-:W-:Y:S01]  /*ffc0*/  LEA R20, R39, R19, 0x3 ;  /* 0x0000001327147211 */ /* 0x000fe200078e18ff */
[----:B------:R-:W-:Y:S01]  /*ffd0*/  IMAD R171, R191, 0x1e, RZ ;  /* 0x0000001ebfab7824 */ /* 0x000fe200078e02ff */
[C---:B------:R-:W-:Y:S01]  /*ffe0*/  SHF.L.U32 R4, R6.reuse, 0x1, RZ ;  /* 0x0000000106047819 */ /* 0x040fe200000006ff */
[----:B------:R-:W-:Y:S01]  /*fff0*/  IMAD.HI R6, R6, 0x2, RZ ;  /* 0x0000000206067827 */ /* 0x000fe200078e02ff */
[----:B0-----:R-:W-:-:S02]  /*10000*/  LEA R21, R39, R20, 0x3 ;  /* 0x0000001427157211 */ /* 0x001fc400078e18ff */
[----:B------:R-:W-:Y:S02]  /*10010*/  CS2R R76, SRZ ;  /* 0x00000000004c7805 */ /* 0x000fe4000001ff00 */
[----:B------:R-:W-:Y:S01]  /*10020*/  R2UR UR6, R22 ;  /* 0x00000000160672ca */ /* 0x000fe200000e0000 */
[C---:B-1----:R-:W-:Y:S01]  /*10030*/  IMAD R2, R216.reuse, R28, RZ ;  /* 0x0000001cd8027224 */ /* 0x042fe200078e02ff */
[----:B------:R-:W-:Y:S01]  /*10040*/  LEA R24, R39, R21, 0x3 ;  /* 0x0000001527187211 */ /* 0x000fe200078e18ff */
[----:B------:R-:W-:Y:S01]  /*10050*/  IMAD R190, R216, R190, RZ ;  /* 0x000000bed8be7224 */ /* 0x000fe200078e02ff */
[----:B------:R-:W-:Y:S01]  /*10060*/  LOP3.LUT R175, R8, 0x88, RZ, 0xfc, !PT ;  /* 0x0000008808af7812 */ /* 0x000fe200078efcff */
[----:B------:R-:W-:Y:S01]  /*10070*/  IMAD R172, R191, 0x1f, RZ ;  /* 0x0000001fbfac7824 */ /* 0x000fe200078e02ff */
[----:B------:R-:W-:Y:S01]  /*10080*/  SHF.L.U32 R5, R2, 0x1, RZ ;  /* 0x0000000102057819 */ /* 0x000fe200000006ff */
[----:B------:R-:W-:Y:S01]  /*10090*/  UIADD3.64 UR12, UR54, 0x2, URZ ;  /* 0x00000002360c7897 */ /* 0x000fe2000fffe03f */
[----:B---3--:R-:W-:Y:S01]  /*100a0*/  LEA R23, P0, R190, R36, 0x1 ;  /* 0x00000024be177211 */ /* 0x008fe200078008ff */
[----:B------:R-:W-:Y:S01]  /*100b0*/  UIADD3.64 UR12, UR54, 0xfe, URZ ;  /* 0x000000fe360c7897 */ /* 0x000fe2000fffe03f */
[----:B--2---:R-:W-:Y:S01]  /*100c0*/  IADD3 R33, P2, P3, R4, R34, R5 ;  /* 0x0000002204217210 */ /* 0x004fe20007b5e005 */
[----:B------:R-:W-:Y:S01]  /*100d0*/  IMAD.HI R4, R2, 0x2, RZ ;  /* 0x0000000202047827 */ /* 0x000fe200078e02ff */
[----:B------:R-:W-:Y:S01]  /*100e0*/  LEA R2, R31, R0, 0x8 ;  /* 0x000000001f027211 */ /* 0x000fe200078e40ff */
[----:B------:R-:W-:Y:S01]  /*100f0*/  UMOV UR7, UR6 ;  /* 0x0000000600077c82 */ /* 0x000fe20008000000 */
[----:B------:R-:W-:Y:S01]  /*10100*/  LEA.HI.X.SX32 R37, R190, R37, 0x1, P0 ;  /* 0x00000025be257211 */ /* 0x000fe200000f0eff */
[----:B------:R-:W-:Y:S01]  /*10110*/  UMOV UR6, UR54 ;  /* 0x0000003600067c82 */ /* 0x000fe20008000000 */
[-C--:B------:R-:W-:Y:S01]  /*10120*/  LEA R184, P0, R0, R23.reuse, 0x1 ;  /* 0x0000001700b87211 */ /* 0x080fe200078008ff */
[----:B------:R-:W-:Y:S01]  /*10130*/  UIADD3.64 UR12, UR54, 0x102, URZ ;  /* 0x00000102360c7897 */ /* 0x000fe2000fffe03f */
[----:B------:R-:W-:Y:S01]  /*10140*/  LEA R22, P1, R2, R23, 0x1 ;  /* 0x0000001702167211 */ /* 0x000fe200078208ff */
[----:B------:R-:W-:Y:S01]  /*10150*/  UIADD3.64 UR12, UR54, 0x1fe, URZ ;  /* 0x000001fe360c7897 */ /* 0x000fe2000fffe03f */
[----:B------:R-:W-:Y:S01]  /*10160*/  LEA R25, R39, R24, 0x3 ;  /* 0x0000001827197211 */ /* 0x000fe200078e18ff */
[----:B------:R-:W-:Y:S01]  /*10170*/  UIADD3.64 UR12, UR54, 0x202, URZ ;  /* 0x00000202360c7897 */ /* 0x000fe2000fffe03f */
[----:B------:R-:W-:Y:S01]  /*10180*/  LEA.HI.X.SX32 R185, R0, R37, 0x1, P0 ;  /* 0x0000002500b97211 */ /* 0x000fe200000f0eff */
[----:B------:R-:W-:Y:S01]  /*10190*/  UIADD3.64 UR12, UR54, 0x2fe, URZ ;  /* 0x000002fe360c7897 */ /* 0x000fe2000fffe03f */
[----:B------:R-:W-:-:S02]  /*101a0*/  IADD3.X R35, R6, R35, R4, P2, P3 ;  /* 0x0000002306237210 */ /* 0x000fc400017e6404 */
[----:B------:R-:W-:Y:S02]  /*101b0*/  CS2R R78, SRZ ;  /* 0x00000000004e7805 */ /* 0x000fe4000001ff00 */
[----:B------:R-:W-:Y:S02]  /*101c0*/  LEA.HI.X.SX32 R23, R2, R37, 0x1, P1 ;  /* 0x0000002502177211 */ /* 0x000fe400008f0eff */
[----:B------:R-:W-:Y:S02]  /*101d0*/  CS2R R80, SRZ ;  /* 0x0000000000507805 */ /* 0x000fe4000001ff00 */
[-C--:B------:R-:W-:Y:S02]  /*101e0*/  LEA R44, P0, R7, R33.reuse, 0x1 ;  /* 0x00000021072c7211 */ /* 0x080fe400078008ff */
[----:B------:R-:W-:Y:S02]  /*101f0*/  CS2R R82, SRZ ;  /* 0x0000000000527805 */ /* 0x000fe4000001ff00 */
[----:B------:R-:W-:-:S02]  /*10200*/  LEA R42, P1, R9, R33, 0x1 ;  /* 0x00000021092a7211 */ /* 0x000fc400078208ff */
[----:B------:R-:W-:Y:S02]  /*10210*/  CS2R R84, SRZ ;  /* 0x0000000000547805 */ /* 0x000fe4000001ff00 */
[----:B------:R-:W-:Y:S02]  /*10220*/  LEA R26, R39, R25, 0x3 ;  /* 0x00000019271a7211 */ /* 0x000fe400078e18ff */
[----:B------:R-:W-:Y:S02]  /*10230*/  CS2R R86, SRZ ;  /* 0x0000000000567805 */ /* 0x000fe4000001ff00 */
[----:B------:R-:W-:Y:S02]  /*10240*/  LEA R40, P2, R10, R33, 0x1 ;  /* 0x000000210a287211 */ /* 0x000fe400078408ff */
[----:B------:R-:W-:Y:S02]  /*10250*/  CS2R R88, SRZ ;  /* 0x0000000000587805 */ /* 0x000fe4000001ff00 */
[----:B------:R-:W-:-:S02]  /*10260*/  LEA.HI.X.SX32 R45, R7, R35, 0x1, P0 ;  /* 0x00000023072d7211 */ /* 0x000fc400000f0eff */
[----:B------:R-:W-:Y:S02]  /*10270*/  CS2R R90, SRZ ;  /* 0x00000000005a7805 */ /* 0x000fe4000001ff00 */
[-C--:B------:R-:W-:Y:S02]  /*10280*/  LEA.HI.X.SX32 R43, R9, R35.reuse, 0x1, P1 ;  /* 0x00000023092b7211 */ /* 0x080fe400008f0eff */
[----:B------:R-:W-:Y:S02]  /*10290*/  CS2R R92, SRZ ;  /* 0x00000000005c7805 */ /* 0x000fe4000001ff00 */
[----:B------:R-:W-:Y:S01]  /*102a0*/  LEA R27, R39, R26, 0x3 ;  /* 0x0000001a271b7211 */ /* 0x000fe200078e18ff */
[----:B------:R0:W-:Y:S01]  /*102b0*/  STL.64 [R1+0x810], R44 ;  /* 0x0008102c01007387 */ /* 0x0001e20000100a00 */
[----:B------:R-:W-:Y:S02]  /*102c0*/  LEA.HI.X.SX32 R41, R10, R35, 0x1, P2 ;  /* 0x000000230a297211 */ /* 0x000fe400010f0eff */
[----:B------:R-:W-:-:S02]  /*102d0*/  CS2R R94, SRZ ;  /* 0x00000000005e7805 */ /* 0x000fc4000001ff00 */
[----:B------:R-:W-:Y:S01]  /*102e0*/  LEA R36, P2, R14, R33, 0x1 ;  /* 0x000000210e247211 */ /* 0x000fe200078408ff */
[----:B------:R1:W-:Y:S01]  /*102f0*/  STL.64 [R1+0x808], R42 ;  /* 0x0008082a01007387 */ /* 0x0003e20000100a00 */
[C---:B------:R-:W-:Y:S01]  /*10300*/  IMAD R28, R39.reuse, 0x8, R27 ;  /* 0x00000008271c7824 */ /* 0x040fe200078e021b */
[----:B------:R-:W-:Y:S02]  /*10310*/  LOP3.LUT R174, R8, 0x80, RZ, 0xfc, !PT ;  /* 0x0000008008ae7812 */ /* 0x000fe400078efcff */
[----:B------:R-:W-:Y:S01]  /*10320*/  CS2R R96, SRZ ;  /* 0x0000000000607805 */ /* 0x000fe2000001ff00 */
[----:B------:R2:W-:Y:S01]  /*10330*/  STL.64 [R1+0x800], R40 ;  /* 0x0008002801007387 */ /* 0x0005e20000100a00 */
[----:B------:R-:W-:Y:S02]  /*10340*/  LEA.HI.X.SX32 R37, R14, R35, 0x1, P2 ;  /* 0x000000230e257211 */ /* 0x000fe400010f0eff */
[----:B------:R-:W-:Y:S02]  /*10350*/  CS2R R98, SRZ ;  /* 0x0000000000627805 */ /* 0x000fe4000001ff00 */
[----:B------:R-:W-:-:S02]  /*10360*/  LEA R29, R39, R28, 0x3 ;  /* 0x0000001c271d7211 */ /* 0x000fc400078e18ff */
[----:B0-----:R-:W-:Y:S02]  /*10370*/  CS2R R44, SRZ ;  /* 0x00000000002c7805 */ /* 0x001fe4000001ff00 */
[----:B------:R-:W-:Y:S02]  /*10380*/  LEA R10, P2, R17, R33, 0x1 ;  /* 0x00000021110a7211 */ /* 0x000fe400078408ff */
[----:B------:R-:W-:Y:S02]  /*10390*/  CS2R R100, SRZ ;  /* 0x0000000000647805 */ /* 0x000fe4000001ff00 */
[----:B------:R-:W-:Y:S02]  /*103a0*/  LEA R30, R39, R29, 0x3 ;  /* 0x0000001d271e7211 */ /* 0x000fe400078e18ff */
[----:B------:R-:W-:Y:S02]  /*103b0*/  CS2R R102, SRZ ;  /* 0x0000000000667805 */ /* 0x000fe4000001ff00 */
[----:B-1----:R-:W-:-:S02]  /*103c0*/  LEA R42, P0, R11, R33, 0x1 ;  /* 0x000000210b2a7211 */ /* 0x002fc400078008ff */
[----:B------:R-:W-:Y:S02]  /*103d0*/  CS2R R104, SRZ ;  /* 0x0000000000687805 */ /* 0x000fe4000001ff00 */
[----:B------:R-:W-:Y:S02]  /*103e0*/  LEA R5, R39, R30, 0x3 ;  /* 0x0000001e27057211 */ /* 0x000fe400078e18ff */
[----:B------:R-:W-:Y:S02]  /*103f0*/  CS2R R106, SRZ ;  /* 0x00000000006a7805 */ /* 0x000fe4000001ff00 */
[----:B--2---:R-:W-:Y:S02]  /*10400*/  LEA R40, P1, R12, R33, 0x1 ;  /* 0x000000210c287211 */ /* 0x004fe400078208ff */
[----:B------:R-:W-:Y:S02]  /*10410*/  CS2R R108, SRZ ;  /* 0x00000000006c7805 */ /* 0x000fe4000001ff00 */
[----:B------:R-:W-:-:S02]  /*10420*/  LEA.HI.X.SX32 R43, R11, R35, 0x1, P0 ;  /* 0x000000230b2b7211 */ /* 0x000fc400000f0eff */
[----:B------:R-:W-:Y:S02]  /*10430*/  CS2R R110, SRZ ;  /* 0x00000000006e7805 */ /* 0x000fe4000001ff00 */
[-C--:B------:R-:W-:Y:S02]  /*10440*/  LEA.HI.X.SX32 R41, R12, R35.reuse, 0x1, P1 ;  /* 0x000000230c297211 */ /* 0x080fe400008f0eff */
[----:B------:R-:W-:Y:S02]  /*10450*/  CS2R R112, SRZ ;  /* 0x0000000000707805 */ /* 0x000fe4000001ff00 */
[----:B------:R-:W-:Y:S01]  /*10460*/  LEA.HI.X.SX32 R11, R17, R35, 0x1, P2 ;  /* 0x00000023110b7211 */ /* 0x000fe200010f0eff */
[----:B------:R0:W-:Y:S01]  /*10470*/  STL.64 [R1+0x7f8], R42 ;  /* 0x0007f82a01007387 */ /* 0x0001e20000100a00 */
[----:B------:R-:W-:Y:S02]  /*10480*/  LEA R31, R39, R5, 0x3 ;  /* 0x00000005271f7211 */ /* 0x000fe400078e18ff */
[----:B------:R-:W-:-:S02]  /*10490*/  CS2R R114, SRZ ;  /* 0x0000000000727805 */ /* 0x000fc4000001ff00 */
[----:B------:R-:W-:Y:S01]  /*104a0*/  LEA R14, P2, R20, R33, 0x1 ;  /* 0x00000021140e7211 */ /* 0x000fe200078408ff */
[----:B------:R1:W-:Y:S01]  /*104b0*/  STL.64 [R1+0x7f0], R40 ;  /* 0x0007f02801007387 */ /* 0x0003e20000100a00 */
[----:B------:R-:W-:Y:S02]  /*104c0*/  LEA R32, R39, R31, 0x3 ;  /* 0x0000001f27207211 */ /* 0x000fe400078e18ff */
[----:B------:R-:W-:Y:S02]  /*104d0*/  CS2R R116, SRZ ;  /* 0x0000000000747805 */ /* 0x000fe4000001ff00 */
[----:B------:R-:W-:Y:S01]  /*104e0*/  SHF.L.U32 R157, R191, 0x4, RZ ;  /* 0x00000004bf9d7819 */ /* 0x000fe200000006ff */
[----:B------:R2:W-:Y:S01]  /*104f0*/  STL.64 [R1+0x7e8], R36 ;  /* 0x0007e82401007387 */ /* 0x0005e20000100a00 */
[----:B------:R-:W-:Y:S02]  /*10500*/  LEA R0, R39, R32, 0x3 ;  /* 0x0000002027007211 */ /* 0x000fe400078e18ff */
[----:B------:R-:W-:-:S02]  /*10510*/  CS2R R118, SRZ ;  /* 0x0000000000767805 */ /* 0x000fc4000001ff00 */
[----:B------:R-:W-:Y:S01]  /*10520*/  SHF.L.U32 R208, R208, 0x1, RZ ;  /* 0x00000001d0d07819 */ /* 0x000fe200000006ff */
[----:B------:R-:W-:Y:S01]  /*10530*/  STL.64 [R1+0x7d0], R10 ;  /* 0x0007d00a01007387 */ /* 0x000fe20000100a00 */
[----:B------:R-:W-:Y:S02]  /*10540*/  LEA R2, R39, R0, 0x3 ;  /* 0x0000000027027211 */ /* 0x000fe400078e18ff */
[----:B0-----:R-:W-:Y:S02]  /*10550*/  CS2R R42, SRZ ;  /* 0x00000000002a7805 */ /* 0x001fe4000001ff00 */
[----:B------:R-:W-:Y:S02]  /*10560*/  LOP3.LUT R208, R208, 0x7e, RZ, 0xc0, !PT ;  /* 0x0000007ed0d07812 */ /* 0x000fe400078ec0ff */
        /* <DEDUP_REMOVED lines=19> */
[----:B------:R-:W-:Y:S02]  /*106a0*/  LEA.HI.X.SX32 R17, R25, R35, 0x1, P2 ;  /* 0x0000002319117211 */ /* 0x000fe400010f0eff */
[----:B------:R-:W-:Y:S02]  /*106b0*/  CS2R R136, SRZ ;  /* 0x0000000000887805 */ /* 0x000fe4000001ff00 */
[----:B------:R-:W-:-:S02]  /*106c0*/  LEA R9, R39, R7, 0x3 ;  /* 0x0000000727097211 */ /* 0x000fc400078e18ff */
[----:B------:R-:W-:Y:S02]  /*106d0*/  CS2R R138, SRZ ;  /* 0x00000000008a7805 */ /* 0x000fe4000001ff00 */
[----:B------:R-:W-:Y:S02]  /*106e0*/  LEA R13, R212, R208, 0x6 ;  /* 0x000000d0d40d7211 */ /* 0x000fe400078e30ff */
[----:B------:R-:W-:Y:S02]  /*106f0*/  CS2R R140, SRZ ;  /* 0x00000000008c7805 */ /* 0x000fe4000001ff00 */
[----:B0-----:R-:W-:Y:S02]  /*10700*/  LEA R40, P0, R18, R33, 0x1 ;  /* 0x0000002112287211 */ /* 0x001fe400078008ff */
[----:B------:R-:W-:Y:S02]  /*10710*/  CS2R R142, SRZ ;  /* 0x00000000008e7805 */ /* 0x000fe4000001ff00 */
[----:B------:R-:W-:-:S02]  /*10720*/  LEA R10, R39, R9, 0x3 ;  /* 0x00000009270a7211 */ /* 0x000fc400078e18ff */
[----:B------:R-:W-:Y:S02]  /*10730*/  CS2R R144, SRZ ;  /* 0x0000000000907805 */ /* 0x000fe4000001ff00 */
[C---:B-1----:R-:W-:Y:S02]  /*10740*/  LEA R36, P1, R19.reuse, R33, 0x1 ;  /* 0x0000002113247211 */ /* 0x042fe400078208ff */
[----:B------:R-:W-:Y:S02]  /*10750*/  CS2R R146, SRZ ;  /* 0x0000000000927805 */ /* 0x000fe4000001ff00 */
[-C--:B------:R-:W-:Y:S02]  /*10760*/  LEA.HI.X.SX32 R41, R18, R35.reuse, 0x1, P0 ;  /* 0x0000002312297211 */ /* 0x080fe400000f0eff */
[----:B------:R-:W-:Y:S02]  /*10770*/  CS2R R148, SRZ ;  /* 0x0000000000947805 */ /* 0x000fe4000001ff00 */
[----:B------:R-:W-:-:S02]  /*10780*/  LEA.HI.X.SX32 R37, R19, R35, 0x1, P1 ;  /* 0x0000002313257211 */ /* 0x000fc400008f0eff */
[----:B------:R-:W-:Y:S02]  /*10790*/  CS2R R150, SRZ ;  /* 0x0000000000967805 */ /* 0x000fe4000001ff00 */
[C---:B------:R-:W-:Y:S01]  /*107a0*/  LEA R18, P1, R24.reuse, R33, 0x1 ;  /* 0x0000002118127211 */ /* 0x040fe200078208ff */
[----:B------:R0:W-:Y:S01]  /*107b0*/  STL.64 [R1+0x7c8], R40 ;  /* 0x0007c82801007387 */ /* 0x0001e20000100a00 */
[----:B------:R-:W-:Y:S01]  /*107c0*/  LEA R11, R39, R10, 0x3 ;  /* 0x0000000a270b7211 */ /* 0x000fe200078e18ff */
[----:B------:R-:W-:Y:S01]  /*107d0*/  UIADD3.64 UR12, UR54, 0x302, URZ ;  /* 0x00000302360c7897 */ /* 0x000fe2000fffe03f */
[----:B------:R-:W-:Y:S01]  /*107e0*/  LEA.HI.X.SX32 R19, R24, R35, 0x1, P1 ;  /* 0x0000002318137211 */ /* 0x000fe200008f0eff */
[----:B------:R1:W-:Y:S01]  /*107f0*/  STL.64 [R1+0x7c0], R36 ;  /* 0x0007c02401007387 */ /* 0x0003e20000100a00 */
[----:B------:R-:W-:Y:S01]  /*10800*/  LEA R20, P1, R27, R33, 0x1 ;  /* 0x000000211b147211 */ /* 0x000fe200078208ff */
[----:B------:R-:W-:Y:S01]  /*10810*/  UIADD3.64 UR12, UR54, 0x3fe, URZ ;  /* 0x000003fe360c7897 */ /* 0x000fe2000fffe03f */
[----:B------:R-:W-:Y:S01]  /*10820*/  LEA R12, R39, R11, 0x3 ;  /* 0x0000000b270c7211 */ /* 0x000fe200078e18ff */
[----:B------:R2:W-:Y:S01]  /*10830*/  STL.64 [R1+0x7b8], R14 ;  /* 0x0007b80e01007387 */ /* 0x0005e20000100a00 */
[----:B------:R-:W-:Y:S01]  /*10840*/  IADD3 R3, R220, R3, RZ ;  /* 0x00000003dc037210 */ /* 0x000fe20007ffe0ff */
[----:B------:R-:W-:Y:S01]  /*10850*/  UIADD3.64 UR12, UR54, 0x402, URZ ;  /* 0x00000402360c7897 */ /* 0x000fe2000fffe03f */
[----:B------:R-:W-:-:S02]  /*10860*/  LOP3.LUT R173, R8, 0x8, RZ, 0xfc, !PT ;  /* 0x0000000808ad7812 */ /* 0x000fc400078efcff */
[----:B0-----:R-:W-:Y:S01]  /*10870*/  CS2R R40, SRZ ;  /* 0x0000000000287805 */ /* 0x001fe2000001ff00 */
[----:B------:R-:W-:Y:S01]  /*10880*/  UMOV UR11, 0x40000040 ;  /* 0x40000040000b7882 */ /* 0x000fe20000000000 */
[----:B------:R-:W-:Y:S01]  /*10890*/  UIADD3.64 UR12, UR54, 0x4fe, URZ ;  /* 0x000004fe360c7897 */ /* 0x000fe2000fffe03f */
[C---:B-1----:R-:W-:Y:S01]  /*108a0*/  LEA R36, P0, R21.reuse, R33, 0x1 ;  /* 0x0000002115247211 */ /* 0x042fe200078008ff */
[----:B------:R-:W-:Y:S02]  /*108b0*/  UIADD3.64 UR14, UR54, 0x502, URZ ;  /* 0x00000502360e7897 */ /* 0x000fe4000fffe03f */
[----:B------:R-:W-:Y:S01]  /*108c0*/  UIADD3.64 UR18, UR54, 0x504, URZ ;  /* 0x0000050436127897 */ /* 0x000fe2000fffe03f */
[-C--:B------:R-:W-:Y:S01]  /*108d0*/  LEA.HI.X.SX32 R37, R21, R35.reuse, 0x1, P0 ;  /* 0x0000002315257211 */ /* 0x080fe200000f0eff */
[----:B------:R-:W-:Y:S01]  /*108e0*/  UIADD3.64 UR22, UR54, 0x5fe, URZ ;  /* 0x000005fe36167897 */ /* 0x000fe2000fffe03f */
[----:B------:R-:W-:Y:S01]  /*108f0*/  LEA.HI.X.SX32 R21, R27, R35, 0x1, P1 ;  /* 0x000000231b157211 */ /* 0x000fe200008f0eff */
[----:B------:R-:W-:Y:S01]  /*10900*/  UIADD3.64 UR26, UR54, 0x600, URZ ;  /* 0x00000600361a7897 */ /* 0x000fe2000fffe03f */
[C---:B------:R-:W-:Y:S01]  /*10910*/  LEA R24, P1, R30.reuse, R33, 0x1 ;  /* 0x000000211e187211 */ /* 0x040fe200078208ff */
[----:B------:R0:W-:Y:S01]  /*10920*/  STL.64 [R1+0x7b0], R36 ;  /* 0x0007b02401007387 */ /* 0x0001e20000100a00 */
[C---:B--2---:R-:W-:Y:S01]  /*10930*/  LEA R14, R39.reuse, R12, 0x3 ;  /* 0x0000000c270e7211 */ /* 0x044fe200078e18ff */
[----:B------:R-:W-:Y:S01]  /*10940*/  UIADD3.64 UR30, UR54, 0x602, URZ ;  /* 0x00000602361e7897 */ /* 0x000fe2000fffe03f */
[----:B------:R-:W-:Y:S01]  /*10950*/  LEA.HI.X.SX32 R25, R30, R35, 0x1, P1 ;  /* 0x000000231e197211 */ /* 0x000fe200008f0eff */
[----:B------:R1:W-:Y:S01]  /*10960*/  STL.64 [R1+0x7a8], R18 ;  /* 0x0007a81201007387 */ /* 0x0003e20000100a00 */
[----:B------:R-:W-:Y:S01]  /*10970*/  LEA R15, R39, R14, 0x3 ;  /* 0x0000000e270f7211 */ /* 0x000fe200078e18ff */
[----:B------:R-:W-:-:S02]  /*10980*/  UIADD3.64 UR34, UR54, 0x604, URZ ;  /* 0x0000060436227897 */ /* 0x000fc4000fffe03f */
[----:B------:R2:W-:Y:S01]  /*10990*/  STL.64 [R1+0x7a0], R16 ;  /* 0x0007a01001007387 */ /* 0x0005e20000100a00 */
[----:B------:R-:W-:Y:S02]  /*109a0*/  UIADD3.64 UR38, UR54, 0x6fe, URZ ;  /* 0x000006fe36267897 */ /* 0x000fe4000fffe03f */
[----:B------:R-:W-:Y:S01]  /*109b0*/  UIADD3.64 UR42, UR54, 0x700, URZ ;  /* 0x00000700362a7897 */ /* 0x000fe2000fffe03f */
[-C--:B0-----:R-:W-:Y:S01]  /*109c0*/  LEA R36, P0, R26, R33.reuse, 0x1 ;  /* 0x000000211a247211 */ /* 0x081fe200078008ff */
[----:B------:R-:W-:Y:S02]  /*109d0*/  UIADD3.64 UR46, UR54, 0x702, URZ ;  /* 0x00000702362e7897 */ /* 0x000fe4000fffe03f */
[----:B------:R-:W-:Y:S01]  /*109e0*/  UIADD3.64 UR50, UR54, 0x704, URZ ;  /* 0x0000070436327897 */ /* 0x000fe2000fffe03f */
[----:B-1----:R-:W-:Y:S02]  /*109f0*/  LEA R18, P2, R28, R33, 0x1 ;  /* 0x000000211c127211 */ /* 0x002fe400078408ff */
[----:B------:R-:W-:-:S02]  /*10a00*/  LEA.HI.X.SX32 R37, R26, R35, 0x1, P0 ;  /* 0x000000231a257211 */ /* 0x000fc400000f0eff */
[C---:B------:R-:W-:Y:S02]  /*10a10*/  LEA R26, P0, R29.reuse, R33, 0x1 ;  /* 0x000000211d1a7211 */ /* 0x040fe400078008ff */
[-C--:B------:R-:W-:Y:S01]  /*10a20*/  LEA.HI.X.SX32 R19, R28, R35.reuse, 0x1, P2 ;  /* 0x000000231c137211 */ /* 0x080fe200010f0eff */
[----:B------:R0:W-:Y:S01]  /*10a30*/  STL.64 [R1+0x798], R36 ;  /* 0x0007982401007387 */ /* 0x0001e20000100a00 */
[----:B------:R-:W-:Y:S02]  /*10a40*/  LEA.HI.X.SX32 R27, R29, R35, 0x1, P0 ;  /* 0x000000231d1b7211 */ /* 0x000fe400000f0eff */
[C---:B--2---:R-:W-:Y:S01]  /*10a50*/  LEA R16, R39.reuse, R15, 0x3 ;  /* 0x0000000f27107211 */ /* 0x044fe200078e18ff */
[----:B------:R1:W-:Y:S03]  /*10a60*/  STL.64 [R1+0x790], R20 ;  /* 0x0007901401007387 */ /* 0x0003e60000100a00 */
[----:B------:R-:W-:Y:S01]  /*10a70*/  LEA R17, R39, R16, 0x3 ;  /* 0x0000001027117211 */ /* 0x000fe200078e18ff */
[----:B------:R2:W-:Y:S04]  /*10a80*/  STL.64 [R1+0x788], R18 ;  /* 0x0007881201007387 */ /* 0x0005e80000100a00 */
[----:B------:R3:W-:Y:S01]  /*10a90*/  STL.64 [R1+0x780], R26 ;  /* 0x0007801a01007387 */ /* 0x0007e20000100a00 */
[----:B0-----:R-:W-:-:S02]  /*10aa0*/  CS2R R36, SRZ ;  /* 0x0000000000247805 */ /* 0x001fc4000001ff00 */
[C---:B-1----:R-:W-:Y:S01]  /*10ab0*/  LEA R20, P2, R5.reuse, R33, 0x1 ;  /* 0x0000002105147211 */ /* 0x042fe200078408ff */
[----:B------:R0:W-:Y:S03]  /*10ac0*/  STL.64 [R1+0x778], R24 ;  /* 0x0007781801007387 */ /* 0x0001e60000100a00 */
[----:B------:R-:W-:Y:S02]  /*10ad0*/  LEA.HI.X.SX32 R21, R5, R35, 0x1, P2 ;  /* 0x0000002305157211 */ /* 0x000fe400010f0eff */
[----:B--2---:R-:W-:Y:S02]  /*10ae0*/  LEA R18, R39, R17, 0x3 ;  /* 0x0000001127127211 */ /* 0x004fe400078e18ff */
[----:B---3--:R-:W-:Y:S01]  /*10af0*/  LEA R26, P0, R31, R33, 0x1 ;  /* 0x000000211f1a7211 */ /* 0x008fe200078008ff */
[----:B------:R1:W-:Y:S01]  /*10b00*/  STL.64 [R1+0x770], R20 ;  /* 0x0007701401007387 */ /* 0x0003e20000100a00 */
[----:B------:R-:W-:-:S02]  /*10b10*/  LEA R5, R39, R18, 0x3 ;  /* 0x0000001227057211 */ /* 0x000fc400078e18ff */
[----:B------:R-:W-:Y:S02]  /*10b20*/  LEA.HI.X.SX32 R27, R31, R35, 0x1, P0 ;  /* 0x000000231f1b7211 */ /* 0x000fe400000f0eff */
[----:B------:R-:W-:Y:S02]  /*10b30*/  CS2R R30, SRZ ;  /* 0x00000000001e7805 */ /* 0x000fe4000001ff00 */
[-C--:B0-----:R-:W-:Y:S02]  /*10b40*/  LEA R24, P1, R32, R33.reuse, 0x1 ;  /* 0x0000002120187211 */ /* 0x081fe400078208ff */
[----:B------:R-:W-:Y:S01]  /*10b50*/  LEA R28, P0, R2, R33, 0x1 ;  /* 0x00000021021c7211 */ /* 0x000fe200078008ff */
[----:B------:R0:W-:Y:S01]  /*10b60*/  STL.64 [R1+0x768], R26 ;  /* 0x0007681a01007387 */ /* 0x0001e20000100a00 */
[-C--:B------:R-:W-:Y:S02]  /*10b70*/  LEA.HI.X.SX32 R25, R32, R35.reuse, 0x1, P1 ;  /* 0x0000002320197211 */ /* 0x080fe400008f0eff */
[----:B------:R-:W-:-:S02]  /*10b80*/  LEA.HI.X.SX32 R29, R2, R35, 0x1, P0 ;  /* 0x00000023021d7211 */ /* 0x000fc400000f0eff */
[C---:B-1----:R-:W-:Y:S01]  /*10b90*/  LEA R20, P2, R0.reuse, R33, 0x1 ;  /* 0x0000002100147211 */ /* 0x042fe200078408ff */
[----:B------:R1:W-:Y:S01]  /*10ba0*/  STL.64 [R1+0x760], R24 ;  /* 0x0007601801007387 */ /* 0x0003e20000100a00 */
[C---:B------:R-:W-:Y:S02]  /*10bb0*/  LEA R19, R39.reuse, R5, 0x3 ;  /* 0x0000000527137211 */ /* 0x040fe400078e18ff */
[----:B------:R-:W-:Y:S02]  /*10bc0*/  LEA.HI.X.SX32 R21, R0, R35, 0x1, P2 ;  /* 0x0000002300157211 */ /* 0x000fe400010f0eff */
[----:B------:R-:W-:Y:S02]  /*10bd0*/  LEA R0, R39, R19, 0x3 ;  /* 0x0000001327007211 */ /* 0x000fe400078e18ff */
[C---:B0-----:R-:W-:Y:S01]  /*10be0*/  LEA R26, P1, R4.reuse, R33, 0x1 ;  /* 0x00000021041a7211 */ /* 0x041fe200078208ff */
[----:B------:R0:W-:Y:S03]  /*10bf0*/  STL.64 [R1+0x758], R20 ;  /* 0x0007581401007387 */ /* 0x0001e60000100a00 */
[----:B------:R-:W-:Y:S01]  /*10c00*/  LEA.HI.X.SX32 R27, R4, R35, 0x1, P1 ;  /* 0x00000023041b7211 */ /* 0x000fe200008f0eff */
[----:B------:R2:W-:Y:S01]  /*10c10*/  STL.64 [R1+0x750], R28 ;  /* 0x0007501c01007387 */ /* 0x0005e20000100a00 */
[----:B-1----:R-:W-:-:S03]  /*10c20*/  LEA R24, P2, R6, R33, 0x1 ;  /* 0x0000002106187211 */ /* 0x002fc600078408ff */
[----:B------:R1:W-:Y:S01]  /*10c30*/  STL.64 [R1+0x748], R26 ;  /* 0x0007481a01007387 */ /* 0x0003e20000100a00 */
[----:B------:R-:W-:Y:S02]  /*10c40*/  LEA.HI.X.SX32 R25, R6, R35, 0x1, P2 ;  /* 0x0000002306197211 */ /* 0x000fe400010f0eff */
[----:B0-----:R-:W-:-:S03]  /*10c50*/  LEA R20, R39, R0, 0x3 ;  /* 0x0000000027147211 */ /* 0x001fc600078e18ff */
[----:B------:R0:W-:Y:S01]  /*10c60*/  STL.64 [R1+0x740], R24 ;  /* 0x0007401801007387 */ /* 0x0001e20000100a00 */
[-C--:B--2---:R-:W-:Y:S02]  /*10c70*/  LEA R28, P0, R7, R33.reuse, 0x1 ;  /* 0x00000021071c7211 */ /* 0x084fe400078008ff */
[----:B------:R-:W-:Y:S02]  /*10c80*/  LEA R2, R39, R20, 0x3 ;  /* 0x0000001427027211 */ /* 0x000fe400078e18ff */
[----:B-1----:R-:W-:Y:S02]  /*10c90*/  LEA R26, P1, R9, R33, 0x1 ;  /* 0x00000021091a7211 */ /* 0x002fe400078208ff */
[-C--:B------:R-:W-:Y:S02]  /*10ca0*/  LEA.HI.X.SX32 R29, R7, R35.reuse, 0x1, P0 ;  /* 0x00000023071d7211 */ /* 0x080fe400000f0eff */
[----:B------:R-:W-:Y:S02]  /*10cb0*/  LEA.HI.X.SX32 R27, R9, R35, 0x1, P1 ;  /* 0x00000023091b7211 */ /* 0x000fe400008f0eff */
[----:B0-----:R-:W-:Y:S01]  /*10cc0*/  LEA R24, P2, R10, R33, 0x1 ;  /* 0x000000210a187211 */ /* 0x001fe200078408ff */
[----:B------:R0:W-:Y:S01]  /*10cd0*/  STL.64 [R1+0x738], R28 ;  /* 0x0007381c01007387 */ /* 0x0001e20000100a00 */
[----:B------:R-:W-:-:S02]  /*10ce0*/  LEA R4, R39, R2, 0x3 ;  /* 0x0000000227047211 */ /* 0x000fc400078e18ff */
[----:B------:R-:W-:Y:S01]  /*10cf0*/  LEA.HI.X.SX32 R25, R10, R35, 0x1, P2 ;  /* 0x000000230a197211 */ /* 0x000fe200010f0eff */
[----:B------:R1:W-:Y:S02]  /*10d00*/  STL.64 [R1+0x730], R26 ;  /* 0x0007301a01007387 */ /* 0x0003e40000100a00 */
[C---:B------:R-:W-:Y:S02]  /*10d10*/  IMAD R6, R39.reuse, 0x8, R4 ;  /* 0x0000000827067824 */ /* 0x040fe400078e0204 */
[----:B------:R2:W-:Y:S03]  /*10d20*/  STL.64 [R1+0x728], R24 ;  /* 0x0007281801007387 */ /* 0x0005e60000100a00 */
[----:B------:R-:W-:Y:S02]  /*10d30*/  LEA R7, R39, R6, 0x3 ;  /* 0x0000000627077211 */ /* 0x000fe400078e18ff */
[----:B0-----:R-:W-:-:S02]  /*10d40*/  LEA R28, P0, R11, R33, 0x1 ;  /* 0x000000210b1c7211 */ /* 0x001fc400078008ff */
[----:B------:R-:W-:Y:S02]  /*10d50*/  LEA R9, R39, R7, 0x3 ;  /* 0x0000000727097211 */ /* 0x000fe400078e18ff */
[----:B-1----:R-:W-:Y:S02]  /*10d60*/  LEA R26, P1, R12, R33, 0x1 ;  /* 0x000000210c1a7211 */ /* 0x002fe400078208ff */
[----:B------:R-:W-:Y:S02]  /*10d70*/  LEA.HI.X.SX32 R29, R11, R35, 0x1, P0 ;  /* 0x000000230b1d7211 */ /* 0x000fe400000f0eff */
[----:B--2---:R-:W-:Y:S02]  /*10d80*/  LEA R24, P2, R14, R33, 0x1 ;  /* 0x000000210e187211 */ /* 0x004fe400078408ff */
[-C--:B------:R-:W-:Y:S01]  /*10d90*/  LEA.HI.X.SX32 R27, R12, R35.reuse, 0x1, P1 ;  /* 0x000000230c1b7211 */ /* 0x080fe200008f0eff */
[----:B------:R0:W-:Y:S01]  /*10da0*/  STL.64 [R1+0x720], R28 ;  /* 0x0007201c01007387 */ /* 0x0001e20000100a00 */
[----:B------:R-:W-:-:S02]  /*10db0*/  LEA.HI.X.SX32 R25, R14, R35, 0x1, P2 ;  /* 0x000000230e197211 */ /* 0x000fc400010f0eff */
[C---:B------:R-:W-:Y:S01]  /*10dc0*/  LEA R10, R39.reuse, R9, 0x3 ;  /* 0x00000009270a7211 */ /* 0x040fe200078e18ff */
[----:B------:R1:W-:Y:S03]  /*10dd0*/  STL.64 [R1+0x718], R26 ;  /* 0x0007181a01007387 */ /* 0x0003e60000100a00 */
[C---:B------:R-:W-:Y:S01]  /*10de0*/  LEA R11, R39.reuse, R10, 0x3 ;  /* 0x0000000a270b7211 */ /* 0x040fe200078e18ff */
[----:B------:R2:W-:Y:S03]  /*10df0*/  STL.64 [R1+0x710], R24 ;  /* 0x0007101801007387 */ /* 0x0005e60000100a00 */
[----:B------:R-:W-:Y:S02]  /*10e00*/  LEA R12, R39, R11, 0x3 ;  /* 0x0000000b270c7211 */ /* 0x000fe400078e18ff */
[----:B0-----:R-:W-:-:S02]  /*10e10*/  LEA R28, P0, R15, R33, 0x1 ;  /* 0x000000210f1c7211 */ /* 0x001fc400078008ff */
[C---:B-1----:R-:W-:Y:S02]  /*10e20*/  LEA R26, P1, R16.reuse, R33, 0x1 ;  /* 0x00000021101a7211 */ /* 0x042fe400078208ff */
[----:B------:R-:W-:Y:S02]  /*10e30*/  LEA.HI.X.SX32 R29, R15, R35, 0x1, P0 ;  /* 0x000000230f1d7211 */ /* 0x000fe400000f0eff */
[C---:B--2---:R-:W-:Y:S02]  /*10e40*/  LEA R24, P2, R17.reuse, R33, 0x1 ;  /* 0x0000002111187211 */ /* 0x044fe400078408ff */
[-C--:B------:R-:W-:Y:S01]  /*10e50*/  LEA.HI.X.SX32 R27, R16, R35.reuse, 0x1, P1 ;  /* 0x00000023101b7211 */ /* 0x080fe200008f0eff */
[----:B------:R0:W-:Y:S01]  /*10e60*/  STL.64 [R1+0x708], R28 ;  /* 0x0007081c01007387 */ /* 0x0001e20000100a00 */
[----:B------:R-:W-:Y:S02]  /*10e70*/  LEA.HI.X.SX32 R25, R17, R35, 0x1, P2 ;  /* 0x0000002311197211 */ /* 0x000fe400010f0eff */
[C---:B------:R-:W-:Y:S01]  /*10e80*/  LEA R14, P2, R19.reuse, R33, 0x1 ;  /* 0x00000021130e7211 */ /* 0x040fe200078408ff */
[----:B------:R1:W-:Y:S03]  /*10e90*/  STL.64 [R1+0x700], R26 ;  /* 0x0007001a01007387 */ /* 0x0003e60000100a00 */
[----:B------:R-:W-:Y:S01]  /*10ea0*/  LEA.HI.X.SX32 R15, R19, R35, 0x1, P2 ;  /* 0x00000023130f7211 */ /* 0x000fe200010f0eff */
[----:B------:R2:W-:Y:S01]  /*10eb0*/  STL.64 [R1+0x6f8], R24 ;  /* 0x0006f81801007387 */ /* 0x0005e20000100a00 */
[----:B------:R-:W-:-:S02]  /*10ec0*/  LEA R16, P2, R2, R33, 0x1 ;  /* 0x0000002102107211 */ /* 0x000fc400078408ff */
[----:B0-----:R-:W-:Y:S02]  /*10ed0*/  CS2R R28, SRZ ;  /* 0x00000000001c7805 */ /* 0x001fe4000001ff00 */
[----:B------:R-:W-:Y:S02]  /*10ee0*/  LEA.HI.X.SX32 R17, R2, R35, 0x1, P2 ;  /* 0x0000002302117211 */ /* 0x000fe400010f0eff */
[CC--:B-1----:R-:W-:Y:S02]  /*10ef0*/  LEA R26, P0, R18.reuse, R33.reuse, 0x1 ;  /* 0x00000021121a7211 */ /* 0x0c2fe400078008ff */
[C---:B--2---:R-:W-:Y:S02]  /*10f00*/  LEA R24, P1, R5.reuse, R33, 0x1 ;  /* 0x0000002105187211 */ /* 0x044fe400078208ff */
[-C--:B------:R-:W-:Y:S02]  /*10f10*/  LEA.HI.X.SX32 R27, R18, R35.reuse, 0x1, P0 ;  /* 0x00000023121b7211 */ /* 0x080fe400000f0eff */
[----:B------:R-:W-:-:S02]  /*10f20*/  LEA.HI.X.SX32 R25, R5, R35, 0x1, P1 ;  /* 0x0000002305197211 */ /* 0x000fc400008f0eff */
[----:B------:R-:W-:Y:S01]  /*10f30*/  LEA R5, R39, R12, 0x3 ;  /* 0x0000000c27057211 */ /* 0x000fe200078e18ff */
[----:B------:R0:W-:Y:S04]  /*10f40*/  STL.64 [R1+0x6f0], R26 ;  /* 0x0006f01a01007387 */ /* 0x0001e80000100a00 */
[----:B------:R1:W-:Y:S04]  /*10f50*/  STL.64 [R1+0x6e8], R24 ;  /* 0x0006e81801007387 */ /* 0x0003e80000100a00 */
[----:B------:R2:W-:Y:S01]  /*10f60*/  STL.64 [R1+0x6e0], R14 ;  /* 0x0006e00e01007387 */ /* 0x0005e20000100a00 */
[----:B0-----:R-:W-:-:S02]  /*10f70*/  LEA R26, P0, R0, R33, 0x1 ;  /* 0x00000021001a7211 */ /* 0x001fc400078008ff */
[----:B-1----:R-:W-:Y:S02]  /*10f80*/  LEA R24, P1, R20, R33, 0x1 ;  /* 0x0000002114187211 */ /* 0x002fe400078208ff */
[-C--:B------:R-:W-:Y:S02]  /*10f90*/  LEA.HI.X.SX32 R27, R0, R35.reuse, 0x1, P0 ;  /* 0x00000023001b7211 */ /* 0x080fe400000f0eff */
[----:B------:R-:W-:Y:S02]  /*10fa0*/  LEA.HI.X.SX32 R25, R20, R35, 0x1, P1 ;  /* 0x0000002314197211 */ /* 0x000fe400008f0eff */
[-C--:B------:R-:W-:Y:S01]  /*10fb0*/  LEA R20, P0, R4, R33.reuse, 0x1 ;  /* 0x0000002104147211 */ /* 0x080fe200078008ff */
[----:B------:R0:W-:Y:S01]  /*10fc0*/  STL.64 [R1+0x6d8], R26 ;  /* 0x0006d81a01007387 */ /* 0x0001e20000100a00 */
[----:B------:R-:W-:Y:S02]  /*10fd0*/  LEA R18, P1, R6, R33, 0x1 ;  /* 0x0000002106127211 */ /* 0x000fe400078208ff */
[-C--:B------:R-:W-:Y:S01]  /*10fe0*/  LEA.HI.X.SX32 R21, R4, R35.reuse, 0x1, P0 ;  /* 0x0000002304157211 */ /* 0x080fe200000f0eff */
[----:B------:R1:W-:Y:S01]  /*10ff0*/  STL.64 [R1+0x6d0], R24 ;  /* 0x0006d01801007387 */ /* 0x0003e20000100a00 */
[----:B------:R-:W-:-:S02]  /*11000*/  LEA.HI.X.SX32 R19, R6, R35, 0x1, P1 ;  /* 0x0000002306137211 */ /* 0x000fc400008f0eff */
[C---:B--2---:R-:W-:Y:S01]  /*11010*/  LEA R14, R39.reuse, R5, 0x3 ;  /* 0x00000005270e7211 */ /* 0x044fe200078e18ff */
[----:B------:R2:W-:Y:S03]  /*11020*/  STL.64 [R1+0x6c8], R16 ;  /* 0x0006c81001007387 */ /* 0x0005e60000100a00 */
[C---:B------:R-:W-:Y:S01]  /*11030*/  LEA R0, R39.reuse, R14, 0x3 ;  /* 0x0000000e27007211 */ /* 0x040fe200078e18ff */
[----:B------:R3:W-:Y:S01]  /*11040*/  STL.64 [R1+0x6c0], R20 ;  /* 0x0006c01401007387 */ /* 0x0007e20000100a00 */
[----:B0-----:R-:W-:Y:S02]  /*11050*/  CS2R R26, SRZ ;  /* 0x00000000001a7805 */ /* 0x001fe4000001ff00 */
[----:B------:R-:W-:Y:S01]  /*11060*/  LEA R2, R39, R0, 0x3 ;  /* 0x0000000027027211 */ /* 0x000fe200078e18ff */
[----:B------:R0:W-:Y:S01]  /*11070*/  STL.64 [R1+0x6b8], R18 ;  /* 0x0006b81201007387 */ /* 0x0001e20000100a00 */
[----:B-1----:R-:W-:-:S02]  /*11080*/  CS2R R24, SRZ ;  /* 0x0000000000187805 */ /* 0x002fc4000001ff00 */
[----:B------:R-:W-:Y:S02]  /*11090*/  LEA R4, R39, R2, 0x3 ;  /* 0x0000000227047211 */ /* 0x000fe400078e18ff */
[----:B--2---:R-:W-:Y:S02]  /*110a0*/  LEA R16, P2, R7, R33, 0x1 ;  /* 0x0000002107107211 */ /* 0x004fe400078408ff */
[----:B------:R-:W-:Y:S02]  /*110b0*/  LEA R6, R39, R4, 0x3 ;  /* 0x0000000427067211 */ /* 0x000fe400078e18ff */
[----:B------:R-:W-:Y:S02]  /*110c0*/  LEA.HI.X.SX32 R17, R7, R35, 0x1, P2 ;  /* 0x0000002307117211 */ /* 0x000fe400010f0eff */
[CC--:B---3--:R-:W-:Y:S02]  /*110d0*/  LEA R20, P0, R9.reuse, R33.reuse, 0x1 ;  /* 0x0000002109147211 */ /* 0x0c8fe400078008ff */
[----:B0-----:R-:W-:Y:S01]  /*110e0*/  LEA R18, P1, R10, R33, 0x1 ;  /* 0x000000210a127211 */ /* 0x001fe200078208ff */
[----:B------:R0:W-:Y:S01]  /*110f0*/  STL.64 [R1+0x6b0], R16 ;  /* 0x0006b01001007387 */ /* 0x0001e20000100a00 */
[----:B------:R-:W-:-:S02]  /*11100*/  LEA.HI.X.SX32 R21, R9, R35, 0x1, P0 ;  /* 0x0000002309157211 */ /* 0x000fc400000f0eff */
[----:B------:R-:W-:Y:S02]  /*11110*/  LEA.HI.X.SX32 R19, R10, R35, 0x1, P1 ;  /* 0x000000230a137211 */ /* 0x000fe400008f0eff */
[C---:B------:R-:W-:Y:S01]  /*11120*/  LEA R7, R39.reuse, R6, 0x3 ;  /* 0x0000000627077211 */ /* 0x040fe200078e18ff */
[----:B------:R1:W-:Y:S03]  /*11130*/  STL.64 [R1+0x6a8], R20 ;  /* 0x0006a81401007387 */ /* 0x0003e60000100a00 */
[----:B------:R-:W-:Y:S01]  /*11140*/  LEA R9, R39, R7, 0x3 ;  /* 0x0000000727097211 */ /* 0x000fe200078e18ff */
[----:B------:R2:W-:Y:S01]  /*11150*/  STL.64 [R1+0x6a0], R18 ;  /* 0x0006a01201007387 */ /* 0x0005e20000100a00 */
[----:B0-----:R-:W-:-:S04]  /*11160*/  LEA R16, P2, R11, R33, 0x1 ;  /* 0x000000210b107211 */ /* 0x001fc800078408ff */
[----:B------:R-:W-:Y:S02]  /*11170*/  LEA.HI.X.SX32 R17, R11, R35, 0x1, P2 ;  /* 0x000000230b117211 */ /* 0x000fe400010f0eff */
[----:B-1----:R-:W-:-:S03]  /*11180*/  LEA R20, P0, R12, R33, 0x1 ;  /* 0x000000210c147211 */ /* 0x002fc600078008ff */
[----:B------:R0:W-:Y:S01]  /*11190*/  STL.64 [R1+0x698], R16 ;  /* 0x0006981001007387 */ /* 0x0001e20000100a00 */
[----:B--2---:R-:W-:Y:S02]  /*111a0*/  LEA R18, P1, R5, R33, 0x1 ;  /* 0x0000002105127211 */ /* 0x004fe400078208ff */
[-C--:B------:R-:W-:Y:S01]  /*111b0*/  LEA.HI.X.SX32 R21, R12, R35.reuse, 0x1, P0 ;  /* 0x000000230c157211 */ /* 0x080fe200000f0eff */
[----:B------:R-:W-:Y:S01]  /*111c0*/  IMAD R12, R191, 0x9, RZ ;  /* 0x00000009bf0c7824 */ /* 0x000fe200078e02ff */
        /* <DEDUP_REMOVED lines=10> */
[-C--:B------:R-:W-:Y:S02]  /*11270*/  LEA.HI.X.SX32 R21, R0, R35.reuse, 0x1, P0 ;  /* 0x0000002300157211 */ /* 0x080fe400000f0eff */
[----:B------:R-:W-:Y:S02]  /*11280*/  LEA.HI.X.SX32 R19, R2, R35, 0x1, P1 ;  /* 0x0000002302137211 */ /* 0x000fe400008f0eff */
[----:B------:R-:W-:Y:S01]  /*11290*/  LEA R0, R39, R10, 0x3 ;  /* 0x0000000a27007211 */ /* 0x000fe200078e18ff */
[----:B------:R1:W-:Y:S01]  /*112a0*/  STL.64 [R1+0x678], R20 ;  /* 0x0006781401007387 */ /* 0x0003e20000100a00 */
[----:B0-----:R-:W-:-:S03]  /*112b0*/  LEA R16, P2, R4, R33, 0x1 ;  /* 0x0000002104107211 */ /* 0x001fc600078408ff */
[----:B------:R0:W-:Y:S01]  /*112c0*/  STL.64 [R1+0x670], R18 ;  /* 0x0006701201007387 */ /* 0x0001e20000100a00 */
[----:B------:R-:W-:Y:S02]  /*112d0*/  LEA R2, R39, R0, 0x3 ;  /* 0x0000000027027211 */ /* 0x000fe400078e18ff */
[----:B------:R-:W-:Y:S02]  /*112e0*/  LEA.HI.X.SX32 R17, R4, R35, 0x1, P2 ;  /* 0x0000002304117211 */ /* 0x000fe400010f0eff */
[----:B------:R-:W-:Y:S02]  /*112f0*/  LEA R14, P2, R9, R33, 0x1 ;  /* 0x00000021090e7211 */ /* 0x000fe400078408ff */
[----:B------:R-:W-:Y:S01]  /*11300*/  LEA R4, R39, R2, 0x3 ;  /* 0x0000000227047211 */ /* 0x000fe200078e18ff */
[----:B------:R2:W-:Y:S01]  /*11310*/  STL.64 [R1+0x668], R16 ;  /* 0x0006681001007387 */ /* 0x0005e20000100a00 */
[----:B------:R-:W-:Y:S01]  /*11320*/  LEA.HI.X.SX32 R15, R9, R35, 0x1, P2 ;  /* 0x00000023090f7211 */ /* 0x000fe200010f0eff */
[C---:B------:R-:W-:Y:S01]  /*11330*/  IMAD R9, R191.reuse, 0x6, RZ ;  /* 0x00000006bf097824 */ /* 0x040fe200078e02ff */
[----:B-1----:R-:W-:Y:S01]  /*11340*/  IADD3 R20, R220, R13, RZ ;  /* 0x0000000ddc147210 */ /* 0x002fe20007ffe0ff */
[----:B------:R-:W-:Y:S01]  /*11350*/  IMAD R21, R191, 0xa, RZ ;  /* 0x0000000abf157824 */ /* 0x000fe200078e02ff */
[----:B0-----:R-:W-:-:S04]  /*11360*/  LEA R18, P0, R6, R33, 0x1 ;  /* 0x0000002106127211 */ /* 0x001fc800078008ff */
[----:B------:R-:W-:Y:S02]  /*11370*/  LEA.HI.X.SX32 R19, R6, R35, 0x1, P0 ;  /* 0x0000002306137211 */ /* 0x000fe400000f0eff */
[----:B------:R-:W-:Y:S02]  /*11380*/  LEA R6, R39, R4, 0x3 ;  /* 0x0000000427067211 */ /* 0x000fe400078e18ff */
[C---:B--2---:R-:W-:Y:S01]  /*11390*/  LEA R16, P1, R7.reuse, R33, 0x1 ;  /* 0x0000002107107211 */ /* 0x044fe200078208ff */
[----:B------:R0:W-:Y:S03]  /*113a0*/  STL.64 [R1+0x660], R18 ;  /* 0x0006601201007387 */ /* 0x0001e60000100a00 */
[----:B------:R-:W-:Y:S01]  /*113b0*/  LEA.HI.X.SX32 R17, R7, R35, 0x1, P1 ;  /* 0x0000002307117211 */ /* 0x000fe200008f0eff */
[----:B------:R-:W-:-:S04]  /*113c0*/  IMAD R7, R191, 0x5, RZ ;  /* 0x00000005bf077824 */ /* 0x000fc800078e02ff */
[----:B------:R1:W-:Y:S01]  /*113d0*/  STL.64 [R1+0x658], R16 ;  /* 0x0006581001007387 */ /* 0x0003e20000100a00 */
[----:B0-----:R-:W-:-:S03]  /*113e0*/  LEA R18, P0, R5, R33, 0x1 ;  /* 0x0000002105127211 */ /* 0x001fc600078008ff */
[----:B------:R0:W-:Y:S01]  /*113f0*/  STL.64 [R1+0x650], R14 ;  /* 0x0006500e01007387 */ /* 0x0001e20000100a00 */
[----:B------:R-:W-:Y:S02]  /*11400*/  LEA.HI.X.SX32 R19, R5, R35, 0x1, P0 ;  /* 0x0000002305137211 */ /* 0x000fe400000f0eff */
[----:B------:R-:W-:Y:S02]  /*11410*/  MOV R5, 0x3f800000 ;  /* 0x3f80000000057802 */ /* 0x000fe40000000f00 */
[C---:B-1----:R-:W-:Y:S01]  /*11420*/  LEA R16, P1, R10.reuse, R33, 0x1 ;  /* 0x000000210a107211 */ /* 0x042fe200078208ff */
[----:B------:R1:W-:Y:S03]  /*11430*/  STL.64 [R1+0x648], R18 ;  /* 0x0006481201007387 */ /* 0x0003e60000100a00 */
[----:B------:R-:W-:Y:S02]  /*11440*/  LEA.HI.X.SX32 R17, R10, R35, 0x1, P1 ;  /* 0x000000230a117211 */ /* 0x000fe400008f0eff */
[----:B0-----:R-:W-:-:S03]  /*11450*/  LEA R14, P2, R0, R33, 0x1 ;  /* 0x00000021000e7211 */ /* 0x001fc600078408ff */
[----:B------:R0:W-:Y:S01]  /*11460*/  STL.64 [R1+0x640], R16 ;  /* 0x0006401001007387 */ /* 0x0001e20000100a00 */
[----:B------:R-:W-:Y:S02]  /*11470*/  LEA.HI.X.SX32 R15, R0, R35, 0x1, P2 ;  /* 0x00000023000f7211 */ /* 0x000fe400010f0eff */
[----:B------:R-:W-:Y:S02]  /*11480*/  LEA R0, R39, R6, 0x3 ;  /* 0x0000000627007211 */ /* 0x000fe400078e18ff */
[----:B------:R-:W-:Y:S02]  /*11490*/  CS2R R38, SRZ ;  /* 0x0000000000267805 */ /* 0x000fe4000001ff00 */
[-C--:B-1----:R-:W-:Y:S01]  /*114a0*/  LEA R18, P0, R2, R33.reuse, 0x1 ;  /* 0x0000002102127211 */ /* 0x082fe200078008ff */
[----:B------:R1:W-:Y:S01]  /*114b0*/  STL.64 [R1+0x638], R14 ;  /* 0x0006380e01007387 */ /* 0x0003e20000100a00 */
[----:B------:R-:W-:Y:S02]  /*114c0*/  LEA R10, P3, R0, R33, 0x1 ;  /* 0x00000021000a7211 */ /* 0x000fe400078608ff */
[----:B------:R-:W-:-:S02]  /*114d0*/  LEA.HI.X.SX32 R19, R2, R35, 0x1, P0 ;  /* 0x0000002302137211 */ /* 0x000fc400000f0eff */
[----:B------:R-:W-:Y:S02]  /*114e0*/  LEA.HI.X.SX32 R11, R0, R35, 0x1, P3 ;  /* 0x00000023000b7211 */ /* 0x000fe400018f0eff */
[C---:B0-----:R-:W-:Y:S01]  /*114f0*/  LEA R16, P1, R4.reuse, R33, 0x1 ;  /* 0x0000002104107211 */ /* 0x041fe200078208ff */
[----:B------:R0:W-:Y:S01]  /*11500*/  STL.64 [R1+0x630], R18 ;  /* 0x0006301201007387 */ /* 0x0001e20000100a00 */
[----:B------:R-:W-:Y:S02]  /*11510*/  MOV R0, 0x3f800000 ;  /* 0x3f80000000007802 */ /* 0x000fe40000000f00 */
[----:B------:R-:W-:Y:S01]  /*11520*/  LEA.HI.X.SX32 R17, R4, R35, 0x1, P1 ;  /* 0x0000002304117211 */ /* 0x000fe200008f0eff */
[----:B------:R-:W-:Y:S01]  /*11530*/  IMAD.MOV.U32 R4, RZ, RZ, 0x3f800000 ;  /* 0x3f800000ff047424 */ /* 0x000fe200078e00ff */
[----:B-1----:R-:W-:Y:S02]  /*11540*/  LEA R14, P2, R6, R33, 0x1 ;  /* 0x00000021060e7211 */ /* 0x002fe400078408ff */
[----:B------:R-:W-:-:S02]  /*11550*/  CS2R R32, SRZ ;  /* 0x0000000000207805 */ /* 0x000fc4000001ff00 */
[----:B------:R-:W-:Y:S01]  /*11560*/  MOV R2, RZ ;  /* 0x000000ff00027202 */ /* 0x000fe20000000f00 */
[----:B------:R1:W-:Y:S01]  /*11570*/  STL.64 [R1+0x628], R16 ;  /* 0x0006281001007387 */ /* 0x0003e20000100a00 */
[----:B------:R-:W-:Y:S02]  /*11580*/  LEA.HI.X.SX32 R15, R6, R35, 0x1, P2 ;  /* 0x00000023060f7211 */ /* 0x000fe400010f0eff */
[----:B------:R-:W-:Y:S02]  /*11590*/  CS2R R34, SRZ ;  /* 0x0000000000227805 */ /* 0x000fe4000001ff00 */
[----:B------:R-:W-:Y:S02]  /*115a0*/  MOV R6, 0x3f800000 ;  /* 0x3f80000000067802 */ /* 0x000fe40000000f00 */
[C---:B0-----:R-:W-:Y:S01]  /*115b0*/  LOP3.LUT R19, R13.reuse, 0x10, RZ, 0x3c, !PT ;  /* 0x000000100d137812 */ /* 0x041fe200078e3cff */
[----:B------:R0:W-:Y:S01]  /*115c0*/  STL.64 [R1+0x620], R14 ;  /* 0x0006200e01007387 */ /* 0x0001e20000100a00 */
[----:B------:R-:W-:-:S02]  /*115d0*/  LOP3.LUT R18, R13, 0x20, RZ, 0x3c, !PT ;  /* 0x000000200d127812 */ /* 0x000fc400078e3cff */
[C---:B------:R-:W-:Y:S01]  /*115e0*/  IADD3 R19, R220.reuse, R19, RZ ;  /* 0x00000013dc137210 */ /* 0x040fe20007ffe0ff */
[----:B------:R2:W-:Y:S01]  /*115f0*/  STL.64 [R1+0x618], R10 ;  /* 0x0006180a01007387 */ /* 0x0005e20000100a00 */
[C---:B------:R-:W-:Y:S02]  /*11600*/  IADD3 R18, R220.reuse, R18, RZ ;  /* 0x00000012dc127210 */ /* 0x040fe40007ffe0ff */
[C---:B-1----:R-:W-:Y:S01]  /*11610*/  LOP3.LUT R17, R13.reuse, 0x30, RZ, 0x3c, !PT ;  /* 0x000000300d117812 */ /* 0x042fe200078e3cff */
[----:B------:R-:W-:Y:S01]  /*11620*/  STL [R1+0x610], R0 ;  /* 0x0006100001007387 */ /* 0x000fe20000100800 */
[C---:B------:R-:W-:Y:S02]  /*11630*/  LOP3.LUT R16, R13.reuse, 0x40, RZ, 0x3c, !PT ;  /* 0x000000400d107812 */ /* 0x040fe400078e3cff */
[----:B------:R-:W-:Y:S01]  /*11640*/  IADD3 R17, R220, R17, RZ ;  /* 0x00000011dc117210 */ /* 0x000fe20007ffe0ff */
[----:B------:R1:W-:Y:S01]  /*11650*/  STL [R1+0x60c], R6 ;  /* 0x00060c0601007387 */ /* 0x0003e20000100800 */
[----:B0-----:R-:W-:-:S02]  /*11660*/  LOP3.LUT R15, R13, 0x50, RZ, 0x3c, !PT ;  /* 0x000000500d0f7812 */ /* 0x001fc400078e3cff */
[----:B------:R-:W-:Y:S01]  /*11670*/  LOP3.LUT R14, R13, 0x60, RZ, 0x3c, !PT ;  /* 0x000000600d0e7812 */ /* 0x000fe200078e3cff */
[----:B------:R0:W-:Y:S01]  /*11680*/  STL [R1+0x608], R5 ;  /* 0x0006080501007387 */ /* 0x0001e20000100800 */
[C---:B--2---:R-:W-:Y:S01]  /*11690*/  IMAD R10, R191.reuse, 0x7, RZ ;  /* 0x00000007bf0a7824 */ /* 0x044fe200078e02ff */
[----:B------:R-:W-:Y:S02]  /*116a0*/  SHF.L.U32 R11, R191, 0x3, RZ ;  /* 0x00000003bf0b7819 */ /* 0x000fe400000006ff */
[----:B------:R2:W-:Y:S01]  /*116b0*/  STL [R1+0x604], R4 ;  /* 0x0006040401007387 */ /* 0x0005e20000100800 */
[----:B------:R-:W-:Y:S02]  /*116c0*/  LOP3.LUT R13, R13, 0x70, RZ, 0x3c, !PT ;  /* 0x000000700d0d7812 */ /* 0x000fe400078e3cff */
[C---:B-1----:R-:W-:Y:S01]  /*116d0*/  SHF.L.U32 R6, R191.reuse, 0x2, RZ ;  /* 0x00000002bf067819 */ /* 0x042fe200000006ff */
[----:B------:R-:W-:Y:S01]  /*116e0*/  STL [R1+0x400], RZ ;  /* 0x000400ff01007387 */ /* 0x000fe20000100800 */
[----:B------:R-:W-:Y:S01]  /*116f0*/  MOV R0, RZ ;  /* 0x000000ff00007202 */ /* 0x000fe20000000f00 */
[----:B0-----:R-:W-:Y:S01]  /*11700*/  IMAD R5, R191, 0x3, RZ ;  /* 0x00000003bf057824 */ /* 0x001fe200078e02ff */
[----:B------:R-:W-:-:S02]  /*11710*/  IADD3 R16, R220, R16, RZ ;  /* 0x00000010dc107210 */ /* 0x000fc40007ffe0ff */
[C---:B------:R-:W-:Y:S02]  /*11720*/  IADD3 R15, R220.reuse, R15, RZ ;  /* 0x0000000fdc0f7210 */ /* 0x040fe40007ffe0ff */
[----:B--2---:R-:W-:Y:S02]  /*11730*/  MOV R4, 0xff800000 ;  /* 0xff80000000047802 */ /* 0x004fe40000000f00 */
[C---:B------:R-:W-:Y:S02]  /*11740*/  IADD3 R14, R220.reuse, R14, RZ ;  /* 0x0000000edc0e7210 */ /* 0x040fe40007ffe0ff */
[----:B------:R-:W-:Y:S01]  /*11750*/  IADD3 R13, R220, R13, RZ ;  /* 0x0000000ddc0d7210 */ /* 0x000fe20007ffe0ff */
[----:B------:R0:W-:Y:S04]  /*11760*/  STL [R1+0x600], R4 ;  /* 0x0006000401007387 */ /* 0x0001e80000100800 */
[----:B------:R-:W-:Y:S04]  /*11770*/  STL [R1+0x404], RZ ;  /* 0x000404ff01007387 */ /* 0x000fe80000100800 */
[----:B------:R-:W-:Y:S01]  /*11780*/  STL [R1+0x408], RZ ;  /* 0x000408ff01007387 */ /* 0x000fe20000100800 */
[----:B0-----:R-:W-:-:S03]  /*11790*/  SHF.L.U32 R4, R191, 0x1, RZ ;  /* 0x00000001bf047819 */ /* 0x001fc600000006ff */
[----:B------:R-:W-:Y:S02]  /*117a0*/  STL [R1+0x40c], RZ ;  /* 0x00040cff01007387 */ /* 0x000fe40000100800 */
[C---:B------:R-:W-:Y:S02]  /*117b0*/  IMAD.WIDE R176, R4.reuse, 0x2, R184 ;  /* 0x0000000204b07825 */ /* 0x040fe400078e02b8 */
[----:B------:R-:W-:Y:S02]  /*117c0*/  STL [R1+0x410], RZ ;  /* 0x000410ff01007387 */ /* 0x000fe40000100800 */
[----:B------:R-:W-:Y:S02]  /*117d0*/  IMAD.WIDE R178, R4, 0x2, R22 ;  /* 0x0000000204b27825 */ /* 0x000fe400078e0216 */
[----:B------:R-:W-:Y:S04]  /*117e0*/  STL [R1+0x414], RZ ;  /* 0x000414ff01007387 */ /* 0x000fe80000100800 */
        /* <DEDUP_REMOVED lines=250> */
[----:B------:R-:W-:Y:S04]  /*12790*/  STL [R1], RZ ;  /* 0x000000ff01007387 */ /* 0x000fe80000100800 */
        /* <DEDUP_REMOVED lines=127> */
[----:B------:R0:W-:Y:S04]  /*12f90*/  STL [R1+0xa30], R175 ;  /* 0x000a30af01007387 */ /* 0x0001e80000100800 */
[----:B------:R1:W-:Y:S04]  /*12fa0*/  STL [R1+0xa2c], R174 ;  /* 0x000a2cae01007387 */ /* 0x0003e80000100800 */
[----:B------:R2:W-:Y:S01]  /*12fb0*/  STL.64 [R1+0x9f0], R176 ;  /* 0x0009f0b001007387 */ /* 0x0005e20000100a00 */
[----:B0-----:R-:W-:-:S03]  /*12fc0*/  MOV R175, UR9 ;  /* 0x0000000900af7c02 */ /* 0x001fc60008000f00 */
[----:B------:R-:W-:Y:S01]  /*12fd0*/  STL.64 [R1+0x9e8], R178 ;  /* 0x0009e8b201007387 */ /* 0x000fe20000100a00 */
[----:B-1----:R-:W-:Y:S01]  /*12fe0*/  MOV R174, UR8 ;  /* 0x0000000800ae7c02 */ /* 0x002fe20008000f00 */
[----:B------:R-:W-:Y:S02]  /*12ff0*/  UIADD3.64 UR8, UR54, 0x4, URZ ;  /* 0x0000000436087897 */ /* 0x000fe4000fffe03f */
[----:B------:R-:W-:Y:S02]  /*13000*/  UIADD3.64 UR8, UR54, 0x100, URZ ;  /* 0x0000010036087897 */ /* 0x000fe4000fffe03f */
[----:B------:R0:W-:Y:S01]  /*13010*/  STL.64 [R1+0xa10], R174 ;  /* 0x000a10ae01007387 */ /* 0x0001e20000100a00 */
[C---:B--2---:R-:W-:Y:S01]  /*13020*/  IMAD.WIDE R176, R5.reuse, 0x2, R184 ;  /* 0x0000000205b07825 */ /* 0x044fe200078e02b8 */
[----:B------:R-:W-:Y:S02]  /*13030*/  UIADD3.64 UR8, UR54, 0x104, URZ ;  /* 0x0000010436087897 */ /* 0x000fe4000fffe03f */
[----:B------:R-:W-:Y:S01]  /*13040*/  UIADD3.64 UR8, UR54, 0x200, URZ ;  /* 0x0000020036087897 */ /* 0x000fe2000fffe03f */
[----:B------:R-:W-:Y:S01]  /*13050*/  IMAD.WIDE R4, R5, 0x2, R22 ;  /* 0x0000000205047825 */ /* 0x000fe200078e0216 */
[----:B------:R1:W-:Y:S01]  /*13060*/  STL.64 [R1+0x9e0], R176 ;  /* 0x0009e0b001007387 */ /* 0x0003e20000100a00 */
[----:B------:R-:W-:-:S02]  /*13070*/  UIADD3.64 UR8, UR54, 0x204, URZ ;  /* 0x0000020436087897 */ /* 0x000fc4000fffe03f */
[----:B------:R-:W-:Y:S01]  /*13080*/  UIADD3.64 UR8, UR54, 0x300, URZ ;  /* 0x0000030036087897 */ /* 0x000fe2000fffe03f */
[----:B------:R2:W-:Y:S01]  /*13090*/  STL.64 [R1+0x9d8], R4 ;  /* 0x0009d80401007387 */ /* 0x0005e20000100a00 */
[----:B------:R-:W-:Y:S01]  /*130a0*/  UIADD3.64 UR8, UR54, 0x304, URZ ;  /* 0x0000030436087897 */ /* 0x000fe2000fffe03f */
[C---:B0-----:R-:W-:Y:S01]  /*130b0*/  IMAD.WIDE R174, R6.reuse, 0x2, R184 ;  /* 0x0000000206ae7825 */ /* 0x041fe200078e02b8 */
[----:B------:R-:W-:Y:S02]  /*130c0*/  UIADD3.64 UR8, UR54, 0x400, URZ ;  /* 0x0000040036087897 */ /* 0x000fe4000fffe03f */
[----:B------:R-:W-:Y:S02]  /*130d0*/  UIADD3.64 UR8, UR54, 0x404, URZ ;  /* 0x0000040436087897 */ /* 0x000fe4000fffe03f */
[----:B------:R0:W-:Y:S01]  /*130e0*/  STL.64 [R1+0x9d0], R174 ;  /* 0x0009d0ae01007387 */ /* 0x0001e20000100a00 */
[----:B-1----:R-:W-:Y:S01]  /*130f0*/  IMAD.WIDE R176, R6, 0x2, R22 ;  /* 0x0000000206b07825 */ /* 0x002fe200078e0216 */
[----:B------:R-:W-:-:S02]  /*13100*/  UIADD3.64 UR8, UR54, 0x500, URZ ;  /* 0x0000050036087897 */ /* 0x000fc4000fffe03f */
[----:B------:R-:W-:Y:S01]  /*13110*/  UIADD3.64 UR8, UR6, 0x3fe, URZ ;  /* 0x000003fe06087897 */ /* 0x000fe2000fffe03f */
[C---:B--2---:R-:W-:Y:S01]  /*13120*/  IMAD.WIDE R4, R7.reuse, 0x2, R184 ;  /* 0x0000000207047825 */ /* 0x044fe200078e02b8 */
[----:B------:R-:W-:Y:S04]  /*13130*/  STL.64 [R1+0x9c8], R176 ;  /* 0x0009c8b001007387 */ /* 0x000fe80000100a00 */
[----:B------:R1:W-:Y:S01]  /*13140*/  STL.64 [R1+0x9c0], R4 ;  /* 0x0009c00401007387 */ /* 0x0003e20000100a00 */
[----:B0-----:R-:W-:-:S04]  /*13150*/  IMAD.WIDE R174, R7, 0x2, R22 ;  /* 0x0000000207ae7825 */ /* 0x001fc800078e0216 */
[C---:B------:R-:W-:Y:S01]  /*13160*/  IMAD.WIDE R6, R9.reuse, 0x2, R184 ;  /* 0x0000000209067825 */ /* 0x040fe200078e02b8 */
[----:B------:R-:W-:Y:S04]  /*13170*/  STL.64 [R1+0x9b8], R174 ;  /* 0x0009b8ae01007387 */ /* 0x000fe80000100a00 */
[----:B------:R0:W-:Y:S01]  /*13180*/  STL.64 [R1+0x9b0], R6 ;  /* 0x0009b00601007387 */ /* 0x0001e20000100a00 */
[----:B-1----:R-:W-:-:S05]  /*13190*/  IMAD.WIDE R4, R9, 0x2, R22 ;  /* 0x0000000209047825 */ /* 0x002fca00078e0216 */
[----:B------:R1:W-:Y:S01]  /*131a0*/  STL.64 [R1+0x9a8], R4 ;  /* 0x0009a80401007387 */ /* 0x0003e20000100a00 */
[----:B0-----:R-:W-:-:S05]  /*131b0*/  IMAD.WIDE R6, R10, 0x2, R184 ;  /* 0x000000020a067825 */ /* 0x001fca00078e02b8 */
[----:B------:R0:W-:Y:S01]  /*131c0*/  STL.64 [R1+0x9a0], R6 ;  /* 0x0009a00601007387 */ /* 0x0001e20000100a00 */
[----:B-1----:R-:W-:-:S05]  /*131d0*/  IMAD.WIDE R4, R10, 0x2, R22 ;  /* 0x000000020a047825 */ /* 0x002fca00078e0216 */
[----:B------:R1:W-:Y:S01]  /*131e0*/  STL.64 [R1+0x998], R4 ;  /* 0x0009980401007387 */ /* 0x0003e20000100a00 */
[----:B0-----:R-:W-:-:S05]  /*131f0*/  IMAD.WIDE R6, R11, 0x2, R184 ;  /* 0x000000020b067825 */ /* 0x001fca00078e02b8 */
[----:B------:R0:W-:Y:S01]  /*13200*/  STL.64 [R1+0x990], R6 ;  /* 0x0009900601007387 */ /* 0x0001e20000100a00 */
[----:B-1----:R-:W-:-:S04]  /*13210*/  IMAD.WIDE R4, R11, 0x2, R22 ;  /* 0x000000020b047825 */ /* 0x002fc800078e0216 */
[----:B------:R-:W-:Y:S01]  /*13220*/  IMAD.WIDE R10, R159, 0x2, R22 ;  /* 0x000000029f0a7825 */ /* 0x000fe200078e0216 */
[----:B------:R1:W-:Y:S03]  /*13230*/  STL.64 [R1+0x988], R4 ;  /* 0x0009880401007387 */ /* 0x0003e60000100a00 */
[----:B0-----:R-:W-:-:S05]  /*13240*/  IMAD.WIDE R6, R12, 0x2, R184 ;  /* 0x000000020c067825 */ /* 0x001fca00078e02b8 */
        /* <DEDUP_REMOVED lines=35> */
[----:B0-----:R-:W-:Y:S02]  /*13480*/  MOV R6, UR6 ;  /* 0x0000000600067c02 */ /* 0x001fe40008000f00 */
[----:B------:R-:W-:Y:S01]  /*13490*/  MOV R7, UR7 ;  /* 0x0000000700077c02 */ /* 0x000fe20008000f00 */
[----:B------:R-:W-:Y:S01]  /*134a0*/  UIADD3.64 UR6, UR6, 0x400, URZ ;  /* 0x0000040006067897 */ /* 0x000fe2000fffe03f */
[----:B-1----:R-:W-:-:S05]  /*134b0*/  IMAD.WIDE R4, R159, 0x2, R184 ;  /* 0x000000029f047825 */ /* 0x002fca00078e02b8 */
[----:B------:R0:W-:Y:S04]  /*134c0*/  STL.64 [R1+0x8f0], R4 ;  /* 0x0008f00401007387 */ /* 0x0001e80000100a00 */
[----:B------:R1:W-:Y:S04]  /*134d0*/  STL.64 [R1+0x8e8], R10 ;  /* 0x0008e80a01007387 */ /* 0x0003e80000100a00 */
[----:B------:R2:W-:Y:S01]  /*134e0*/  STL.64 [R1+0x9f8], R6 ;  /* 0x0009f80601007387 */ /* 0x0005e20000100a00 */
[----:B0-----:R-:W-:-:S04]  /*134f0*/  IMAD.WIDE R4, R160, 0x2, R184 ;  /* 0x00000002a0047825 */ /* 0x001fc800078e02b8 */
[----:B-1----:R-:W-:Y:S01]  /*13500*/  IMAD.WIDE R10, R160, 0x2, R22 ;  /* 0x00000002a00a7825 */ /* 0x002fe200078e0216 */
[----:B------:R0:W-:Y:S03]  /*13510*/  STL.64 [R1+0x8e0], R4 ;  /* 0x0008e00401007387 */ /* 0x0001e60000100a00 */
[C---:B--2---:R-:W-:Y:S01]  /*13520*/  IMAD.WIDE R6, R161.reuse, 0x2, R184 ;  /* 0x00000002a1067825 */ /* 0x044fe200078e02b8 */
[----:B------:R1:W-:Y:S04]  /*13530*/  STL.64 [R1+0x8d8], R10 ;  /* 0x0008d80a01007387 */ /* 0x0003e80000100a00 */
[----:B------:R2:W-:Y:S01]  /*13540*/  STL.64 [R1+0x8d0], R6 ;  /* 0x0008d00601007387 */ /* 0x0005e20000100a00 */
[----:B0-----:R-:W-:-:S04]  /*13550*/  IMAD.WIDE R4, R161, 0x2, R22 ;  /* 0x00000002a1047825 */ /* 0x001fc800078e0216 */
[C---:B-1----:R-:W-:Y:S01]  /*13560*/  IMAD.WIDE R10, R162.reuse, 0x2, R184 ;  /* 0x00000002a20a7825 */ /* 0x042fe200078e02b8 */
[----:B------:R0:W-:Y:S03]  /*13570*/  STL.64 [R1+0x8c8], R4 ;  /* 0x0008c80401007387 */ /* 0x0001e60000100a00 */
[----:B--2---:R-:W-:Y:S01]  /*13580*/  IMAD.WIDE R6, R162, 0x2, R22 ;  /* 0x00000002a2067825 */ /* 0x004fe200078e0216 */
        /* <DEDUP_REMOVED lines=42> */
[----:B------:R-:W-:Y:S04]  /*13830*/  STL.64 [R1+0x818], R10 ;  /* 0x0008180a01007387 */ /* 0x000fe80000100a00 */
[----:B------:R1:W-:Y:S01]  /*13840*/  STL.64 [R1+0xa40], R6 ;  /* 0x000a400601007387 */ /* 0x0003e20000100a00 */
[----:B0-----:R-:W-:-:S05]  /*13850*/  IMAD.WIDE R4, R191, 0x2, R22 ;  /* 0x00000002bf047825 */ /* 0x001fca00078e0216 */
[----:B------:R0:W-:Y:S01]  /*13860*/  STL.64 [R1+0xa38], R4 ;  /* 0x000a380401007387 */ /* 0x0001e20000100a00 */
[----:B-1----:R-:W-:Y:S02]  /*13870*/  MOV R6, UR6 ;  /* 0x0000000600067c02 */ /* 0x002fe40008000f00 */
[----:B------:R-:W-:Y:S02]  /*13880*/  MOV R7, UR7 ;  /* 0x0000000700077c02 */ /* 0x000fe40008000f00 */
[----:B0-----:R-:W-:Y:S02]  /*13890*/  MOV R4, UR8 ;  /* 0x0000000800047c02 */ /* 0x001fe40008000f00 */
[----:B------:R-:W-:-:S05]  /*138a0*/  MOV R5, UR9 ;  /* 0x0000000900057c02 */ /* 0x000fca0008000f00 */
[----:B------:R0:W-:Y:S04]  /*138b0*/  STL.64 [R1+0xa08], R4 ;  /* 0x000a080401007387 */ /* 0x0001e80000100a00 */
[----:B------:R0:W-:Y:S02]  /*138c0*/  STL.64 [R1+0xa00], R6 ;  /* 0x000a000601007387 */ /* 0x0001e40000100a00 */
.L_x_1:
[----:B------:R-:W2:Y:S04]  /*138d0*/  LDL.64 R154, [R1+0xa40] ;  /* 0x000a4000019a7983 */ /* 0x000ea80000100a00 */
[----:B------:R-:W3:Y:S04]  /*138e0*/  LDL.64 R152, [R1+0xa38] ;  /* 0x000a380001987983 */ /* 0x000ee80000100a00 */
[----:B------:R-:W4:Y:S04]  /*138f0*/  LDL.64 R10, [R1+0x9f0] ;  /* 0x0009f000010a7983 */ /* 0x000f280000100a00 */
[----:B------:R-:W3:Y:S04]  /*13900*/  LDL.64 R168, [R1+0x9e8] ;  /* 0x0009e80001a87983 */ /* 0x000ee80000100a00 */
[----:B------:R-:W4:Y:S04]  /*13910*/  LDL.64 R166, [R1+0x9e0] ;  /* 0x0009e00001a67983 */ /* 0x000f280000100a00 */
[----:B------:R-:W4:Y:S04]  /*13920*/  LDL.64 R164, [R1+0x9d8] ;  /* 0x0009d80001a47983 */ /* 0x000f280000100a00 */
[----:B------:R-:W4:Y:S04]  /*13930*/  LDL.64 R162, [R1+0x9d0] ;  /* 0x0009d00001a27983 */ /* 0x000f280000100a00 */
[----:B------:R-:W4:Y:S04]  /*13940*/  LDL.64 R160, [R1+0x9c8] ;  /* 0x0009c80001a07983 */ /* 0x000f280000100a00 */
[----:B------:R-:W4:Y:S04]  /*13950*/  LDL.64 R158, [R1+0x9c0] ;  /* 0x0009c000019e7983 */ /* 0x000f280000100a00 */
[----:B------:R-:W4:Y:S01]  /*13960*/  LDL.64 R156, [R1+0x9b8] ;  /* 0x0009b800019c7983 */ /* 0x000f220000100a00 */
[----:B0----5:R-:W-:Y:S01]  /*13970*/  IMAD.WIDE R4, R2, 0x2, R22 ;  /* 0x0000000202047825 */ /* 0x021fe200078e0216 */
[----:B------:R-:W-:-:S02]  /*13980*/  MOV R216, UR51 ;  /* 0x0000003300d87c02 */ /* 0x000fc40008000f00 */
[----:B------:R-:W-:Y:S01]  /*13990*/  STL [R1+0x118c], R251 ;  /* 0x00118cfb01007387 */ /* 0x000fe20000100800 */
[C---:B------:R-:W-:Y:S01]  /*139a0*/  IMAD.WIDE R6, R2.reuse, 0x2, R184 ;  /* 0x0000000202067825 */ /* 0x040fe200078e02b8 */
[----:B------:R-:W-:Y:S02]  /*139b0*/  MOV R215, UR50 ;  /* 0x0000003200d77c02 */ /* 0x000fe40008000f00 */
[----:B------:R-:W-:Y:S04]  /*139c0*/  STL [R1+0x1188], R191 ;  /* 0x001188bf01007387 */ /* 0x000fe80000100800 */
[----:B------:R-:W-:Y:S04]  /*139d0*/  STL.64 [R1+0xf80], R150 ;  /* 0x000f809601007387 */ /* 0x000fe80000100a00 */
        /* <DEDUP_REMOVED lines=56> */
[----:B------:R0:W-:Y:S04]  /*13d60*/  STL.64 [R1+0xdb8], R36 ;  /* 0x000db82401007387 */ /* 0x0001e80000100a00 */
[----:B------:R1:W-:Y:S04]  /*13d70*/  STL.64 [R1+0xdb0], R34 ;  /* 0x000db02201007387 */ /* 0x0003e80000100a00 */
[----:B------:R-:W-:Y:S04]  /*13d80*/  STL.64 [R1+0xda8], R32 ;  /* 0x000da82001007387 */ /* 0x000fe80000100a00 */
[----:B------:R-:W-:Y:S04]  /*13d90*/  STL.64 [R1+0xda0], R30 ;  /* 0x000da01e01007387 */ /* 0x000fe80000100a00 */
[----:B------:R-:W-:Y:S04]  /*13da0*/  STL.64 [R1+0xd98], R28 ;  /* 0x000d981c01007387 */ /* 0x000fe80000100a00 */
[----:B------:R-:W-:Y:S04]  /*13db0*/  STL.64 [R1+0xd90], R26 ;  /* 0x000d901a01007387 */ /* 0x000fe80000100a00 */
[----:B------:R-:W-:Y:S01]  /*13dc0*/  STL.64 [R1+0xd88], R24 ;  /* 0x000d881801007387 */ /* 0x000fe20000100a00 */
[----:B--2---:R-:W-:-:S03]  /*13dd0*/  IMAD.WIDE R154, R2, 0x2, R154 ;  /* 0x00000002029a7825 */ /* 0x004fc600078e029a */
[----:B------:R-:W-:Y:S04]  /*13de0*/  STL [R1+0x1194], R184 ;  /* 0x001194b801007387 */ /* 0x000fe80000100800 */
[----:B------:R-:W-:Y:S04]  /*13df0*/  STL [R1+0x1190], R185 ;  /* 0x001190b901007387 */ /* 0x000fe80000100800 */
[----:B------:R-:W-:Y:S04]  /*13e00*/  STL [R1+0x119c], R22 ;  /* 0x00119c1601007387 */ /* 0x000fe80000100800 */
[----:B------:R2:W-:Y:S04]  /*13e10*/  STL [R1+0x1198], R23 ;  /* 0x0011981701007387 */ /* 0x0005e80000100800 */
[----:B0-----:R-:W4:Y:S04]  /*13e20*/  LDL.64 R36, [R1+0x9a8] ;  /* 0x0009a80001247983 */ /* 0x001f280000100a00 */
[----:B-1----:R-:W4:Y:S04]  /*13e30*/  LDL.64 R34, [R1+0x9a0] ;  /* 0x0009a00001227983 */ /* 0x002f280000100a00 */
[----:B--2---:R-:W2:Y:S04]  /*13e40*/  LDL.64 R22, [R1+0x998] ;  /* 0x0009980001167983 */ /* 0x004ea80000100a00 */
[----:B------:R-:W2:Y:S04]  /*13e50*/  LDL.64 R32, [R1+0x978] ;  /* 0x0009780001207983 */ /* 0x000ea80000100a00 */
[----:B------:R-:W2:Y:S04]  /*13e60*/  LDL.64 R44, [R1+0x9b0] ;  /* 0x0009b000012c7983 */ /* 0x000ea80000100a00 */
[----:B------:R-:W2:Y:S04]  /*13e70*/  LDL.64 R42, [R1+0x990] ;  /* 0x00099000012a7983 */ /* 0x000ea80000100a00 */
[----:B------:R-:W2:Y:S04]  /*13e80*/  LDL.64 R30, [R1+0x970] ;  /* 0x00097000011e7983 */ /* 0x000ea80000100a00 */
[----:B------:R-:W2:Y:S04]  /*13e90*/  LDL.64 R40, [R1+0x988] ;  /* 0x0009880001287983 */ /* 0x000ea80000100a00 */
[----:B------:R-:W2:Y:S04]  /*13ea0*/  LDL.64 R28, [R1+0x968] ;  /* 0x00096800011c7983 */ /* 0x000ea80000100a00 */
[----:B------:R3:W2:Y:S04]  /*13eb0*/  LDG.E.U16 R214, desc[UR4][R6.64] ;  /* 0x0000000406d67981 */ /* 0x0006a8000c1e1500 */
[----:B------:R-:W2:Y:S04]  /*13ec0*/  LDL.64 R38, [R1+0x980] ;  /* 0x0009800001267983 */ /* 0x000ea80000100a00 */
[----:B------:R-:W2:Y:S01]  /*13ed0*/  LDL.64 R26, [R1+0x960] ;  /* 0x00096000011a7983 */ /* 0x000ea20000100a00 */
[----:B---3--:R-:W-:-:S03]  /*13ee0*/  IMAD.WIDE R6, R2, 0x2, R168 ;  /* 0x0000000202067825 */ /* 0x008fc600078e02a8 */
[----:B------:R-:W3:Y:S04]  /*13ef0*/  LDL.64 R24, [R1+0x958] ;  /* 0x0009580001187983 */ /* 0x000ee80000100a00 */
[----:B------:R0:W3:Y:S01]  /*13f00*/  LDG.E.U16 R208, desc[UR4][R6.64] ;  /* 0x0000000406d07981 */ /* 0x0000e2000c1e1500 */
[----:B------:R-:W-:-:S03]  /*13f10*/  IMAD.WIDE R152, R2, 0x2, R152 ;  /* 0x0000000202987825 */ /* 0x000fc600078e0298 */
[----:B------:R-:W3:Y:S01]  /*13f20*/  LDG.E.U16 R213, desc[UR4][R4.64] ;  /* 0x0000000404d57981 */ /* 0x000ee2000c1e1500 */
[----:B----4-:R-:W-:-:S03]  /*13f30*/  IMAD.WIDE R10, R2, 0x2, R10 ;  /* 0x00000002020a7825 */ /* 0x010fc600078e020a */
[----:B------:R-:W4:Y:S01]  /*13f40*/  LDG.E.U16 R211, desc[UR4][R152.64] ;  /* 0x0000000498d37981 */ /* 0x000f22000c1e1500 */
[----:B0-----:R-:W-:-:S03]  /*13f50*/  IMAD.WIDE R6, R2, 0x2, R158 ;  /* 0x0000000202067825 */ /* 0x001fc600078e029e */
[----:B------:R-:W4:Y:S04]  /*13f60*/  LDG.E.U16 R209, desc[UR4][R10.64] ;  /* 0x000000040ad17981 */ /* 0x000f28000c1e1500 */
[----:B------:R2:W4:Y:S04]  /*13f70*/  LDG.E.U16 R201, desc[UR4][R6.64] ;  /* 0x0000000406c97981 */ /* 0x000528000c1e1500 */
[----:B------:R-:W4:Y:S04]  /*13f80*/  LDG.E.U16 R212, desc[UR4][R154.64] ;  /* 0x000000049ad47981 */ /* 0x000f28000c1e1500 */
[----:B------:R-:W4:Y:S04]  /*13f90*/  LDL.64 R50, [R1+0x938] ;  /* 0x0009380001327983 */ /* 0x000f280000100a00 */
[----:B------:R-:W4:Y:S04]  /*13fa0*/  LDL.64 R48, [R1+0x930] ;  /* 0x0009300001307983 */ /* 0x000f280000100a00 */
[----:B------:R-:W4:Y:S01]  /*13fb0*/  LDL.64 R46, [R1+0x928] ;  /* 0x00092800012e7983 */ /* 0x000f220000100a00 */
[----:B--2---:R-:W-:-:S03]  /*13fc0*/  IMAD.WIDE R6, R2, 0x2, R22 ;  /* 0x0000000202067825 */ /* 0x004fc600078e0216 */
[----:B------:R-:W2:Y:S01]  /*13fd0*/  LDL.64 R22, [R1+0x940] ;  /* 0x0009400001167983 */ /* 0x000ea20000100a00 */
[----:B------:R-:W-:-:S03]  /*13fe0*/  IMAD.WIDE R152, R2, 0x2, R162 ;  /* 0x0000000202987825 */ /* 0x000fc600078e02a2 */
[----:B------:R-:W4:Y:S01]  /*13ff0*/  LDG.E.U16 R196, desc[UR4][R6.64] ;  /* 0x0000000406c47981 */ /* 0x000f22000c1e1500 */
[----:B------:R-:W-:-:S03]  /*14000*/  IMAD.WIDE R10, R2, 0x2, R160 ;  /* 0x00000002020a7825 */ /* 0x000fc600078e02a0 */
[----:B------:R0:W4:Y:S04]  /*14010*/  LDG.E.U16 R205, desc[UR4][R152.64] ;  /* 0x0000000498cd7981 */ /* 0x000128000c1e1500 */
[----:B------:R1:W4:Y:S01]  /*14020*/  LDG.E.U16 R202, desc[UR4][R10.64] ;  /* 0x000000040aca7981 */ /* 0x000322000c1e1500 */
[----:B0-----:R-:W-:-:S03]  /*14030*/  IMAD.WIDE R152, R2, 0x2, R36 ;  /* 0x0000000202987825 */ /* 0x001fc600078e0224 */
[----:B------:R-:W4:Y:S01]  /*14040*/  LDL.64 R36, [R1+0x950] ;  /* 0x0009500001247983 */ /* 0x000f220000100a00 */
[----:B-1----:R-:W-:-:S03]  /*14050*/  IMAD.WIDE R10, R2, 0x2, R34 ;  /* 0x00000002020a7825 */ /* 0x002fc600078e0222 */
[----:B------:R-:W4:Y:S01]  /*14060*/  LDL.64 R34, [R1+0x948] ;  /* 0x0009480001227983 */ /* 0x000f220000100a00 */
[----:B------:R-:W-:-:S03]  /*14070*/  IMAD.WIDE R4, R2, 0x2, R166 ;  /* 0x0000000202047825 */ /* 0x000fc600078e02a6 */
[----:B------:R0:W4:Y:S01]  /*14080*/  LDG.E.U16 R197, desc[UR4][R10.64] ;  /* 0x000000040ac57981 */ /* 0x000122000c1e1500 */
[----:B------:R-:W-:-:S03]  /*14090*/  IMAD.WIDE R154, R2, 0x2, R164 ;  /* 0x00000002029a7825 */ /* 0x000fc600078e02a4 */
[----:B------:R1:W4:Y:S01]  /*140a0*/  LDG.E.U16 R207, desc[UR4][R4.64] ;  /* 0x0000000404cf7981 */ /* 0x000322000c1e1500 */
[----:B------:R-:W-:-:S03]  /*140b0*/  IMAD.WIDE R6, R2, 0x2, R30 ;  /* 0x0000000202067825 */ /* 0x000fc600078e021e */
[----:B------:R3:W4:Y:S01]  /*140c0*/  LDG.E.U16 R206, desc[UR4][R154.64] ;  /* 0x000000049ace7981 */ /* 0x000722000c1e1500 */
[----:B0-----:R-:W-:-:S03]  /*140d0*/  IMAD.WIDE R10, R2, 0x2, R32 ;  /* 0x00000002020a7825 */ /* 0x001fc600078e0220 */
[----:B------:R-:W4:Y:S01]  /*140e0*/  LDL.64 R32, [R1+0x920] ;  /* 0x0009200001207983 */ /* 0x000f220000100a00 */
[----:B-1----:R-:W-:-:S03]  /*140f0*/  IMAD.WIDE R4, R2, 0x2, R156 ;  /* 0x0000000202047825 */ /* 0x002fc600078e029c */
[----:B------:R-:W4:Y:S01]  /*14100*/  LDL.64 R30, [R1+0x918] ;  /* 0x00091800011e7983 */ /* 0x000f220000100a00 */
[----:B---3--:R-:W-:-:S03]  /*14110*/  IMAD.WIDE R154, R2, 0x2, R44 ;  /* 0x00000002029a7825 */ /* 0x008fc600078e022c */
[----:B------:R0:W3:Y:S04]  /*14120*/  LDG.E.U16 R200, desc[UR4][R4.64] ;  /* 0x0000000404c87981 */ /* 0x0000e8000c1e1500 */
[----:B------:R1:W3:Y:S04]  /*14130*/  LDG.E.U16 R199, desc[UR4][R154.64] ;  /* 0x000000049ac77981 */ /* 0x0002e8000c1e1500 */
[----:B------:R1:W3:Y:S01]  /*14140*/  LDG.E.U16 R198, desc[UR4][R152.64] ;  /* 0x0000000498c67981 */ /* 0x0002e2000c1e1500 */
[----:B0-----:R-:W-:-:S03]  /*14150*/  IMAD.WIDE R4, R2, 0x2, R42 ;  /* 0x0000000202047825 */ /* 0x001fc600078e022a */
[----:B------:R-:W3:Y:S01]  /*14160*/  LDL.64 R44, [R1+0x908] ;  /* 0x00090800012c7983 */ /* 0x000ee20000100a00 */
[----:B-1----:R-:W-:-:S03]  /*14170*/  IMAD.WIDE R154, R2, 0x2, R40 ;  /* 0x00000002029a7825 */ /* 0x002fc600078e0228 */
[----:B------:R0:W3:Y:S01]  /*14180*/  LDG.E.U16 R194, desc[UR4][R4.64] ;  /* 0x0000000404c27981 */ /* 0x0000e2000c1e1500 */
[----:B------:R-:W-:-:S03]  /*14190*/  IMAD.WIDE R152, R2, 0x2, R38 ;  /* 0x0000000202987825 */ /* 0x000fc600078e0226 */
[----:B------:R1:W3:Y:S04]  /*141a0*/  LDG.E.U16 R193, desc[UR4][R154.64] ;  /* 0x000000049ac17981 */ /* 0x0002e8000c1e1500 */
[----:B------:R1:W3:Y:S01]  /*141b0*/  LDG.E.U16 R192, desc[UR4][R152.64] ;  /* 0x0000000498c07981 */ /* 0x0002e2000c1e1500 */
[----:B0-----:R-:W-:-:S03]  /*141c0*/  IMAD.WIDE R4, R2, 0x2, R28 ;  /* 0x0000000202047825 */ /* 0x001fc600078e021c */
[----:B------:R-:W3:Y:S01]  /*141d0*/  LDL.64 R28, [R1+0x910] ;  /* 0x00091000011c7983 */ /* 0x000ee20000100a00 */
[----:B-1----:R-:W-:-:S03]  /*141e0*/  IMAD.WIDE R154, R2, 0x2, R26 ;  /* 0x00000002029a7825 */ /* 0x002fc600078e021a */
[----:B------:R-:W3:Y:S01]  /*141f0*/  LDL.64 R26, [R1+0x8f8] ;  /* 0x0008f800011a7983 */ /* 0x000ee20000100a00 */
[----:B------:R-:W-:-:S03]  /*14200*/  IMAD.WIDE R152, R2, 0x2, R24 ;  /* 0x0000000202987825 */ /* 0x000fc600078e0218 */
[----:B------:R-:W3:Y:S04]  /*14210*/  LDL.64 R24, [R1+0x8f0] ;  /* 0x0008f00001187983 */ /* 0x000ee80000100a00 */
[----:B------:R2:W3:Y:S04]  /*14220*/  LDG.E.U16 R188, desc[UR4][R4.64] ;  /* 0x0000000404bc7981 */ /* 0x0004e8000c1e1500 */
[----:B------:R-:W3:Y:S04]  /*14230*/  LDL.64 R42, [R1+0x900] ;  /* 0x00090000012a7983 */ /* 0x000ee80000100a00 */
[----:B------:R-:W3:Y:S04]  /*14240*/  LDL.64 R40, [R1+0x8e8] ;  /* 0x0008e80001287983 */ /* 0x000ee80000100a00 */
[----:B------:R-:W3:Y:S04]  /*14250*/  LDL.64 R38, [R1+0x8e0] ;  /* 0x0008e00001267983 */ /* 0x000ee80000100a00 */
[----:B------:R4:W3:Y:S04]  /*14260*/  LDG.E.U16 R190, desc[UR4][R10.64] ;  /* 0x000000040abe7981 */ /* 0x0008e8000c1e1500 */
[----:B------:R0:W3:Y:S04]  /*14270*/  LDG.E.U16 R189, desc[UR4][R6.64] ;  /* 0x0000000406bd7981 */ /* 0x0000e8000c1e1500 */
[----:B------:R1:W3:Y:S04]  /*14280*/  LDG.E.U16 R187, desc[UR4][R154.64] ;  /* 0x000000049abb7981 */ /* 0x0002e8000c1e1500 */
[----:B------:R-:W3:Y:S01]  /*14290*/  LDG.E.U16 R186, desc[UR4][R152.64] ;  /* 0x0000000498ba7981 */ /* 0x000ee2000c1e1500 */
[----:B--2---:R-:W-:-:S03]  /*142a0*/  IMAD.WIDE R4, R2, 0x2, R22 ;  /* 0x0000000202047825 */ /* 0x004fc600078e0216 */
[----:B------:R-:W2:Y:S01]  /*142b0*/  LDL.64 R22, [R1+0x8d0] ;  /* 0x0008d00001167983 */ /* 0x000ea20000100a00 */
[----:B----4-:R-:W-:-:S03]  /*142c0*/  IMAD.WIDE R10, R2, 0x2, R36 ;  /* 0x00000002020a7825 */ /* 0x010fc600078e0224 */
[----:B------:R-:W4:Y:S04]  /*142d0*/  LDG.E.U16 R181, desc[UR4][R4.64] ;  /* 0x0000000404b57981 */ /* 0x000f28000c1e1500 */
[----:B------:R-:W4:Y:S01]  /*142e0*/  LDL.64 R36, [R1+0x8d8] ;  /* 0x0008d80001247983 */ /* 0x000f220000100a00 */
[----:B0-----:R-:W-:-:S03]  /*142f0*/  IMAD.WIDE R6, R2, 0x2, R34 ;  /* 0x0000000202067825 */ /* 0x001fc600078e0222 */
[----:B------:R-:W4:Y:S04]  /*14300*/  LDL.64 R34, [R1+0x8c8] ;  /* 0x0008c80001227983 */ /* 0x000f280000100a00 */
[----:B------:R0:W4:Y:S01]  /*14310*/  LDG.E.U16 R182, desc[UR4][R6.64] ;  /* 0x0000000406b67981 */ /* 0x000122000c1e1500 */
[----:B-1----:R-:W-:-:S03]  /*14320*/  IMAD.WIDE R154, R2, 0x2, R50 ;  /* 0x00000002029a7825 */ /* 0x002fc600078e0232 */
[----:B------:R-:W4:Y:S04]  /*14330*/  LDL.64 R50, [R1+0x890] ;  /* 0x0008900001327983 */ /* 0x000f280000100a00 */
[----:B------:R3:W4:Y:S01]  /*14340*/  LDG.E.U16 R180, desc[UR4][R154.64] ;  /* 0x000000049ab47981 */ /* 0x000722000c1e1500 */
[----:B0-----:R-:W-:-:S03]  /*14350*/  IMAD.WIDE R6, R2, 0x2, R32 ;  /* 0x0000000202067825 */ /* 0x001fc600078e0220 */
[----:B------:R-:W4:Y:S01]  /*14360*/  LDL.64 R32, [R1+0x8c0] ;  /* 0x0008c00001207983 */ /* 0x000f220000100a00 */
[----:B------:R-:W-:-:S03]  /*14370*/  IMAD.WIDE R4, R2, 0x2, R30 ;  /* 0x0000000202047825 */ /* 0x000fc600078e021e */
[----:B------:R-:W4:Y:S04]  /*14380*/  LDL.64 R30, [R1+0x8b8] ;  /* 0x0008b800011e7983 */ /* 0x000f280000100a00 */
[----:B------:R0:W4:Y:S04]  /*14390*/  LDG.E.U16 R177, desc[UR4][R6.64] ;  /* 0x0000000406b17981 */ /* 0x000128000c1e1500 */
[----:B------:R1:W4:Y:S01]  /*143a0*/  LDG.E.U16 R176, desc[UR4][R4.64] ;  /* 0x0000000404b07981 */ /* 0x000322000c1e1500 */
[----:B------:R-:W-:-:S03]  /*143b0*/  IMAD.WIDE R152, R2, 0x2, R48 ;  /* 0x0000000202987825 */ /* 0x000fc600078e0230 */
[----:B------:R-:W4:Y:S04]  /*143c0*/  LDL.64 R48, [R1+0x888] ;  /* 0x0008880001307983 */ /* 0x000f280000100a00 */
[----:B------:R1:W4:Y:S04]  /*143d0*/  LDG.E.U16 R183, desc[UR4][R10.64] ;  /* 0x000000040ab77981 */ /* 0x000328000c1e1500 */
[----:B------:R1:W4:Y:S01]  /*143e0*/  LDG.E.U16 R179, desc[UR4][R152.64] ;  /* 0x0000000498b37981 */ /* 0x000322000c1e1500 */
[----:B---3--:R-:W-:-:S03]  /*143f0*/  IMAD.WIDE R154, R2, 0x2, R28 ;  /* 0x00000002029a7825 */ /* 0x008fc600078e021c */
[----:B------:R-:W3:Y:S01]  /*14400*/  LDL.64 R28, [R1+0x8b0] ;  /* 0x0008b000011c7983 */ /* 0x000ee20000100a00 */
[----:B0-----:R-:W-:-:S03]  /*14410*/  IMAD.WIDE R6, R2, 0x2, R26 ;  /* 0x0000000202067825 */ /* 0x001fc600078e021a */
[----:B------:R-:W3:Y:S01]  /*14420*/  LDL.64 R26, [R1+0x8a8] ;  /* 0x0008a800011a7983 */ /* 0x000ee20000100a00 */
[----:B-1----:R-:W-:-:S03]  /*14430*/  IMAD.WIDE R4, R2, 0x2, R24 ;  /* 0x0000000202047825 */ /* 0x002fc600078e0218 */
[----:B------:R-:W3:Y:S04]  /*14440*/  LDL.64 R24, [R1+0x8a0] ;  /* 0x0008a00001187983 */ /* 0x000ee80000100a00 */
[----:B------:R2:W3:Y:S01]  /*14450*/  LDG.E.U16 R172, desc[UR4][R6.64] ;  /* 0x0000000406ac7981 */ /* 0x0004e2000c1e1500 */
[----:B------:R-:W-:-:S03]  /*14460*/  IMAD.WIDE R10, R2, 0x2, R46 ;  /* 0x00000002020a7825 */ /* 0x000fc600078e022e */
[----:B------:R-:W3:Y:S01]  /*14470*/  LDL.64 R46, [R1+0x880] ;  /* 0x00088000012e7983 */ /* 0x000ee20000100a00 */
[----:B------:R-:W-:-:S03]  /*14480*/  IMAD.WIDE R152, R2, 0x2, R44 ;  /* 0x0000000202987825 */ /* 0x000fc600078e022c */
[----:B------:R-:W3:Y:S04]  /*14490*/  LDL.64 R44, [R1+0x878] ;  /* 0x00087800012c7983 */ /* 0x000ee80000100a00 */
[----:B------:R0:W3:Y:S04]  /*144a0*/  LDG.E.U16 R178, desc[UR4][R10.64] ;  /* 0x000000040ab27981 */ /* 0x0000e8000c1e1500 */
[----:B------:R1:W3:Y:S04]  /*144b0*/  LDG.E.U16 R175, desc[UR4][R154.64] ;  /* 0x000000049aaf7981 */ /* 0x0002e8000c1e1500 */
[----:B------:R1:W3:Y:S04]  /*144c0*/  LDG.E.U16 R174, desc[UR4][R152.64] ;  /* 0x0000000498ae7981 */ /* 0x0002e8000c1e1500 */
[----:B------:R-:W3:Y:S01]  /*144d0*/  LDG.E.U16 R171, desc[UR4][R4.64] ;  /* 0x0000000404ab7981 */ /* 0x000ee2000c1e1500 */
[----:B--2---:R-:W-:-:S03]  /*144e0*/  IMAD.WIDE R6, R2, 0x2, R22 ;  /* 0x0000000202067825 */ /* 0x004fc600078e0216 */
[----:B------:R-:W2:Y:S01]  /*144f0*/  LDL.64 R22, [R1+0x898] ;  /* 0x0008980001167983 */ /* 0x000ea20000100a00 */
[----:B0-----:R-:W-:-:S03]  /*14500*/  IMAD.WIDE R10, R2, 0x2, R42 ;  /* 0x00000002020a7825 */ /* 0x001fc600078e022a */
[----:B------:R-:W2:Y:S01]  /*14510*/  LDL.64 R42, [R1+0x870] ;  /* 0x00087000012a7983 */ /* 0x000ea20000100a00 */
[----:B-1----:R-:W-:-:S03]  /*14520*/  IMAD.WIDE R154, R2, 0x2, R40 ;  /* 0x00000002029a7825 */ /* 0x002fc600078e0228 */
[----:B------:R-:W2:Y:S01]  /*14530*/  LDL.64 R40, [R1+0x868] ;  /* 0x0008680001287983 */ /* 0x000ea20000100a00 */
[----:B------:R-:W-:-:S03]  /*14540*/  IMAD.WIDE R152, R2, 0x2, R38 ;  /* 0x0000000202987825 */ /* 0x000fc600078e0226 */
[----:B------:R-:W2:Y:S04]  /*14550*/  LDL.64 R38, [R1+0x860] ;  /* 0x0008600001267983 */ /* 0x000ea80000100a00 */
[----:B------:R4:W2:Y:S04]  /*14560*/  LDG.E.U16 R173, desc[UR4][R10.64] ;  /* 0x000000040aad7981 */ /* 0x0008a8000c1e1500 */
[----:B------:R-:W2:Y:S04]  /*14570*/  LDG.E.U16 R167, desc[UR4][R6.64] ;  /* 0x0000000406a77981 */ /* 0x000ea8000c1e1500 */
[----:B------:R-:W2:Y:S01]  /*14580*/  LDG.E.U16 R170, desc[UR4][R154.64] ;  /* 0x000000049aaa7981 */ /* 0x000ea2000c1e1500 */
[----:B----4-:R-:W-:-:S03]  /*14590*/  IMAD.WIDE R10, R2, 0x2, R36 ;  /* 0x00000002020a7825 */ /* 0x010fc600078e0224 */
[----:B------:R-:W4:Y:S01]  /*145a0*/  LDL.64 R36, [R1+0x858] ;  /* 0x0008580001247983 */ /* 0x000f220000100a00 */
[----:B------:R-:W-:-:S03]  /*145b0*/  IMAD.WIDE R4, R2, 0x2, R34 ;  /* 0x0000000202047825 */ /* 0x000fc600078e0222 */
[----:B------:R-:W4:Y:S04]  /*145c0*/  LDL.64 R34, [R1+0x850] ;  /* 0x0008500001227983 */ /* 0x000f280000100a00 */
[----:B------:R0:W4:Y:S04]  /*145d0*/  LDG.E.U16 R168, desc[UR4][R10.64] ;  /* 0x000000040aa87981 */ /* 0x000128000c1e1500 */
[----:B------:R3:W4:Y:S04]  /*145e0*/  LDG.E.U16 R166, desc[UR4][R4.64] ;  /* 0x0000000404a67981 */ /* 0x000728000c1e1500 */
[----:B------:R-:W4:Y:S01]  /*145f0*/  LDG.E.U16 R169, desc[UR4][R152.64] ;  /* 0x0000000498a97981 */ /* 0x000f22000c1e1500 */
[----:B0-----:R-:W-:-:S03]  /*14600*/  IMAD.WIDE R10, R2, 0x2, R32 ;  /* 0x00000002020a7825 */ /* 0x001fc600078e0220 */
[----:B------:R-:W4:Y:S04]  /*14610*/  LDL.64 R32, [R1+0x848] ;  /* 0x0008480001207983 */ /* 0x000f280000100a00 */
[----:B------:R-:W4:Y:S01]  /*14620*/  LDG.E.U16 R165, desc[UR4][R10.64] ;  /* 0x000000040aa57981 */ /* 0x000f22000c1e1500 */
[----:B------:R-:W-:-:S03]  /*14630*/  IMAD.WIDE R6, R2, 0x2, R30 ;  /* 0x0000000202067825 */ /* 0x000fc600078e021e */
[----:B------:R-:W4:Y:S04]  /*14640*/  LDL.64 R30, [R1+0x838] ;  /* 0x00083800011e7983 */ /* 0x000f280000100a00 */
[----:B------:R0:W4:Y:S04]  /*14650*/  LDG.E.U16 R164, desc[UR4][R6.64] ;  /* 0x0000000406a47981 */ /* 0x000128000c1e1500 */
[----:B------:R-:W4:Y:S01]  /*14660*/  LDL.64 R10, [R1+0x840] ;  /* 0x00084000010a7983 */ /* 0x000f220000100a00 */
[----:B---3--:R-:W-:-:S03]  /*14670*/  IMAD.WIDE R4, R2, 0x2, R28 ;  /* 0x0000000202047825 */ /* 0x008fc600078e021c */
[----:B------:R-:W3:Y:S01]  /*14680*/  LDL.64 R28, [R1+0x830] ;  /* 0x00083000011c7983 */ /* 0x000ee20000100a00 */
[----:B0-----:R-:W-:-:S03]  /*14690*/  IMAD.WIDE R6, R2, 0x2, R26 ;  /* 0x0000000202067825 */ /* 0x001fc600078e021a */
[----:B------:R-:W3:Y:S04]  /*146a0*/  LDL.64 R26, [R1+0x828] ;  /* 0x00082800011a7983 */ /* 0x000ee80000100a00 */
[----:B------:R0:W3:Y:S04]  /*146b0*/  LDG.E.U16 R163, desc[UR4][R4.64] ;  /* 0x0000000404a37981 */ /* 0x0000e8000c1e1500 */
[----:B------:R-:W3:Y:S01]  /*146c0*/  LDG.E.U16 R162, desc[UR4][R6.64] ;  /* 0x0000000406a27981 */ /* 0x000ee2000c1e1500 */
[----:B0-----:R-:W-:-:S03]  /*146d0*/  IMAD.WIDE R4, R2, 0x2, R24 ;  /* 0x0000000202047825 */ /* 0x001fc600078e0218 */
[----:B------:R-:W3:Y:S04]  /*146e0*/  LDL.64 R24, [R1+0x820] ;  /* 0x0008200001187983 */ /* 0x000ee80000100a00 */
[----:B------:R2:W3:Y:S02]  /*146f0*/  LDG.E.U16 R161, desc[UR4][R4.64] ;  /* 0x0000000404a17981 */ /* 0x0004e4000c1e1500 */
[C---:B--2---:R-:W-:Y:S02]  /*14700*/  IMAD.WIDE R4, R2.reuse, 0x2, R22 ;  /* 0x0000000202047825 */ /* 0x044fe400078e0216 */
[----:B------:R-:W2:Y:S04]  /*14710*/  LDL.64 R22, [R1+0x818] ;  /* 0x0008180001167983 */ /* 0x000ea80000100a00 */
[----:B------:R0:W2:Y:S02]  /*14720*/  LDG.E.U16 R160, desc[UR4][R4.64] ;  /* 0x0000000404a07981 */ /* 0x0000a4000c1e1500 */
[----:B0-----:R-:W-:-:S05]  /*14730*/  IMAD.WIDE R4, R2, 0x2, R50 ;  /* 0x0000000202047825 */ /* 0x001fca00078e0232 */
        /* <DEDUP_REMOVED lines=13> */
[----:B----4-:R-:W-:-:S05]  /*14810*/  IMAD.WIDE R4, R2, 0x2, R36 ;  /* 0x0000000202047825 */ /* 0x010fca00078e0224 */
[----:B------:R0:W4:Y:S02]  /*14820*/  LDG.E.U16 R152, desc[UR4][R4.64] ;  /* 0x0000000404987981 */ /* 0x000124000c1e1500 */
[----:B0-----:R-:W-:-:S05]  /*14830*/  IMAD.WIDE R4, R2, 0x2, R34 ;  /* 0x0000000202047825 */ /* 0x001fca00078e0222 */
[----:B------:R0:W4:Y:S02]  /*14840*/  LDG.E.U16 R21, desc[UR4][R4.64] ;  /* 0x0000000404157981 */ /* 0x000124000c1e1500 */
[----:B0-----:R-:W-:-:S05]  /*14850*/  IMAD.WIDE R4, R2, 0x2, R32 ;  /* 0x0000000202047825 */ /* 0x001fca00078e0220 */
[----:B------:R0:W4:Y:S02]  /*14860*/  LDG.E.U16 R12, desc[UR4][R4.64] ;  /* 0x00000004040c7981 */ /* 0x000124000c1e1500 */
[----:B0-----:R-:W-:-:S05]  /*14870*/  IMAD.WIDE R4, R2, 0x2, R10 ;  /* 0x0000000202047825 */ /* 0x001fca00078e020a */
[----:B------:R0:W4:Y:S02]  /*14880*/  LDG.E.U16 R11, desc[UR4][R4.64] ;  /* 0x00000004040b7981 */ /* 0x000124000c1e1500 */
[----:B0-----:R-:W-:-:S05]  /*14890*/  IMAD.WIDE R4, R2, 0x2, R30 ;  /* 0x0000000202047825 */ /* 0x001fca00078e021e */
[----:B------:R3:W4:Y:S02]  /*148a0*/  LDG.E.U16 R10, desc[UR4][R4.64] ;  /* 0x00000004040a7981 */ /* 0x000724000c1e1500 */
[----:B---3--:R-:W-:-:S05]  /*148b0*/  IMAD.WIDE R4, R2, 0x2, R28 ;  /* 0x0000000202047825 */ /* 0x008fca00078e021c */
[----:B------:R0:W3:Y:S02]  /*148c0*/  LDG.E.U16 R9, desc[UR4][R4.64] ;  /* 0x0000000404097981 */ /* 0x0000e4000c1e1500 */
[----:B0-----:R-:W-:-:S05]  /*148d0*/  IMAD.WIDE R4, R2, 0x2, R26 ;  /* 0x0000000202047825 */ /* 0x001fca00078e021a */
[----:B------:R0:W3:Y:S02]  /*148e0*/  LDG.E.U16 R7, desc[UR4][R4.64] ;  /* 0x0000000404077981 */ /* 0x0000e4000c1e1500 */
[----:B0-----:R-:W-:-:S05]  /*148f0*/  IMAD.WIDE R4, R2, 0x2, R24 ;  /* 0x0000000202047825 */ /* 0x001fca00078e0218 */
[----:B------:R2:W3:Y:S02]  /*14900*/  LDG.E.U16 R6, desc[UR4][R4.64] ;  /* 0x0000000404067981 */ /* 0x0004e4000c1e1500 */
[----:B--2---:R-:W-:-:S06]  /*14910*/  IMAD.WIDE R4, R2, 0x2, R22 ;  /* 0x0000000202047825 */ /* 0x004fcc00078e0216 */
[----:B------:R-:W2:Y:S01]  /*14920*/  LDG.E.U16 R5, desc[UR4][R4.64] ;  /* 0x0000000404057981 */ /* 0x000ea2000c1e1500 */
[----:B------:R-:W-:Y:S06]  /*14930*/  BAR.SYNC.DEFER_BLOCKING 0x0 ;  /* 0x0000000000007b1d */ /* 0x000fec0000010000 */
[----:B------:R-:W0:Y:S01]  /*14940*/  S2R R217, SR_TID.X ;  /* 0x0000000000d97919 */ /* 0x000e220000002100 */
[----:B------:R-:W1:Y:S01]  /*14950*/  S2R R23, SR_CgaCtaId ;  /* 0x0000000000177919 */ /* 0x000e620000008800 */
        /* <DEDUP_REMOVED lines=54> */
[----:B---3--:R-:W-:Y:S04]  /*14cc0*/  STS.U16 [R14+0x40f00], R9 ;  /* 0x040f00090e007388 */ /* 0x008fe80000000400 */
[----:B------:R-:W-:Y:S04]  /*14cd0*/  STS.U16 [R14+0x44f00], R7 ;  /* 0x044f00070e007388 */ /* 0x000fe80000000400 */
[----:B------:R-:W-:Y:S04]  /*14ce0*/  STS.U16 [R13+0x40380], R197 ;  /* 0x040380c50d007388 */ /* 0x000fe80000000400 */
[----:B------:R-:W-:Y:S04]  /*14cf0*/  STS.U16 [R13+0x44380], R196 ;  /* 0x044380c40d007388 */ /* 0x000fe80000000400 */
[----:B------:R-:W-:Y:S04]  /*14d00*/  STS.U16 [R13+0x40780], R177 ;  /* 0x040780b10d007388 */ /* 0x000fe80000000400 */
[----:B------:R3:W-:Y:S04]  /*14d10*/  STS.U16 [R13+0x44780], R176 ;  /* 0x044780b00d007388 */ /* 0x0007e80000000400 */
[----:B------:R-:W-:Y:S04]  /*14d20*/  STS.U16 [R13+0x40b80], R161 ;  /* 0x040b80a10d007388 */ /* 0x000fe80000000400 */
[----:B------:R-:W-:Y:S04]  /*14d30*/  STS.U16 [R13+0x44b80], R160 ;  /* 0x044b80a00d007388 */ /* 0x000fe80000000400 */
[----:B------:R4:W-:Y:S01]  /*14d40*/  STS.U16 [R13+0x40f80], R6 ;  /* 0x040f80060d007388 */ /* 0x0009e20000000400 */
[----:B0-----:R-:W-:-:S03]  /*14d50*/  SHF.R.U32.HI R22, RZ, 0x5, R217 ;  /* 0x00000005ff167819 */ /* 0x001fc600000116d9 */
[----:B--2---:R0:W-:Y:S01]  /*14d60*/  STS.U16 [R13+0x44f80], R5 ;  /* 0x044f80050d007388 */ /* 0x0041e20000000400 */
[----:B------:R2:W-:Y:S06]  /*14d70*/  MEMBAR.ALL.CTA ;  /* 0x0000000000007992 */ /* 0x0005ec0000008000 */
[----:B--2---:R-:W2:Y:S01]  /*14d80*/  FENCE.VIEW.ASYNC.S ;  /* 0x00000000000073c6 */ /* 0x004ea20000000000 */
[----:B------:R-:W-:Y:S02]  /*14d90*/  SHF.L.U32 R4, R22, 0x9, RZ ;  /* 0x0000000916047819 */ /* 0x000fe400000006ff */
[----:B------:R-:W-:-:S02]  /*14da0*/  MOV R22, 0x400 ;  /* 0x0000040000167802 */ /* 0x000fc40000000f00 */
[----:B------:R-:W-:Y:S02]  /*14db0*/  LOP3.LUT R4, R4, 0x800, RZ, 0xc0, !PT ;  /* 0x0000080004047812 */ /* 0x000fe400078ec0ff */
[----:B-1----:R-:W-:-:S04]  /*14dc0*/  LEA R22, R23, R22, 0x18 ;  /* 0x0000001617167211 */ /* 0x002fc800078ec0ff */
[----:B------:R-:W-:Y:S01]  /*14dd0*/  LEA.HI R4, R22, R4, RZ, 0x1c ;  /* 0x0000000416047211 */ /* 0x000fe200078fe0ff */
[----:B--2---:R-:W-:Y:S03]  /*14de0*/  BAR.SYNC.DEFER_BLOCKING 0x0 ;  /* 0x0000000000007b1d */ /* 0x004fe60000010000 */
[----:B------:R-:W-:-:S04]  /*14df0*/  LOP3.LUT R4, R4, 0x3fff, RZ, 0xc0, !PT ;  /* 0x00003fff04047812 */ /* 0x000fc800078ec0ff */
[----:B------:R-:W-:Y:S01]  /*14e00*/  R2UR UR8, R4 ;  /* 0x00000000040872ca */ /* 0x000fe200000e0000 */
[----:B------:R-:W-:Y:S01]  /*14e10*/  UMOV UR9, 0x40000040 ;  /* 0x4000004000097882 */ /* 0x000fe20000000000 */
[----:B---3--:R-:W-:-:S11]  /*14e20*/  WARPGROUP.ARRIVE ;  /* 0x00000000000079c5 */ /* 0x008fd60000000000 */
[----:B------:R-:W-:Y:S01]  /*14e30*/  HGMMA.64x32x16.F32.BF16 R168, gdesc[UR8].tnspA, RZ, !UPT, gsb0 ;  /* 0x2060000008a879f0 */ /* 0x000fe2000c0018ff */
[----:B----4-:R-:W-:Y:S02]  /*14e40*/  MOV R6, RZ ;  /* 0x000000ff00067202 */ /* 0x010fe40000000f00 */
[----:B0-----:R-:W-:-:S04]  /*14e50*/  IADD3 R5, P0, R4, 0x80, RZ ;  /* 0x0000008004057810 */ /* 0x001fc80007f1e0ff */
[----:B------:R-:W-:Y:S02]  /*14e60*/  IADD3.X R4, R6, 0x40000040, RZ, P0, !PT ;  /* 0x4000004006047810 */ /* 0x000fe400007fe4ff */
[----:B------:R-:W-:Y:S02]  /*14e70*/  R2UR UR53, R5 ;  /* 0x00000000053572ca */ /* 0x000fe400000e0000 */
[----:B------:R-:W-:-:S13]  /*14e80*/  R2UR UR52, R4 ;  /* 0x00000000043472ca */ /* 0x000fda00000e0000 */
[----:B------:R-:W-:-:S04]  /*14e90*/  ULOP3.LUT UR53, UR53, UR52, URZ, 0x3c, !UPT ;  /* 0x0000003435357292 */ /* 0x000fc8000f8e3c3f */
[----:B------:R-:W-:-:S04]  /*14ea0*/  ULOP3.LUT UR52, UR53, UR52, URZ, 0x3c, !UPT ;  /* 0x0000003435347292 */ /* 0x000fc8000f8e3c3f */
[----:B------:R-:W-:Y:S01]  /*14eb0*/  ULOP3.LUT UR53, UR53, UR52, URZ, 0x3c, !UPT ;  /* 0x0000003435357292 */ /* 0x000fe2000f8e3c3f */
[----:B------:R-:W-:Y:S02]  /*14ec0*/  WARPGROUP.DEPBAR.LE gsb0, 0x0 ;  /* 0x00008000000079c5 */ /* 0x000fe40000010000 */
[----:B------:R-:W-:-:S06]  /*14ed0*/  WARPGROUP.ARRIVE ;  /* 0x00000000000079c5 */ /* 0x000fcc0000000000 */
[----:B------:R-:W-:Y:S01]  /*14ee0*/  HGMMA.64x32x16.F32.BF16 R168, gdesc[UR52].tnspA, R168, gsb0 ;  /* 0x2060000034a879f0 */ /* 0x000fe200080018a8 */
[----:B------:R-:W-:Y:S02]  /*14ef0*/  UIADD3.64 UR50, UR54, 0x2, URZ ;  /* 0x0000000236327897 */ /* 0x000fe4000fffe03f */
[----:B------:R-:W-:Y:S01]  /*14f00*/  UIADD3.64 UR48, UR52, 0x80, URZ ;  /* 0x0000008034307897 */ /* 0x000fe2000fffe03f */
        /* <DEDUP_REMOVED lines=134> */
[----:B------:R-:W-:Y:S01]  /*15770*/  UMOV UR60, UR50 ;  /* 0x00000032003c7c82 */ /* 0x000fe20008000000 */
[----:B------:R-:W-:Y:S01]  /*15780*/  UMOV UR61, UR51 ;  /* 0x00000033003d7c82 */ /* 0x000fe20008000000 */
[----:B------:R-:W-:Y:S02]  /*15790*/  R2UR UR51, R216 ;  /* 0x00000000d83372ca */ /* 0x000fe400000e0000 */
[----:B------:R-:W-:Y:S01]  /*157a0*/  R2UR UR50, R215 ;  /* 0x00000000d73272ca */ /* 0x000fe200000e0000 */
[----:B------:R-:W-:Y:S01]  /*157b0*/  UIADD3.64 UR48, UR52, 0x2700, URZ ;  /* 0x0000270034307897 */ /* 0x000fe2000fffe03f */
[----:B------:R-:W-:Y:S02]  /*157c0*/  WARPGROUP.DEPBAR.LE gsb0, 0x0 ;  /* 0x00008000000079c5 */ /* 0x000fe40000010000 */
[----:B------:R-:W-:-:S09]  /*157d0*/  WARPGROUP.ARRIVE ;  /* 0x00000000000079c5 */ /* 0x000fd20000000000 */
[----:B------:R-:W-:Y:S01]  /*157e0*/  HGMMA.64x32x16.F32.BF16 R168, gdesc[UR48].tnspA, R168, gsb0 ;  /* 0x2060000030a879f0 */ /* 0x000fe200080018a8 */
[----:B------:R-:W-:Y:S02]  /*157f0*/  UIADD3.64 UR8, UR52, 0xf80, URZ ;  /* 0x00000f8034087897 */ /* 0x000fe4000fffe03f */
[----:B------:R-:W-:Y:S02]  /*15800*/  WARPGROUP.DEPBAR.LE gsb0, 0x0 ;  /* 0x00008000000079c5 */ /* 0x000fe40000010000 */
[----:B------:R-:W-:-:S06]  /*15810*/  WARPGROUP.ARRIVE ;  /* 0x00000000000079c5 */ /* 0x000fcc0000000000 */
[----:B------:R-:W-:Y:S01]  /*15820*/  HGMMA.64x32x16.F32.BF16 R152, gdesc[UR8].tnspA, RZ, !UPT, gsb0 ;  /* 0x20600000089879f0 */ /* 0x000fe2000c0018ff */
[----:B------:R-:W-:Y:S01]  /*15830*/  UIADD3.64 UR56, UR52, 0x1000, URZ ;  /* 0x0000100034387897 */ /* 0x000fe2000fffe03f */
[----:B------:R-:W-:Y:S01]  /*15840*/  UMOV UR6, UR58 ;  /* 0x0000003a00067c82 */ /* 0x000fe20008000000 */
[----:B------:R-:W-:Y:S01]  /*15850*/  UMOV UR7, UR59 ;  /* 0x0000003b00077c82 */ /* 0x000fe20008000000 */
[----:B------:R-:W-:Y:S01]  /*15860*/  UMOV UR58, UR54 ;  /* 0x00000036003a7c82 */ /* 0x000fe20008000000 */
[----:B------:R-:W-:Y:S01]  /*15870*/  UMOV UR59, UR55 ;  /* 0x00000037003b7c82 */ /* 0x000fe20008000000 */
[----:B------:R-:W-:Y:S02]  /*15880*/  WARPGROUP.DEPBAR.LE gsb0, 0x0 ;  /* 0x00008000000079c5 */ /* 0x000fe40000010000 */
[----:B------:R-:W-:-:S06]  /*15890*/  WARPGROUP.ARRIVE ;  /* 0x00000000000079c5 */ /* 0x000fcc0000000000 */
[----:B------:R-:W-:Y:S01]  /*158a0*/  HGMMA.64x32x16.F32.BF16 R152, gdesc[UR56].tnspA, R152, gsb0 ;  /* 0x20600000389879f0 */ /* 0x000fe20008001898 */
[----:B------:R-:W-:Y:S02]  /*158b0*/  UIADD3.64 UR16, UR54, 0x2, URZ ;  /* 0x0000000236107897 */ /* 0x000fe4000fffe03f */
[----:B------:R-:W-:-:S05]  /*158c0*/  UIADD3.64 UR56, UR52, 0x1080, URZ ;  /* 0x0000108034387897 */ /* 0x000fca000fffe03f */
        /* <DEDUP_REMOVED lines=124> */
[----:B------:R-:W-:Y:S01]  /*16090*/  UIADD3.64 UR56, UR52, 0x3180, URZ ;  /* 0x0000318034387897 */ /* 0x000fe2000fffe03f */
        /* <DEDUP_REMOVED lines=31> */
[----:B------:R-:W-:Y:S01]  /*16290*/  UIADD3.64 UR32, UR52, 0x3500, URZ ;  /* 0x0000350034207897 */ /* 0x000fe2000fffe03f */
[----:B------:R-:W-:Y:S04]  /*162a0*/  STL [R1+0x11a0], R2 ;  /* 0x0011a00201007387 */ /* 0x000fe80000100800 */
[----:B------:R-:W-:Y:S04]  /*162b0*/  STL [R1+0x11a4], R20 ;  /* 0x0011a41401007387 */ /* 0x000fe80000100800 */
[----:B------:R-:W-:Y:S04]  /*162c0*/  STL [R1+0x11a8], R19 ;  /* 0x0011a81301007387 */ /* 0x000fe80000100800 */
[----:B------:R-:W-:Y:S04]  /*162d0*/  STL [R1+0x11ac], R18 ;  /* 0x0011ac1201007387 */ /* 0x000fe80000100800 */
[----:B------:R-:W-:Y:S04]  /*162e0*/  STL [R1+0x11b0], R17 ;  /* 0x0011b01101007387 */ /* 0x000fe80000100800 */
[----:B------:R0:W-:Y:S04]  /*162f0*/  STL [R1+0x11b4], R16 ;  /* 0x0011b41001007387 */ /* 0x0001e80000100800 */
[----:B------:R-:W-:Y:S01]  /*16300*/  STL [R1+0x11b8], R15 ;  /* 0x0011b80f01007387 */ /* 0x000fe20000100800 */
[----:B------:R-:W-:-:S02]  /*16310*/  WARPGROUP.DEPBAR.LE gsb0, 0x0 ;  /* 0x00008000000079c5 */ /* 0x000fc40000010000 */
[----:B------:R-:W-:-:S06]  /*16320*/  WARPGROUP.ARRIVE ;  /* 0x00000000000079c5 */ /* 0x000fcc0000000000 */
[----:B------:R-:W-:Y:S01]  /*16330*/  HGMMA.64x32x16.F32.BF16 R152, gdesc[UR32].tnspA, R152, gsb0 ;  /* 0x20600000209879f0 */ /* 0x000fe20008001898 */
[----:B------:R1:W-:Y:S04]  /*16340*/  STL [R1+0x11bc], R14 ;  /* 0x0011bc0e01007387 */ /* 0x0003e80000100800 */
[----:B------:R-:W2:Y:S04]  /*16350*/  LDL.64 R10, [R1+0xa10] ;  /* 0x000a1000010a7983 */ /* 0x000ea80000100a00 */
[----:B------:R3:W-:Y:S04]  /*16360*/  STL [R1+0x11c0], R13 ;  /* 0x0011c00d01007387 */ /* 0x0007e80000100800 */
[----:B0-----:R-:W4:Y:S04]  /*16370*/  LDL.64 R16, [R1+0x810] ;  /* 0x0008100001107983 */ /* 0x001f280000100a00 */
[----:B-1----:R-:W4:Y:S01]  /*16380*/  LDL.64 R14, [R1+0x808] ;  /* 0x00080800010e7983 */ /* 0x002f220000100a00 */
[----:B------:R-:W-:-:S02]  /*16390*/  UIADD3.64 UR36, UR52, 0x3580, URZ ;  /* 0x0000358034247897 */ /* 0x000fc4000fffe03f */
[----:B------:R-:W-:Y:S01]  /*163a0*/  UIADD3.64 UR40, UR52, 0x3600, URZ ;  /* 0x0000360034287897 */ /* 0x000fe2000fffe03f */
[----:B------:R-:W4:Y:S01]  /*163b0*/  LDL.64 R28, [R1+0x7e8] ;  /* 0x0007e800011c7983 */ /* 0x000f220000100a00 */
[----:B------:R-:W-:Y:S02]  /*163c0*/  UIADD3.64 UR44, UR52, 0x3680, URZ ;  /* 0x00003680342c7897 */ /* 0x000fe4000fffe03f */
[----:B------:R-:W-:Y:S01]  /*163d0*/  UIADD3.64 UR48, UR52, 0x3700, URZ ;  /* 0x0000370034307897 */ /* 0x000fe2000fffe03f */
[----:B------:R-:W4:Y:S04]  /*163e0*/  LDL.64 R6, [R1+0x7f8] ;  /* 0x0007f80001067983 */ /* 0x000f280000100a00 */
[----:B------:R-:W4:Y:S04]  /*163f0*/  LDL.64 R4, [R1+0x7f0] ;  /* 0x0007f00001047983 */ /* 0x000f280000100a00 */
[----:B------:R-:W4:Y:S04]  /*16400*/  LDL.64 R26, [R1+0x7e0] ;  /* 0x0007e000011a7983 */ /* 0x000f280000100a00 */
[----:B------:R-:W4:Y:S04]  /*16410*/  LDL.64 R24, [R1+0x7d8] ;  /* 0x0007d80001187983 */ /* 0x000f280000100a00 */
[----:B------:R-:W4:Y:S04]  /*16420*/  LDL.64 R20, [R1+0x7d0] ;  /* 0x0007d00001147983 */ /* 0x000f280000100a00 */
[----:B---3--:R-:W3:Y:S01]  /*16430*/  LDL.64 R12, [R1+0x7c8] ;  /* 0x0007c800010c7983 */ /* 0x008ee20000100a00 */
[----:B------:R-:W-:-:S02]  /*16440*/  WARPGROUP.DEPBAR.LE gsb0, 0x0 ;  /* 0x00008000000079c5 */ /* 0x000fc40000010000 */
[----:B------:R-:W-:-:S06]  /*16450*/  WARPGROUP.ARRIVE ;  /* 0x00000000000079c5 */ /* 0x000fcc0000000000 */
[----:B------:R-:W-:Y:S03]  /*16460*/  HGMMA.64x32x16.F32.BF16 R152, gdesc[UR36].tnspA, R152, gsb0 ;  /* 0x20600000249879f0 */ /* 0x000fe60008001898 */
[----:B------:R-:W-:Y:S02]  /*16470*/  WARPGROUP.DEPBAR.LE gsb0, 0x0 ;  /* 0x00008000000079c5 */ /* 0x000fe40000010000 */
[----:B------:R-:W-:-:S06]  /*16480*/  WARPGROUP.ARRIVE ;  /* 0x00000000000079c5 */ /* 0x000fcc0000000000 */
[----:B------:R-:W-:Y:S03]  /*16490*/  HGMMA.64x32x16.F32.BF16 R152, gdesc[UR40].tnspA, R152, gsb0 ;  /* 0x20600000289879f0 */ /* 0x000fe60008001898 */
[----:B------:R-:W-:Y:S02]  /*164a0*/  WARPGROUP.DEPBAR.LE gsb0, 0x0 ;  /* 0x00008000000079c5 */ /* 0x000fe40000010000 */
[----:B------:R-:W-:-:S06]  /*164b0*/  WARPGROUP.ARRIVE ;  /* 0x00000000000079c5 */ /* 0x000fcc0000000000 */
[----:B------:R-:W-:Y:S03]  /*164c0*/  HGMMA.64x32x16.F32.BF16 R152, gdesc[UR44].tnspA, R152, gsb0 ;  /* 0x206000002c9879f0 */ /* 0x000fe60008001898 */
[----:B------:R-:W-:Y:S02]  /*164d0*/  WARPGROUP.DEPBAR.LE gsb0, 0x0 ;  /* 0x00008000000079c5 */ /* 0x000fe40000010000 */
[----:B------:R-:W-:-:S06]  /*164e0*/  WARPGROUP.ARRIVE ;  /* 0x00000000000079c5 */ /* 0x000fcc0000000000 */
[----:B------:R-:W-:Y:S01]  /*164f0*/  HGMMA.64x32x16.F32.BF16 R152, gdesc[UR48].tnspA, R152, gsb0 ;  /* 0x20600000309879f0 */ /* 0x000fe20008001898 */
[----:B--2---:R-:W-:Y:S02]  /*16500*/  R2UR UR58, R10 ;  /* 0x000000000a3a72ca */ /* 0x004fe400000e0000 */
[----:B------:R-:W-:Y:S02]  /*16510*/  R2UR UR59, R11 ;  /* 0x000000000b3b72ca */ /* 0x000fe400000e0000 */
[----:B------:R-:W2:Y:S01]  /*16520*/  LDL.64 R10, [R1+0x800] ;  /* 0x00080000010a7983 */ /* 0x000ea20000100a00 */
[----:B----4-:R-:W-:-:S04]  /*16530*/  IMAD.WIDE R188, R0, 0x2, R16 ;  /* 0x0000000200bc7825 */ /* 0x010fc800078e0210 */
[----:B------:R-:W-:Y:S01]  /*16540*/  IMAD.WIDE R186, R0, 0x2, R14 ;  /* 0x0000000200ba7825 */ /* 0x000fe200078e020e */
[----:B------:R0:W4:Y:S04]  /*16550*/  LDG.E.U16 R252, desc[UR4][R188.64] ;  /* 0x00000004bcfc7981 */ /* 0x000128000c1e1500 */
[----:B------:R1:W4:Y:S01]  /*16560*/  LDG.E.U16 R250, desc[UR4][R186.64] ;  /* 0x00000004bafa7981 */ /* 0x000322000c1e1500 */
[----:B------:R-:W-:-:S03]  /*16570*/  WARPGROUP.DEPBAR.LE gsb0, 0x0 ;  /* 0x00008000000079c5 */ /* 0x000fc60000010000 */
[----:B------:R-:W-:Y:S04]  /*16580*/  STL [R1+0x1444], R164 ;  /* 0x001444a401007387 */ /* 0x000fe80000100800 */
[----:B------:R-:W-:Y:S04]  /*16590*/  STL [R1+0x1440], R165 ;  /* 0x001440a501007387 */ /* 0x000fe80000100800 */
[----:B------:R-:W-:Y:S04]  /*165a0*/  STL [R1+0x11dc], R155 ;  /* 0x0011dc9b01007387 */ /* 0x000fe80000100800 */
[----:B------:R-:W-:Y:S04]  /*165b0*/  STL [R1+0x11d8], R158 ;  /* 0x0011d89e01007387 */ /* 0x000fe80000100800 */
[----:B------:R-:W-:Y:S04]  /*165c0*/  STL [R1+0x11d4], R159 ;  /* 0x0011d49f01007387 */ /* 0x000fe80000100800 */
[----:B------:R-:W-:Y:S04]  /*165d0*/  STL [R1+0x11d0], R162 ;  /* 0x0011d0a201007387 */ /* 0x000fe80000100800 */
[----:B------:R-:W-:Y:S04]  /*165e0*/  STL [R1+0x11cc], R163 ;  /* 0x0011cca301007387 */ /* 0x000fe80000100800 */
[----:B------:R-:W-:Y:S04]  /*165f0*/  STL.64 [R1+0x1268], R160 ;  /* 0x001268a001007387 */ /* 0x000fe80000100a00 */
[----:B------:R-:W-:Y:S04]  /*16600*/  STL.64 [R1+0x1260], R156 ;  /* 0x0012609c01007387 */ /* 0x000fe80000100a00 */
[----:B------:R-:W-:Y:S04]  /*16610*/  STL [R1+0x1258], R154 ;  /* 0x0012589a01007387 */ /* 0x000fe80000100800 */
[----:B------:R-:W-:Y:S04]  /*16620*/  STL.64 [R1+0x1250], R152 ;  /* 0x0012509801007387 */ /* 0x000fe80000100a00 */
[----:B------:R-:W-:Y:S04]  /*16630*/  STL [R1+0x11c8], R166 ;  /* 0x0011c8a601007387 */ /* 0x000fe80000100800 */
[----:B------:R-:W-:Y:S04]  /*16640*/  STL [R1+0x11c4], R167 ;  /* 0x0011c4a701007387 */ /* 0x000fe80000100800 */
[----:B------:R-:W4:Y:S04]  /*16650*/  LDL.64 R22, [R1+0x7b8] ;  /* 0x0007b80001167983 */ /* 0x000f280000100a00 */
[----:B------:R-:W4:Y:S04]  /*16660*/  LDL.64 R18, [R1+0x7b0] ;  /* 0x0007b00001127983 */ /* 0x000f280000100a00 */
[----:B------:R-:W4:Y:S04]  /*16670*/  LDL.64 R34, [R1+0x7c0] ;  /* 0x0007c00001227983 */ /* 0x000f280000100a00 */
[----:B------:R-:W4:Y:S04]  /*16680*/  LDL.64 R16, [R1+0x7a0] ;  /* 0x0007a00001107983 */ /* 0x000f280000100a00 */
[----:B------:R-:W4:Y:S04]  /*16690*/  LDL.64 R14, [R1+0x798] ;  /* 0x00079800010e7983 */ /* 0x000f280000100a00 */
[----:B------:R-:W4:Y:S04]  /*166a0*/  LDL.64 R32, [R1+0x7a8] ;  /* 0x0007a80001207983 */ /* 0x000f280000100a00 */
[----:B------:R-:W4:Y:S01]  /*166b0*/  LDL.64 R30, [R1+0x790] ;  /* 0x00079000011e7983 */ /* 0x000f220000100a00 */
[----:B0-----:R-:W-:-:S03]  /*166c0*/  IMAD.WIDE R188, R0, 0x2, R28 ;  /* 0x0000000200bc7825 */ /* 0x001fc600078e021c */
[----:B------:R-:W4:Y:S01]  /*166d0*/  LDL.64 R28, [R1+0x788] ;  /* 0x00078800011c7983 */ /* 0x000f220000100a00 */
[----:B------:R-:W-:-:S03]  /*166e0*/  IMAD.WIDE R6, R0, 0x2, R6 ;  /* 0x0000000200067825 */ /* 0x000fc600078e0206 */
[----:B------:R-:W4:Y:S01]  /*166f0*/  LDL.64 R36, [R1+0x6f0] ;  /* 0x0006f00001247983 */ /* 0x000f220000100a00 */
[----:B------:R-:W-:-:S03]  /*16700*/  IMAD.WIDE R4, R0, 0x2, R4 ;  /* 0x0000000200047825 */ /* 0x000fc600078e0204 */
[----:B------:R0:W4:Y:S01]  /*16710*/  LDG.E.U16 R248, desc[UR4][R6.64] ;  /* 0x0000000406f87981 */ /* 0x000122000c1e1500 */
[----:B-1----:R-:W-:-:S03]  /*16720*/  IMAD.WIDE R186, R0, 0x2, R26 ;  /* 0x0000000200ba7825 */ /* 0x002fc600078e021a */
[----:B------:R-:W4:Y:S04]  /*16730*/  LDL.64 R26, [R1+0x780] ;  /* 0x00078000011a7983 */ /* 0x000f280000100a00 */
[----:B------:R3:W4:Y:S01]  /*16740*/  LDG.E.U16 R245, desc[UR4][R4.64] ;  /* 0x0000000404f57981 */ /* 0x000722000c1e1500 */
[----:B0-----:R-:W-:-:S03]  /*16750*/  IMAD.WIDE R6, R0, 0x2, R20 ;  /* 0x0000000200067825 */ /* 0x001fc600078e0214 */
[----:B------:R-:W4:Y:S04]  /*16760*/  LDL.64 R20, [R1+0x770] ;  /* 0x0007700001147983 */ /* 0x000f280000100a00 */
[----:B------:R-:W4:Y:S01]  /*16770*/  LDG.E.U16 R237, desc[UR4][R6.64] ;  /* 0x0000000406ed7981 */ /* 0x000f22000c1e1500 */
[----:B---3--:R-:W-:-:S03]  /*16780*/  IMAD.WIDE R4, R0, 0x2, R12 ;  /* 0x0000000200047825 */ /* 0x008fc600078e020c */
[----:B------:R-:W3:Y:S04]  /*16790*/  LDL.64 R12, [R1+0x768] ;  /* 0x00076800010c7983 */ /* 0x000ee80000100a00 */
[----:B------:R-:W3:Y:S04]  /*167a0*/  LDG.E.U16 R235, desc[UR4][R4.64] ;  /* 0x0000000404eb7981 */ /* 0x000ee8000c1e1500 */
[----:B------:R-:W3:Y:S04]  /*167b0*/  LDG.E.U16 R243, desc[UR4][R188.64] ;  /* 0x00000004bcf37981 */ /* 0x000ee8000c1e1500 */
[----:B------:R-:W3:Y:S04]  /*167c0*/  LDG.E.U16 R241, desc[UR4][R186.64] ;  /* 0x00000004baf17981 */ /* 0x000ee8000c1e1500 */
[----:B------:R-:W3:Y:S04]  /*167d0*/  LDL.64 R44, [R1+0x688] ;  /* 0x00068800012c7983 */ /* 0x000ee80000100a00 */
[----:B------:R-:W3:Y:S04]  /*167e0*/  LDL.64 R38, [R1+0x670] ;  /* 0x0006700001267983 */ /* 0x000ee80000100a00 */
[----:B------:R-:W3:Y:S04]  /*167f0*/  LDL.64 R40, [R1+0x678] ;  /* 0x0006780001287983 */ /* 0x000ee80000100a00 */
[----:B------:R-:W3:Y:S01]  /*16800*/  LDL.64 R42, [R1+0x680] ;  /* 0x00068000012a7983 */ /* 0x000ee20000100a00 */
[----:B--2---:R-:W-:-:S05]  /*16810*/  IMAD.WIDE R10, R0, 0x2, R10 ;  /* 0x00000002000a7825 */ /* 0x004fca00078e020a */
[----:B------:R0:W2:Y:S02]  /*16820*/  LDG.E.U16 R249, desc[UR4][R10.64] ;  /* 0x000000040af97981 */ /* 0x0000a4000c1e1500 */
[C---:B0-----:R-:W-:Y:S02]  /*16830*/  IMAD.WIDE R10, R0.reuse, 0x2, R24 ;  /* 0x00000002000a7825 */ /* 0x041fe400078e0218 */
[----:B------:R-:W2:Y:S04]  /*16840*/  LDL.64 R24, [R1+0x778] ;  /* 0x0007780001187983 */ /* 0x000ea80000100a00 */
[----:B------:R0:W2:Y:S01]  /*16850*/  LDG.E.U16 R239, desc[UR4][R10.64] ;  /* 0x000000040aef7981 */ /* 0x0000a2000c1e1500 */
[----:B----4-:R-:W-:-:S03]  /*16860*/  IMAD.WIDE R6, R0, 0x2, R22 ;  /* 0x0000000200067825 */ /* 0x010fc600078e0216 */
[----:B------:R-:W4:Y:S01]  /*16870*/  LDL.64 R22, [R1+0x758] ;  /* 0x0007580001167983 */ /* 0x000f220000100a00 */
[----:B------:R-:W-:-:S03]  /*16880*/  IMAD.WIDE R4, R0, 0x2, R18 ;  /* 0x0000000200047825 */ /* 0x000fc600078e0212 */
[----:B------:R-:W4:Y:S01]  /*16890*/  LDL.64 R18, [R1+0x750] ;  /* 0x0007500001127983 */ /* 0x000f220000100a00 */
[----:B0-----:R-:W-:-:S03]  /*168a0*/  IMAD.WIDE R10, R0, 0x2, R34 ;  /* 0x00000002000a7825 */ /* 0x001fc600078e0222 */
[----:B------:R0:W4:Y:S04]  /*168b0*/  LDG.E.U16 R231, desc[UR4][R6.64] ;  /* 0x0000000406e77981 */ /* 0x000128000c1e1500 */
[----:B------:R-:W4:Y:S04]  /*168c0*/  LDL.64 R34, [R1+0x760] ;  /* 0x0007600001227983 */ /* 0x000f280000100a00 */
[----:B------:R1:W4:Y:S01]  /*168d0*/  LDG.E.U16 R229, desc[UR4][R4.64] ;  /* 0x0000000404e57981 */ /* 0x000322000c1e1500 */
[----:B0-----:R-:W-:-:S03]  /*168e0*/  IMAD.WIDE R6, R0, 0x2, R16 ;  /* 0x0000000200067825 */ /* 0x001fc600078e0210 */
[----:B------:R-:W4:Y:S04]  /*168f0*/  LDL.64 R16, [R1+0x740] ;  /* 0x0007400001107983 */ /* 0x000f280000100a00 */
[----:B------:R0:W4:Y:S01]  /*16900*/  LDG.E.U16 R233, desc[UR4][R10.64] ;  /* 0x000000040ae97981 */ /* 0x000122000c1e1500 */
[----:B-1----:R-:W-:-:S03]  /*16910*/  IMAD.WIDE R4, R0, 0x2, R14 ;  /* 0x0000000200047825 */ /* 0x002fc600078e020e */
        /* <DEDUP_REMOVED lines=10> */
[----:B------:R-:W4:Y:S01]  /*169c0*/  LDG.E.U16 R209, desc[UR4][R10.64] ;  /* 0x000000040ad17981 */ /* 0x000f22000c1e1500 */
[----:B-1----:R-:W-:-:S03]  /*169d0*/  IMAD.WIDE R4, R0, 0x2, R26 ;  /* 0x0000000200047825 */ /* 0x002fc600078e021a */
[----:B------:R-:W4:Y:S04]  /*169e0*/  LDL.64 R26, [R1+0x720] ;  /* 0x00072000011a7983 */ /* 0x000f280000100a00 */
[----:B------:R0:W4:Y:S04]  /*169f0*/  LDG.E.U16 R208, desc[UR4][R6.64] ;  /* 0x0000000406d07981 */ /* 0x000128000c1e1500 */
[----:B------:R3:W4:Y:S01]  /*16a00*/  LDG.E.U16 R207, desc[UR4][R4.64] ;  /* 0x0000000404cf7981 */ /* 0x000722000c1e1500 */
[----:B0-----:R-:W-:-:S03]  /*16a10*/  IMAD.WIDE R6, R0, 0x2, R20 ;  /* 0x0000000200067825 */ /* 0x001fc600078e0214 */
[----:B------:R-:W4:Y:S01]  /*16a20*/  LDL.64 R20, [R1+0x710] ;  /* 0x0007100001147983 */ /* 0x000f220000100a00 */
[----:B---3--:R-:W-:-:S03]  /*16a30*/  IMAD.WIDE R4, R0, 0x2, R12 ;  /* 0x0000000200047825 */ /* 0x008fc600078e020c */
[----:B------:R-:W3:Y:S04]  /*16a40*/  LDL.64 R12, [R1+0x708] ;  /* 0x00070800010c7983 */ /* 0x000ee80000100a00 */
[----:B------:R4:W3:Y:S04]  /*16a50*/  LDG.E.U16 R205, desc[UR4][R6.64] ;  /* 0x0000000406cd7981 */ /* 0x0008e8000c1e1500 */
[----:B------:R0:W3:Y:S01]  /*16a60*/  LDG.E.U16 R199, desc[UR4][R4.64] ;  /* 0x0000000404c77981 */ /* 0x0000e2000c1e1500 */
[----:B--2---:R-:W-:-:S03]  /*16a70*/  IMAD.WIDE R10, R0, 0x2, R24 ;  /* 0x00000002000a7825 */ /* 0x004fc600078e0218 */
[----:B------:R-:W2:Y:S04]  /*16a80*/  LDL.64 R24, [R1+0x718] ;  /* 0x0007180001187983 */ /* 0x000ea80000100a00 */
[----:B------:R1:W2:Y:S01]  /*16a90*/  LDG.E.U16 R206, desc[UR4][R10.64] ;  /* 0x000000040ace7981 */ /* 0x0002a2000c1e1500 */
[----:B----4-:R-:W-:-:S03]  /*16aa0*/  IMAD.WIDE R6, R0, 0x2, R22 ;  /* 0x0000000200067825 */ /* 0x010fc600078e0216 */
        /* <DEDUP_REMOVED lines=26> */
[----:B0-----:R-:W-:-:S04]  /*16c50*/  IMAD.WIDE R6, R0, 0x2, R20 ;  /* 0x0000000200067825 */ /* 0x001fc800078e0214 */
[C---:B---3--:R-:W-:Y:S02]  /*16c60*/  IMAD.WIDE R4, R0.reuse, 0x2, R12 ;  /* 0x0000000200047825 */ /* 0x048fe400078e020c */
[----:B------:R0:W3:Y:S04]  /*16c70*/  LDG.E.U16 R12, desc[UR4][R6.64] ;  /* 0x00000004060c7981 */ /* 0x0000e8000c1e1500 */
[----:B------:R4:W3:Y:S01]  /*16c80*/  LDG.E.U16 R9, desc[UR4][R4.64] ;  /* 0x0000000404097981 */ /* 0x0008e2000c1e1500 */
[----:B0-----:R-:W-:-:S03]  /*16c90*/  IMAD.WIDE R6, R0, 0x2, R36 ;  /* 0x0000000200067825 */ /* 0x001fc600078e0224 */
[----:B------:R-:W3:Y:S04]  /*16ca0*/  LDL.64 R36, [R1+0x668] ;  /* 0x0006680001247983 */ /* 0x000ee80000100a00 */
[----:B------:R-:W3:Y:S01]  /*16cb0*/  LDG.E.U16 R244, desc[UR4][R6.64] ;  /* 0x0000000406f47981 */ /* 0x000ee2000c1e1500 */
[----:B--2---:R-:W-:-:S03]  /*16cc0*/  IMAD.WIDE R10, R0, 0x2, R24 ;  /* 0x00000002000a7825 */ /* 0x004fc600078e0218 */
[----:B------:R-:W2:Y:S04]  /*16cd0*/  LDL.64 R24, [R1+0x6b0] ;  /* 0x0006b00001187983 */ /* 0x000ea80000100a00 */
[----:B------:R0:W3:Y:S01]  /*16ce0*/  LDG.E.U16 R21, desc[UR4][R10.64] ;  /* 0x000000040a157981 */ /* 0x0000e2000c1e1500 */
[----:B----4-:R-:W-:-:S03]  /*16cf0*/  IMAD.WIDE R4, R0, 0x2, R22 ;  /* 0x0000000200047825 */ /* 0x010fc600078e0216 */
[----:B------:R-:W4:Y:S01]  /*16d00*/  LDL.64 R22, [R1+0x6a8] ;  /* 0x0006a80001167983 */ /* 0x000f220000100a00 */
[----:B0-----:R-:W-:-:S03]  /*16d10*/  IMAD.WIDE R10, R0, 0x2, R18 ;  /* 0x00000002000a7825 */ /* 0x001fc600078e0212 */
[----:B------:R-:W3:Y:S04]  /*16d20*/  LDL.64 R18, [R1+0x6a0] ;  /* 0x0006a00001127983 */ /* 0x000ee80000100a00 */
[----:B------:R0:W4:Y:S04]  /*16d30*/  LDG.E.U16 R247, desc[UR4][R4.64] ;  /* 0x0000000404f77981 */ /* 0x000128000c1e1500 */
[----:B------:R-:W4:Y:S01]  /*16d40*/  LDG.E.U16 R246, desc[UR4][R10.64] ;  /* 0x000000040af67981 */ /* 0x000f22000c1e1500 */
[----:B0-----:R-:W-:-:S03]  /*16d50*/  IMAD.WIDE R4, R0, 0x2, R34 ;  /* 0x0000000200047825 */ /* 0x001fc600078e0222 */
[----:B------:R-:W4:Y:S01]  /*16d60*/  LDL.64 R34, [R1+0x660] ;  /* 0x0006600001227983 */ /* 0x000f220000100a00 */
[----:B------:R-:W-:-:S03]  /*16d70*/  IMAD.WIDE R6, R0, 0x2, R16 ;  /* 0x0000000200067825 */ /* 0x000fc600078e0210 */
[----:B------:R-:W4:Y:S04]  /*16d80*/  LDL.64 R16, [R1+0x698] ;  /* 0x0006980001107983 */ /* 0x000f280000100a00 */
[----:B------:R0:W4:Y:S04]  /*16d90*/  LDG.E.U16 R242, desc[UR4][R4.64] ;  /* 0x0000000404f27981 */ /* 0x000128000c1e1500 */
[----:B------:R1:W4:Y:S01]  /*16da0*/  LDG.E.U16 R238, desc[UR4][R6.64] ;  /* 0x0000000406ee7981 */ /* 0x000322000c1e1500 */
[----:B0-----:R-:W-:-:S03]  /*16db0*/  IMAD.WIDE R4, R0, 0x2, R14 ;  /* 0x0000000200047825 */ /* 0x001fc600078e020e */
[----:B------:R-:W4:Y:S01]  /*16dc0*/  LDL.64 R14, [R1+0x690] ;  /* 0x00069000010e7983 */ /* 0x000f220000100a00 */
[----:B------:R-:W-:-:S03]  /*16dd0*/  IMAD.WIDE R10, R0, 0x2, R32 ;  /* 0x00000002000a7825 */ /* 0x000fc600078e0220 */
        /* <DEDUP_REMOVED lines=10> */
[----:B------:R3:W4:Y:S04]  /*16e80*/  LDG.E.U16 R230, desc[UR4][R4.64] ;  /* 0x0000000404e67981 */ /* 0x000728000c1e1500 */
[----:B------:R4:W4:Y:S01]  /*16e90*/  LDG.E.U16 R232, desc[UR4][R6.64] ;  /* 0x0000000406e87981 */ /* 0x000922000c1e1500 */
[----:B--2---:R-:W-:-:S03]  /*16ea0*/  IMAD.WIDE R10, R0, 0x2, R24 ;  /* 0x00000002000a7825 */ /* 0x004fc600078e0218 */
[----:B------:R-:W2:Y:S04]  /*16eb0*/  LDL.64 R24, [R1+0x638] ;  /* 0x0006380001187983 */ /* 0x000ea80000100a00 */
[----:B------:R0:W2:Y:S01]  /*16ec0*/  LDG.E.U16 R228, desc[UR4][R10.64] ;  /* 0x000000040ae47981 */ /* 0x0000a2000c1e1500 */
[----:B---3--:R-:W-:-:S03]  /*16ed0*/  IMAD.WIDE R4, R0, 0x2, R18 ;  /* 0x0000000200047825 */ /* 0x008fc600078e0212 */
[----:B------:R-:W3:Y:S01]  /*16ee0*/  LDL.64 R18, [R1+0x628] ;  /* 0x0006280001127983 */ /* 0x000ee20000100a00 */
[----:B----4-:R-:W-:-:S03]  /*16ef0*/  IMAD.WIDE R6, R0, 0x2, R22 ;  /* 0x0000000200067825 */ /* 0x010fc600078e0216 */
[----:B------:R-:W4:Y:S04]  /*16f00*/  LDL.64 R22, [R1+0x630] ;  /* 0x0006300001167983 */ /* 0x000f280000100a00 */
[----:B------:R1:W4:Y:S04]  /*16f10*/  LDG.E.U16 R226, desc[UR4][R6.64] ;  /* 0x0000000406e27981 */ /* 0x000328000c1e1500 */
[----:B------:R1:W4:Y:S01]  /*16f20*/  LDG.E.U16 R223, desc[UR4][R4.64] ;  /* 0x0000000404df7981 */ /* 0x000322000c1e1500 */
[----:B0-----:R-:W-:-:S03]  /*16f30*/  IMAD.WIDE R10, R0, 0x2, R16 ;  /* 0x00000002000a7825 */ /* 0x001fc600078e0210 */
[----:B------:R-:W4:Y:S01]  /*16f40*/  LDL.64 R16, [R1+0x620] ;  /* 0x0006200001107983 */ /* 0x000f220000100a00 */
[----:B-1----:R-:W-:-:S03]  /*16f50*/  IMAD.WIDE R6, R0, 0x2, R14 ;  /* 0x0000000200067825 */ /* 0x002fc600078e020e */
[----:B------:R-:W4:Y:S04]  /*16f60*/  LDG.E.U16 R218, desc[UR4][R10.64] ;  /* 0x000000040ada7981 */ /* 0x000f28000c1e1500 */
[----:B------:R-:W4:Y:S01]  /*16f70*/  LDL.64 R14, [R1+0x618] ;  /* 0x00061800010e7983 */ /* 0x000f220000100a00 */
[----:B------:R-:W-:-:S03]  /*16f80*/  IMAD.WIDE R4, R0, 0x2, R44 ;  /* 0x0000000200047825 */ /* 0x000fc600078e022c */
[----:B------:R-:W4:Y:S04]  /*16f90*/  LDG.E.U16 R215, desc[UR4][R6.64] ;  /* 0x0000000406d77981 */ /* 0x000f28000c1e1500 */
        /* <DEDUP_REMOVED lines=12> */
[----:B------:R-:W4:Y:S01]  /*17060*/  LDG.E.U16 R216, desc[UR4][R4.64] ;  /* 0x0000000404d87981 */ /* 0x000f22000c1e1500 */
[----:B------:R-:W-:-:S05]  /*17070*/  IMAD.WIDE R6, R0, 0x2, R40 ;  /* 0x0000000200067825 */ /* 0x000fca00078e0228 */
[----:B------:R0:W4:Y:S01]  /*17080*/  LDG.E.U16 R212, desc[UR4][R6.64] ;  /* 0x0000000406d47981 */ /* 0x000122000c1e1500 */
[C---:B------:R-:W-:Y:S01]  /*17090*/  IMAD.WIDE R10, R0.reuse, 0x2, R42 ;  /* 0x00000002000a7825 */ /* 0x040fe200078e022a */
[----:B------:R-:W1:Y:S04]  /*170a0*/  S2R R251, SR_TID.X ;  /* 0x0000000000fb7919 */ /* 0x000e680000002100 */
[----:B------:R-:W4:Y:S01]  /*170b0*/  LDG.E.U16 R213, desc[UR4][R10.64] ;  /* 0x000000040ad57981 */ /* 0x000f22000c1e1500 */
[----:B0-----:R-:W-:-:S05]  /*170c0*/  IMAD.WIDE R6, R0, 0x2, R36 ;  /* 0x0000000200067825 */ /* 0x001fca00078e0224 */
[----:B------:R-:W4:Y:S01]  /*170d0*/  LDG.E.U16 R201, desc[UR4][R6.64] ;  /* 0x0000000406c97981 */ /* 0x000f22000c1e1500 */
[----:B-1----:R-:W-:Y:S01]  /*170e0*/  SHF.L.U32 R251, R251, 0x1, RZ ;  /* 0x00000001fbfb7819 */ /* 0x002fe200000006ff */
[----:B--2---:R-:W-:-:S05]  /*170f0*/  IMAD.WIDE R4, R0, 0x2, R24 ;  /* 0x0000000200047825 */ /* 0x004fca00078e0218 */
[----:B------:R3:W2:Y:S01]  /*17100*/  LDG.E.U16 R217, desc[UR4][R4.64] ;  /* 0x0000000404d97981 */ /* 0x0006a2000c1e1500 */
[----:B------:R-:W-:Y:S01]  /*17110*/  LOP3.LUT R2, R251, 0x6, RZ, 0xc0, !PT ;  /* 0x00000006fb027812 */ /* 0x000fe200078ec0ff */
[----:B---3--:R-:W-:-:S05]  /*17120*/  IMAD.WIDE R4, R0, 0x2, R18 ;  /* 0x0000000200047825 */ /* 0x008fca00078e0212 */
[----:B------:R0:W3:Y:S01]  /*17130*/  LDG.E.U16 R222, desc[UR4][R4.64] ;  /* 0x0000000404de7981 */ /* 0x0000e2000c1e1500 */
[----:B----4-:R-:W-:-:S05]  /*17140*/  IMAD.WIDE R6, R0, 0x2, R22 ;  /* 0x0000000200067825 */ /* 0x010fca00078e0216 */
[----:B------:R-:W4:Y:S01]  /*17150*/  LDG.E.U16 R220, desc[UR4][R6.64] ;  /* 0x0000000406dc7981 */ /* 0x000f22000c1e1500 */
[----:B0-----:R-:W-:-:S05]  /*17160*/  IMAD.WIDE R4, R0, 0x2, R16 ;  /* 0x0000000200047825 */ /* 0x001fca00078e0210 */
[----:B------:R0:W3:Y:S02]  /*17170*/  LDG.E.U16 R224, desc[UR4][R4.64] ;  /* 0x0000000404e07981 */ /* 0x0000e4000c1e1500 */
[----:B0-----:R-:W-:-:S05]  /*17180*/  IMAD.WIDE R4, R0, 0x2, R14 ;  /* 0x0000000200047825 */ /* 0x001fca00078e020e */
[----:B------:R0:W3:Y:S01]  /*17190*/  LDG.E.U16 R219, desc[UR4][R4.64] ;  /* 0x0000000404db7981 */ /* 0x0000e2000c1e1500 */
[----:B------:R-:W-:Y:S01]  /*171a0*/  BAR.SYNC.DEFER_BLOCKING 0x0 ;  /* 0x0000000000007b1d */ /* 0x000fe20000010000 */
[----:B0-----:R-:W-:-:S05]  /*171b0*/  IADD3 R4, P1, R2, R203, RZ ;  /* 0x000000cb02047210 */ /* 0x001fca0007f3e0ff */
[----:B------:R0:W-:Y:S02]  /*171c0*/  STS.U16 [R3+0x41c00], R225 ;  /* 0x041c00e103007388 */ /* 0x0001e40000000400 */
[----:B0-----:R-:W0:Y:S02]  /*171d0*/  LDC R225, c[0x0][0x238] ;  /* 0x00008e00ffe17b82 */ /* 0x001e240000000800 */
[----:B------:R1:W-:Y:S04]  /*171e0*/  STS.U16 [R3+0x43800], R188 ;  /* 0x043800bc03007388 */ /* 0x0003e80000000400 */
[----:B------:R1:W-:Y:S04]  /*171f0*/  STS.U16 [R3+0x43a00], R187 ;  /* 0x043a00bb03007388 */ /* 0x0003e80000000400 */
[----:B------:R1:W-:Y:S02]  /*17200*/  STS.U16 [R3+0x43c00], R186 ;  /* 0x043c00ba03007388 */ /* 0x0003e40000000400 */
[----:B-1----:R-:W-:-:S02]  /*17210*/  IADD3.X R188, RZ, R204, RZ, P1, !PT ;  /* 0x000000ccffbc7210 */ /* 0x002fc40000ffe4ff */
[C---:B------:R-:W-:Y:S01]  /*17220*/  IADD3 R187, P6, R4.reuse, 0x8, RZ ;  /* 0x0000000804bb7810 */ /* 0x040fe20007fde0ff */
[----:B------:R1:W-:Y:S01]  /*17230*/  STS.U16 [R3+0x41e00], R221 ;  /* 0x041e00dd03007388 */ /* 0x0003e20000000400 */
[----:B------:R-:W-:-:S03]  /*17240*/  IADD3 R186, P1, R4, 0x9, RZ ;  /* 0x0000000904ba7810 */ /* 0x000fc60007f3e0ff */
[----:B------:R1:W-:Y:S01]  /*17250*/  STS.U16 [R3+0x42600], R206 ;  /* 0x042600ce03007388 */ /* 0x0003e20000000400 */
[-C--:B------:R-:W-:Y:S01]  /*17260*/  ISETP.GT.U32.AND P2, PT, R187, R8.reuse, PT ;  /* 0x00000008bb00720c */ /* 0x080fe20003f44070 */
[----:B-1----:R-:W-:Y:S01]  /*17270*/  IMAD.X R221, RZ, RZ, R188, P6 ;  /* 0x000000ffffdd7224 */ /* 0x002fe200030e06bc */
[----:B------:R-:W-:Y:S01]  /*17280*/  ISETP.GT.U32.AND P6, PT, R186, R8, PT ;  /* 0x00000008ba00720c */ /* 0x000fe20003fc4070 */
[----:B------:R0:W-:Y:S01]  /*17290*/  STS.U16 [R3+0x43400], R190 ;  /* 0x043400be03007388 */ /* 0x0001e20000000400 */
[----:B------:R-:W-:-:S03]  /*172a0*/  IADD3.X R206, RZ, R188, RZ, P1, !PT ;  /* 0x000000bcffce7210 */ /* 0x000fc60000ffe4ff */
[----:B------:R1:W-:Y:S01]  /*172b0*/  STS.U16 [R3+0x43600], R189 ;  /* 0x043600bd03007388 */ /* 0x0003e20000000400 */
[----:B------:R-:W-:Y:S02]  /*172c0*/  ISETP.GT.U32.AND.EX P2, PT, R221, RZ, PT, P2 ;  /* 0x000000ffdd00720c */ /* 0x000fe40003f44120 */
[----:B------:R-:W-:Y:S01]  /*172d0*/  ISETP.GT.U32.AND.EX P6, PT, R206, RZ, PT, P6 ;  /* 0x000000ffce00720c */ /* 0x000fe20003fc4160 */
[----:B------:R-:W-:Y:S01]  /*172e0*/  STL [R1+0x11e0], R0 ;  /* 0x0011e00001007387 */ /* 0x000fe20000100800 */
[----:B0-----:R-:W-:-:S03]  /*172f0*/  FMUL R190, R172, R225 ;  /* 0x000000e1acbe7220 */ /* 0x001fc60000400000 */
[----:B------:R-:W-:Y:S01]  /*17300*/  STL [R1+0x11e4], R203 ;  /* 0x0011e4cb01007387 */ /* 0x000fe20000100800 */
[----:B-1----:R-:W-:-:S03]  /*17310*/  FMUL R189, R173, R225 ;  /* 0x000000e1adbd7220 */ /* 0x002fc60000400000 */
[----:B------:R-:W-:Y:S01]  /*17320*/  STL [R1+0x11e8], R204 ;  /* 0x0011e8cc01007387 */ /* 0x000fe20000100800 */
[----:B------:R-:W-:-:S03]  /*17330*/  FSEL R190, R190, -INF , !P2 ;  /* 0xff800000bebe7808 */ /* 0x000fc60005000000 */
[----:B------:R0:W-:Y:S01]  /*17340*/  STS.U16 [R3+0x44200], R9 ;  /* 0x0442000903007388 */ /* 0x0001e20000000400 */
[----:B------:R-:W-:-:S03]  /*17350*/  FSEL R189, R189, -INF , !P6 ;  /* 0xff800000bdbd7808 */ /* 0x000fc60007000000 */
[----:B------:R-:W-:Y:S01]  /*17360*/  STL [R1+0x1448], R187 ;  /* 0x001448bb01007387 */ /* 0x000fe20000100800 */
[----:B------:R-:W-:-:S03]  /*17370*/  IADD3 R10, P2, R4, 0x11, RZ ;  /* 0x00000011040a7810 */ /* 0x000fc60007f5e0ff */
[----:B------:R-:W-:Y:S01]  /*17380*/  STL [R1+0x144c], R221 ;  /* 0x00144cdd01007387 */ /* 0x000fe20000100800 */
[----:B0-----:R-:W-:-:S03]  /*17390*/  IADD3 R9, P1, R4, 0x10, RZ ;  /* 0x0000001004097810 */ /* 0x001fc60007f3e0ff */
[----:B------:R0:W-:Y:S04]  /*173a0*/  STS.U16 [R3+0x43e00], R21 ;  /* 0x043e001503007388 */ /* 0x0001e80000000400 */
[----:B------:R-:W-:Y:S04]  /*173b0*/  STL [R1+0x1450], R4 ;  /* 0x0014500401007387 */ /* 0x000fe80000100800 */
[----:B------:R-:W-:Y:S01]  /*173c0*/  STL [R1+0x11ec], R8 ;  /* 0x0011ec0801007387 */ /* 0x000fe20000100800 */
[----:B0-----:R-:W-:-:S03]  /*173d0*/  IADD3 R21, P6, R4, 0x18, RZ ;  /* 0x0000001804157810 */ /* 0x001fc60007fde0ff */
[----:B------:R-:W-:Y:S04]  /*173e0*/  STL [R1+0x1454], R186 ;  /* 0x001454ba01007387 */ /* 0x000fe80000100800 */
[----:B------:R-:W-:Y:S04]  /*173f0*/  STL [R1+0x1458], R188 ;  /* 0x001458bc01007387 */ /* 0x000fe80000100800 */
[----:B------:R-:W-:Y:S04]  /*17400*/  STL [R1+0x145c], R9 ;  /* 0x00145c0901007387 */ /* 0x000fe80000100800 */
[----:B------:R-:W-:Y:S04]  /*17410*/  STL [R1+0x1460], R10 ;  /* 0x0014600a01007387 */ /* 0x000fe80000100800 */
[----:B------:R-:W-:Y:S04]  /*17420*/  STL [R1+0x1464], R21 ;  /* 0x0014641501007387 */ /* 0x000fe80000100800 */
[----:B------:R-:W2:Y:S01]  /*17430*/  LDL.64 R36, [R1+0x9f8] ;  /* 0x0009f80001247983 */ /* 0x000ea20000100a00 */
[----:B------:R-:W-:-:S02]  /*17440*/  ISETP.GT.U32.AND P3, PT, R4, R8, PT ;  /* 0x000000080400720c */ /* 0x000fc40003f64070 */
[----:B------:R-:W-:Y:S01]  /*17450*/  ISETP.GE.U32.AND P5, PT, R4, R8, PT ;  /* 0x000000080400720c */ /* 0x000fe20003fa6070 */
[----:B------:R0:W-:Y:S01]  /*17460*/  STS.U16 [R3+0x43200], R192 ;  /* 0x043200c003007388 */ /* 0x0001e20000000400 */
[----:B------:R-:W-:-:S03]  /*17470*/  ISETP.GT.U32.AND.EX P3, PT, R188, RZ, PT, P3 ;  /* 0x000000ffbc00720c */ /* 0x000fc60003f64130 */
[----:B------:R1:W-:Y:S01]  /*17480*/  STS.U16 [R3+0x44000], R12 ;  /* 0x0440000c03007388 */ /* 0x0003e20000000400 */
[----:B------:R-:W-:Y:S01]  /*17490*/  ISETP.GE.U32.AND.EX P5, PT, R188, RZ, PT, P5 ;  /* 0x000000ffbc00720c */ /* 0x000fe20003fa6150 */
[-C--:B0-----:R-:W-:Y:S01]  /*174a0*/  FMUL R192, R169, R225.reuse ;  /* 0x000000e1a9c07220 */ /* 0x081fe20000400000 */
[----:B-1----:R-:W-:-:S04]  /*174b0*/  FMUL R12, R168, R225 ;  /* 0x000000e1a80c7220 */ /* 0x002fc80000400000 */
[----:B------:R-:W-:Y:S01]  /*174c0*/  FSEL R192, R192, -INF , !P5 ;  /* 0xff800000c0c07808 */ /* 0x000fe20006800000 */
[----:B------:R0:W-:Y:S01]  /*174d0*/  STS.U16 [R3+0x42800], R205 ;  /* 0x042800cd03007388 */ /* 0x0001e20000000400 */
[----:B------:R-:W-:Y:S02]  /*174e0*/  FSEL R12, R12, -INF , !P3 ;  /* 0xff8000000c0c7808 */ /* 0x000fe40005800000 */
[----:B------:R-:W-:Y:S01]  /*174f0*/  ISETP.GT.U32.AND P5, PT, R9, R8, PT ;  /* 0x000000080900720c */ /* 0x000fe20003fa4070 */
[----:B------:R1:W-:Y:S01]  /*17500*/  STS.U16 [R3+0x42e00], R194 ;  /* 0x042e00c203007388 */ /* 0x0003e20000000400 */
[----:B------:R-:W-:Y:S02]  /*17510*/  FMNMX R6, R12, R192, !PT ;  /* 0x000000c00c067209 */ /* 0x000fe40007800000 */
[----:B0-----:R-:W-:Y:S01]  /*17520*/  IADD3.X R205, RZ, R188, RZ, P1, !PT ;  /* 0x000000bcffcd7210 */ /* 0x001fe20000ffe4ff */
[----:B------:R0:W-:Y:S01]  /*17530*/  STS.U16 [R3+0x42400], R207 ;  /* 0x042400cf03007388 */ /* 0x0001e20000000400 */
[----:B------:R-:W-:-:S02]  /*17540*/  ISETP.GT.U32.AND P1, PT, R10, R8, PT ;  /* 0x000000080a00720c */ /* 0x000fc40003f24070 */
[----:B------:R-:W-:Y:S01]  /*17550*/  ISETP.GT.U32.AND.EX P5, PT, R205, RZ, PT, P5 ;  /* 0x000000ffcd00720c */ /* 0x000fe20003fa4150 */
[----:B-1----:R-:W-:Y:S01]  /*17560*/  FMUL R194, R176, R225 ;  /* 0x000000e1b0c27220 */ /* 0x002fe20000400000 */
[----:B------:R-:W-:Y:S01]  /*17570*/  FMNMX R6, R190, R6, !PT ;  /* 0x00000006be067209 */ /* 0x000fe20007800000 */
[----:B------:R1:W-:Y:S01]  /*17580*/  STS.U16 [R3+0x43000], R193 ;  /* 0x043000c103007388 */ /* 0x0003e20000000400 */
[----:B0-----:R-:W-:-:S03]  /*17590*/  IADD3.X R207, RZ, R188, RZ, P2, !PT ;  /* 0x000000bcffcf7210 */ /* 0x001fc600017fe4ff */
[----:B------:R0:W-:Y:S01]  /*175a0*/  STS.U16 [R3+0x42200], R208 ;  /* 0x042200d003007388 */ /* 0x0001e20000000400 */
[----:B------:R-:W-:Y:S02]  /*175b0*/  FSEL R194, R194, -INF , !P5 ;  /* 0xff800000c2c27808 */ /* 0x000fe40006800000 */
[----:B------:R-:W-:Y:S01]  /*175c0*/  ISETP.GT.U32.AND.EX P1, PT, R207, RZ, PT, P1 ;  /* 0x000000ffcf00720c */ /* 0x000fe20003f24110 */
[-C--:B-1----:R-:W-:Y:S01]  /*175d0*/  FMUL R193, R177, R225.reuse ;  /* 0x000000e1b1c17220 */ /* 0x082fe20000400000 */
[----:B------:R-:W-:Y:S02]  /*175e0*/  ISETP.GT.U32.AND P2, PT, R21, R8, PT ;  /* 0x000000081500720c */ /* 0x000fe40003f44070 */
[----:B------:R-:W-:Y:S02]  /*175f0*/  IADD3 R5, P5, R4, 0x19, RZ ;  /* 0x0000001904057810 */ /* 0x000fe40007fbe0ff */
[----:B0-----:R-:W-:Y:S02]  /*17600*/  IADD3.X R208, RZ, R188, RZ, P6, !PT ;  /* 0x000000bcffd07210 */ /* 0x001fe400037fe4ff */
[----:B------:R-:W-:Y:S01]  /*17610*/  FMNMX R6, R189, R6, !PT ;  /* 0x00000006bd067209 */ /* 0x000fe20007800000 */
[----:B------:R0:W-:Y:S01]  /*17620*/  STS.U16 [R3+0x42000], R209 ;  /* 0x042000d103007388 */ /* 0x0001e20000000400 */
[----:B------:R-:W-:Y:S01]  /*17630*/  FSEL R193, R193, -INF , !P1 ;  /* 0xff800000c1c17808 */ /* 0x000fe20004800000 */
[----:B------:R-:W-:Y:S01]  /*17640*/  FMUL R7, R180, R225 ;  /* 0x000000e1b4077220 */ /* 0x000fe20000400000 */
[----:B------:R-:W-:-:S02]  /*17650*/  ISETP.GT.U32.AND P1, PT, R5, R8, PT ;  /* 0x000000080500720c */ /* 0x000fc40003f24070 */
[----:B------:R-:W-:Y:S02]  /*17660*/  ISETP.GT.U32.AND.EX P2, PT, R208, RZ, PT, P2 ;  /* 0x000000ffd000720c */ /* 0x000fe40003f44120 */
[----:B------:R-:W-:Y:S02]  /*17670*/  FMNMX R6, R194, R6, !PT ;  /* 0x00000006c2067209 */ /* 0x000fe40007800000 */
[----:B0-----:R-:W-:Y:S01]  /*17680*/  IADD3.X R209, RZ, R188, RZ, P5, !PT ;  /* 0x000000bcffd17210 */ /* 0x001fe20002ffe4ff */
[----:B------:R-:W-:Y:S01]  /*17690*/  FMUL R180, R181, R225 ;  /* 0x000000e1b5b47220 */ /* 0x000fe20000400000 */
[----:B------:R-:W-:Y:S01]  /*176a0*/  LOP3.LUT R2, R8, 0x8, RZ, 0xfc, !PT ;  /* 0x0000000808027812 */ /* 0x000fe200078efcff */
[----:B--2---:R0:W-:Y:S04]  /*176b0*/  STL.64 [R1+0x1488], R36 ;  /* 0x0014882401007387 */ /* 0x0041e80000100a00 */
[----:B0-----:R-:W2:Y:S04]  /*176c0*/  LDL.LU.64 R36, [R1+0x400] ;  /* 0x0004000001247983 */ /* 0x001ea80000300a00 */
[----:B------:R-:W2:Y:S04]  /*176d0*/  LDL.LU.64 R38, [R1+0x408] ;  /* 0x0004080001267983 */ /* 0x000ea80000300a00 */
        /* <DEDUP_REMOVED lines=61> */
[----:B------:R-:W2:Y:S01]  /*17ab0*/  LDL.LU.64 R162, [R1+0x5f8] ;  /* 0x0005f80001a27983 */ /* 0x000ea20000300a00 */
[----:B------:R-:W-:-:S02]  /*17ac0*/  ISETP.GT.U32.AND.EX P1, PT, R209, RZ, PT, P1 ;  /* 0x000000ffd100720c */ /* 0x000fc40003f24110 */
[----:B------:R-:W-:Y:S02]  /*17ad0*/  FSEL R181, R7, -INF , !P2 ;  /* 0xff80000007b57808 */ /* 0x000fe40005000000 */
[----:B------:R-:W-:Y:S02]  /*17ae0*/  FMNMX R6, R193, R6, !PT ;  /* 0x00000006c1067209 */ /* 0x000fe40007800000 */
[CC--:B------:R-:W-:Y:S02]  /*17af0*/  ISETP.GT.U32.AND P0, PT, R4.reuse, R2.reuse, PT ;  /* 0x000000020400720c */ /* 0x0c0fe40003f04070 */
[----:B------:R-:W-:Y:S01]  /*17b00*/  ISETP.GE.U32.AND P4, PT, R4, R2, PT ;  /* 0x000000020400720c */ /* 0x000fe20003f86070 */
[-C--:B------:R-:W-:Y:S01]  /*17b10*/  FMUL R173, R170, R225.reuse ;  /* 0x000000e1aaad7220 */ /* 0x080fe20000400000 */
[----:B------:R-:W-:Y:S01]  /*17b20*/  FSEL R180, R180, -INF , !P1 ;  /* 0xff800000b4b47808 */ /* 0x000fe20004800000 */
[----:B------:R-:W-:Y:S01]  /*17b30*/  FMUL R172, R171, R225 ;  /* 0x000000e1abac7220 */ /* 0x000fe20000400000 */
[----:B------:R-:W-:-:S02]  /*17b40*/  FMNMX R6, R181, R6, !PT ;  /* 0x00000006b5067209 */ /* 0x000fc40007800000 */
[C---:B------:R-:W-:Y:S02]  /*17b50*/  ISETP.GT.U32.AND.EX P0, PT, R188.reuse, RZ, PT, P0 ;  /* 0x000000ffbc00720c */ /* 0x040fe40003f04100 */
[----:B------:R-:W-:Y:S01]  /*17b60*/  ISETP.GE.U32.AND.EX P4, PT, R188, RZ, PT, P4 ;  /* 0x000000ffbc00720c */ /* 0x000fe20003f86140 */
[-C--:B------:R-:W-:Y:S01]  /*17b70*/  FMUL R169, R174, R225.reuse ;  /* 0x000000e1aea97220 */ /* 0x080fe20000400000 */
[----:B------:R-:W-:Y:S02]  /*17b80*/  FMNMX R6, R180, R6, !PT ;  /* 0x00000006b4067209 */ /* 0x000fe40007800000 */
[-C--:B------:R-:W-:Y:S02]  /*17b90*/  ISETP.GT.U32.AND P6, PT, R186, R2.reuse, PT ;  /* 0x00000002ba00720c */ /* 0x080fe40003fc4070 */
[----:B------:R-:W-:Y:S02]  /*17ba0*/  FSEL R173, R173, -INF , !P0 ;  /* 0xff800000adad7808 */ /* 0x000fe40004000000 */
[----:B------:R-:W-:Y:S01]  /*17bb0*/  FSEL R172, R172, -INF , !P4 ;  /* 0xff800000acac7808 */ /* 0x000fe20006000000 */
[----:B------:R-:W-:Y:S01]  /*17bc0*/  FMUL R168, R175, R225 ;  /* 0x000000e1afa87220 */ /* 0x000fe20000400000 */
[----:B------:R-:W0:Y:S01]  /*17bd0*/  SHFL.BFLY PT, R11, R6, 0x2, 0x1f ;  /* 0x0c401f00060b7f89 */ /* 0x000e2200000e0000 */
[----:B------:R-:W-:-:S02]  /*17be0*/  ISETP.GT.U32.AND P5, PT, R9, R2, PT ;  /* 0x000000020900720c */ /* 0x000fc40003fa4070 */
[----:B------:R-:W-:Y:S02]  /*17bf0*/  ISETP.GT.U32.AND.EX P6, PT, R206, RZ, PT, P6 ;  /* 0x000000ffce00720c */ /* 0x000fe40003fc4160 */
[----:B------:R-:W-:Y:S02]  /*17c00*/  FSEL R169, R169, -INF , !P3 ;  /* 0xff800000a9a97808 */ /* 0x000fe40005800000 */
[----:B------:R-:W-:Y:S01]  /*17c10*/  FMNMX R7, R173, R172, !PT ;  /* 0x000000acad077209 */ /* 0x000fe20007800000 */
[----:B------:R-:W-:Y:S01]  /*17c20*/  FMUL R177, R178, R225 ;  /* 0x000000e1b2b17220 */ /* 0x000fe20000400000 */
[----:B------:R-:W-:Y:S02]  /*17c30*/  ISETP.GT.U32.AND P2, PT, R10, R2, PT ;  /* 0x000000020a00720c */ /* 0x000fe40003f44070 */
[----:B------:R-:W-:Y:S02]  /*17c40*/  ISETP.GT.U32.AND.EX P5, PT, R205, RZ, PT, P5 ;  /* 0x000000ffcd00720c */ /* 0x000fe40003fa4150 */
[----:B------:R-:W-:-:S02]  /*17c50*/  FSEL R168, R168, -INF , !P6 ;  /* 0xff800000a8a87808 */ /* 0x000fc40007000000 */
[----:B------:R-:W-:Y:S01]  /*17c60*/  FMNMX R7, R169, R7, !PT ;  /* 0x00000007a9077209 */ /* 0x000fe20007800000 */
[----:B------:R-:W-:Y:S01]  /*17c70*/  FMUL R176, R179, R225 ;  /* 0x000000e1b3b07220 */ /* 0x000fe20000400000 */
[-C--:B------:R-:W-:Y:S02]  /*17c80*/  ISETP.GT.U32.AND P1, PT, R21, R2.reuse, PT ;  /* 0x000000021500720c */ /* 0x080fe40003f24070 */
[----:B------:R-:W-:Y:S02]  /*17c90*/  ISETP.GT.U32.AND.EX P2, PT, R207, RZ, PT, P2 ;  /* 0x000000ffcf00720c */ /* 0x000fe40003f44120 */
[----:B------:R-:W-:Y:S02]  /*17ca0*/  FSEL R177, R177, -INF , !P5 ;  /* 0xff800000b1b17808 */ /* 0x000fe40006800000 */
[----:B------:R-:W-:Y:S01]  /*17cb0*/  FMNMX R7, R168, R7, !PT ;  /* 0x00000007a8077209 */ /* 0x000fe20007800000 */
[----:B------:R-:W-:Y:S01]  /*17cc0*/  FMUL R171, R182, R225 ;  /* 0x000000e1b6ab7220 */ /* 0x000fe20000400000 */
[----:B------:R-:W-:-:S02]  /*17cd0*/  ISETP.GT.U32.AND P0, PT, R5, R2, PT ;  /* 0x000000020500720c */ /* 0x000fc40003f04070 */
[----:B------:R-:W-:Y:S02]  /*17ce0*/  ISETP.GT.U32.AND.EX P1, PT, R208, RZ, PT, P1 ;  /* 0x000000ffd000720c */ /* 0x000fe40003f24110 */
[----:B------:R-:W-:Y:S02]  /*17cf0*/  FSEL R176, R176, -INF , !P2 ;  /* 0xff800000b0b07808 */ /* 0x000fe40005000000 */
[----:B------:R-:W-:Y:S01]  /*17d00*/  FMNMX R7, R177, R7, !PT ;  /* 0x00000007b1077209 */ /* 0x000fe20007800000 */
[----:B------:R-:W-:Y:S01]  /*17d10*/  FMUL R170, R183, R225 ;  /* 0x000000e1b7aa7220 */ /* 0x000fe20000400000 */
[----:B------:R-:W-:Y:S02]  /*17d20*/  ISETP.GT.U32.AND.EX P0, PT, R209, RZ, PT, P0 ;  /* 0x000000ffd100720c */ /* 0x000fe40003f04100 */
[----:B------:R-:W-:Y:S02]  /*17d30*/  FSEL R171, R171, -INF , !P1 ;  /* 0xff800000abab7808 */ /* 0x000fe40004800000 */
[----:B------:R-:W-:-:S02]  /*17d40*/  FMNMX R7, R176, R7, !PT ;  /* 0x00000007b0077209 */ /* 0x000fc40007800000 */
[----:B------:R-:W-:Y:S02]  /*17d50*/  FSEL R170, R170, -INF , !P0 ;  /* 0xff800000aaaa7808 */ /* 0x000fe40004000000 */
[----:B------:R-:W-:Y:S02]  /*17d60*/  FMNMX R7, R171, R7, !PT ;  /* 0x00000007ab077209 */ /* 0x000fe40007800000 */
[----:B0-----:R-:W-:Y:S02]  /*17d70*/  FMNMX R6, R6, R11, !PT ;  /* 0x0000000b06067209 */ /* 0x001fe40007800000 */
[----:B------:R-:W-:-:S03]  /*17d80*/  FMNMX R7, R170, R7, !PT ;  /* 0x00000007aa077209 */ /* 0x000fc60007800000 */
[----:B------:R-:W0:Y:S04]  /*17d90*/  SHFL.BFLY PT, R11, R6, 0x1, 0x1f ;  /* 0x0c201f00060b7f89 */ /* 0x000e2800000e0000 */
[----:B------:R-:W1:Y:S01]  /*17da0*/  SHFL.BFLY PT, R174, R7, 0x2, 0x1f ;  /* 0x0c401f0007ae7f89 */ /* 0x000e6200000e0000 */
[----:B0-----:R-:W-:Y:S02]  /*17db0*/  FMNMX R11, R6, R11, !PT ;  /* 0x0000000b060b7209 */ /* 0x001fe40007800000 */
[----:B-1----:R-:W-:-:S05]  /*17dc0*/  FMNMX R6, R7, R174, !PT ;  /* 0x000000ae07067209 */ /* 0x002fca0007800000 */
[----:B------:R-:W0:Y:S01]  /*17dd0*/  SHFL.BFLY PT, R7, R6, 0x1, 0x1f ;  /* 0x0c201f0006077f89 */ /* 0x000e2200000e0000 */
[----:B------:R-:W-:-:S03]  /*17de0*/  FMNMX R11, R11, R195, !PT ;  /* 0x000000c30b0b7209 */ /* 0x000fc60007800000 */
        /* <DEDUP_REMOVED lines=35> */
[----:B------:R0:W-:Y:S04]  /*18020*/  STS.U16 [R3+0x46a00], R201 ;  /* 0x046a00c903007388 */ /* 0x0001e80000000400 */
[----:B------:R-:W-:Y:S04]  /*18030*/  STS.U16 [R3+0x46c00], R197 ;  /* 0x046c00c503007388 */ /* 0x000fe80000000400 */
[----:B------:R-:W-:Y:S04]  /*18040*/  STS.U16 [R3+0x46e00], R198 ;  /* 0x046e00c603007388 */ /* 0x000fe80000000400 */
[----:B------:R0:W-:Y:S04]  /*18050*/  STS.U16 [R3+0x47000], R200 ;  /* 0x047000c803007388 */ /* 0x0001e80000000400 */
[----:B------:R-:W-:Y:S04]  /*18060*/  STS.U16 [R3+0x47200], R211 ;  /* 0x047200d303007388 */ /* 0x000fe80000000400 */
[----:B------:R-:W-:Y:S04]  /*18070*/  STS.U16 [R3+0x47400], R216 ;  /* 0x047400d803007388 */ /* 0x000fe80000000400 */
[----:B------:R-:W-:Y:S04]  /*18080*/  STS.U16 [R3+0x47600], R217 ;  /* 0x047600d903007388 */ /* 0x000fe80000000400 */
[----:B----4-:R-:W-:Y:S04]  /*18090*/  STS.U16 [R3+0x47800], R220 ;  /* 0x047800dc03007388 */ /* 0x010fe80000000400 */
[----:B---3--:R-:W-:Y:S04]  /*180a0*/  STS.U16 [R3+0x47a00], R222 ;  /* 0x047a00de03007388 */ /* 0x008fe80000000400 */
[----:B------:R-:W-:Y:S04]  /*180b0*/  STS.U16 [R3+0x47c00], R224 ;  /* 0x047c00e003007388 */ /* 0x000fe80000000400 */
[----:B------:R-:W-:Y:S01]  /*180c0*/  STS.U16 [R3+0x47e00], R219 ;  /* 0x047e00db03007388 */ /* 0x000fe20000000400 */
[----:B------:R3:W-:Y:S06]  /*180d0*/  MEMBAR.ALL.CTA ;  /* 0x0000000000007992 */ /* 0x0007ec0000008000 */
[----:B---3--:R-:W3:Y:S01]  /*180e0*/  FENCE.VIEW.ASYNC.S ;  /* 0x00000000000073c6 */ /* 0x008ee20000000000 */
[----:B-1----:R-:W-:Y:S01]  /*180f0*/  FADD R202, R12, -R11 ;  /* 0x8000000b0cca7221 */ /* 0x002fe20000000000 */
[----:B0-----:R-:W-:Y:S01]  /*18100*/  FMNMX R12, R6, R7, !PT ;  /* 0x00000007060c7209 */ /* 0x001fe20007800000 */
[----:B------:R-:W-:-:S03]  /*18110*/  FADD R6, -R11, R195 ;  /* 0x000000c30b067221 */ /* 0x000fc60000000100 */
[----:B------:R-:W-:Y:S01]  /*18120*/  FMNMX R12, R12, R210, !PT ;  /* 0x000000d20c0c7209 */ /* 0x000fe20007800000 */
[----:B------:R-:W-:Y:S01]  /*18130*/  FMUL R6, R6, 1.4426950216293334961 ;  /* 0x3fb8aa3b06067820 */ /* 0x000fe20000400000 */
[----:B------:R-:W-:-:S03]  /*18140*/  FADD R201, R192, -R11 ;  /* 0x8000000bc0c97221 */ /* 0x000fc60000000000 */
[----:B------:R0:W2:Y:S01]  /*18150*/  MUFU.EX2 R7, R6 ;  /* 0x0000000600077308 */ /* 0x0000a20000000800 */
[--C-:B------:R-:W-:Y:S01]  /*18160*/  FADD R200, R190, -R11.reuse ;  /* 0x8000000bbec87221 */ /* 0x100fe20000000000 */
[----:B------:R-:W-:Y:S01]  /*18170*/  FADD R199, R189, -R11 ;  /* 0x8000000bbdc77221 */ /* 0x000fe20000000000 */
[--C-:B------:R-:W-:Y:S01]  /*18180*/  FADD R198, R173, -R12.reuse ;  /* 0x8000000cadc67221 */ /* 0x100fe20000000000 */
[--C-:B------:R-:W-:Y:S01]  /*18190*/  FADD R197, R172, -R12.reuse ;  /* 0x8000000cacc57221 */ /* 0x100fe20000000000 */
[--C-:B------:R-:W-:Y:S01]  /*181a0*/  FADD R196, R169, -R12.reuse ;  /* 0x8000000ca9c47221 */ /* 0x100fe20000000000 */
[----:B------:R-:W-:Y:S01]  /*181b0*/  FADD R195, R168, -R12 ;  /* 0x8000000ca8c37221 */ /* 0x000fe20000000000 */
[----:B0-----:R-:W-:Y:S01]  /*181c0*/  FADD R6, -R12, R210 ;  /* 0x000000d20c067221 */ /* 0x001fe20000000100 */
[----:B------:R-:W-:Y:S01]  /*181d0*/  FMUL R202, R202, 1.4426950216293334961 ;  /* 0x3fb8aa3bcaca7820 */ /* 0x000fe20000400000 */
[----:B------:R-:W-:Y:S02]  /*181e0*/  FMUL R201, R201, 1.4426950216293334961 ;  /* 0x3fb8aa3bc9c97820 */ /* 0x000fe40000400000 */
[----:B------:R-:W-:Y:S01]  /*181f0*/  FMUL R6, R6, 1.4426950216293334961 ;  /* 0x3fb8aa3b06067820 */ /* 0x000fe20000400000 */
[----:B------:R-:W-:Y:S01]  /*18200*/  FMUL R200, R200, 1.4426950216293334961 ;  /* 0x3fb8aa3bc8c87820 */ /* 0x000fe20000400000 */
[----:B------:R-:W-:Y:S01]  /*18210*/  FMUL R199, R199, 1.4426950216293334961 ;  /* 0x3fb8aa3bc7c77820 */ /* 0x000fe20000400000 */
[----:B------:R-:W-:Y:S01]  /*18220*/  FMUL R198, R198, 1.4426950216293334961 ;  /* 0x3fb8aa3bc6c67820 */ /* 0x000fe20000400000 */
[----:B------:R-:W-:Y:S01]  /*18230*/  FMUL R197, R197, 1.4426950216293334961 ;  /* 0x3fb8aa3bc5c57820 */ /* 0x000fe20000400000 */
[----:B------:R-:W-:Y:S01]  /*18240*/  FMUL R196, R196, 1.4426950216293334961 ;  /* 0x3fb8aa3bc4c47820 */ /* 0x000fe20000400000 */
[----:B------:R-:W-:Y:S01]  /*18250*/  FMUL R195, R195, 1.4426950216293334961 ;  /* 0x3fb8aa3bc3c37820 */ /* 0x000fe20000400000 */
[----:B------:R-:W0:Y:S08]  /*18260*/  MUFU.EX2 R6, R6 ;  /* 0x0000000600067308 */ /* 0x000e300000000800 */
[----:B------:R-:W-:Y:S08]  /*18270*/  MUFU.EX2 R202, R202 ;  /* 0x000000ca00ca7308 */ /* 0x000ff00000000800 */
[----:B------:R-:W1:Y:S08]  /*18280*/  MUFU.EX2 R201, R201 ;  /* 0x000000c900c97308 */ /* 0x000e700000000800 */
[----:B------:R-:W-:Y:S08]  /*18290*/  MUFU.EX2 R200, R200 ;  /* 0x000000c800c87308 */ /* 0x000ff00000000800 */
[----:B------:R-:W4:Y:S08]  /*182a0*/  MUFU.EX2 R199, R199 ;  /* 0x000000c700c77308 */ /* 0x000f300000000800 */
[----:B------:R-:W-:Y:S08]  /*182b0*/  MUFU.EX2 R198, R198 ;  /* 0x000000c600c67308 */ /* 0x000ff00000000800 */
[----:B------:R-:W3:Y:S08]  /*182c0*/  MUFU.EX2 R197, R197 ;  /* 0x000000c500c57308 */ /* 0x000ef00000000800 */
[----:B------:R-:W-:Y:S08]  /*182d0*/  MUFU.EX2 R196, R196 ;  /* 0x000000c400c47308 */ /* 0x000ff00000000800 */
[----:B------:R-:W3:Y:S01]  /*182e0*/  MUFU.EX2 R195, R195 ;  /* 0x000000c300c37308 */ /* 0x000ee20000000800 */
[-C--:B--2---:R-:W-:Y:S01]  /*182f0*/  FMUL R36, R36, R7.reuse ;  /* 0x0000000724247220 */ /* 0x084fe20000400000 */
[-C--:B------:R-:W-:Y:S01]  /*18300*/  FMUL R37, R37, R7.reuse ;  /* 0x0000000725257220 */ /* 0x080fe20000400000 */
        /* <DEDUP_REMOVED lines=61> */
[----:B------:R-:W-:Y:S01]  /*186e0*/  FMUL R161, R161, R7 ;  /* 0x00000007a1a17220 */ /* 0x000fe20000400000 */
[-C--:B0-----:R-:W-:Y:S01]  /*186f0*/  FMUL R38, R38, R6.reuse ;  /* 0x0000000626267220 */ /* 0x081fe20000400000 */
        /* <DEDUP_REMOVED lines=63> */
[----:B-1----:R-:W-:-:S02]  /*18af0*/  F2FP.BF16.F32.PACK_AB R172, R201, R202 ;  /* 0x000000cac9ac723e */ /* 0x002fc400000010ff */
[----:B----4-:R-:W-:Y:S02]  /*18b00*/  F2FP.BF16.F32.PACK_AB R174, R199, R200 ;  /* 0x000000c8c7ae723e */ /* 0x010fe400000010ff */
[----:B---3--:R-:W-:Y:S02]  /*18b10*/  F2FP.BF16.F32.PACK_AB R173, R197, R198 ;  /* 0x000000c6c5ad723e */ /* 0x008fe400000010ff */
[----:B------:R-:W-:Y:S01]  /*18b20*/  F2FP.BF16.F32.PACK_AB R175, R195, R196 ;  /* 0x000000c4c3af723e */ /* 0x000fe200000010ff */
[----:B------:R-:W-:Y:S06]  /*18b30*/  BAR.SYNC.DEFER_BLOCKING 0x0 ;  /* 0x0000000000007b1d */ /* 0x000fec0000010000 */
[----:B------:R-:W-:-:S06]  /*18b40*/  WARPGROUP.ARRIVE ;  /* 0x00000000000079c5 */ /* 0x000fcc0000000000 */
[----:B------:R-:W-:Y:S01]  /*18b50*/  HGMMA.64x256x16.F32.BF16 R36, R172, gdesc[UR56], R36, gsb0 ;  /* 0x03e00038ac247df0 */ /* 0x000fe20008001824 */
[----:B------:R-:W-:Y:S04]  /*18b60*/  STL [R1+0x1468], R5 ;  /* 0x0014680501007387 */ /* 0x000fe80000100800 */
[----:B------:R-:W-:Y:S04]  /*18b70*/  STL [R1+0x146c], R206 ;  /* 0x00146cce01007387 */ /* 0x000fe80000100800 */
[----:B------:R-:W-:Y:S04]  /*18b80*/  STL [R1+0x1470], R205 ;  /* 0x001470cd01007387 */ /* 0x000fe80000100800 */
[----:B------:R-:W-:Y:S04]  /*18b90*/  STL [R1+0x1474], R207 ;  /* 0x001474cf01007387 */ /* 0x000fe80000100800 */
[----:B------:R-:W-:Y:S04]  /*18ba0*/  STL [R1+0x1478], R208 ;  /* 0x001478d001007387 */ /* 0x000fe80000100800 */
[----:B------:R-:W-:Y:S04]  /*18bb0*/  STL [R1+0x147c], R209 ;  /* 0x00147cd101007387 */ /* 0x000fe80000100800 */
[----:B------:R-:W-:Y:S04]  /*18bc0*/  STL [R1+0x1480], R171 ;  /* 0x001480ab01007387 */ /* 0x000fe80000100800 */
[----:B------:R0:W-:Y:S04]  /*18bd0*/  STL [R1+0x11f0], R3 ;  /* 0x0011f00301007387 */ /* 0x0001e80000100800 */
[----:B------:R-:W-:Y:S04]  /*18be0*/  STL [R1+0x11f8], R202 ;  /* 0x0011f8ca01007387 */ /* 0x000fe80000100800 */
[----:B------:R-:W-:Y:S04]  /*18bf0*/  STL [R1+0x11f4], R201 ;  /* 0x0011f4c901007387 */ /* 0x000fe80000100800 */
[----:B------:R-:W-:Y:S04]  /*18c00*/  STL [R1+0x1200], R200 ;  /* 0x001200c801007387 */ /* 0x000fe80000100800 */
[----:B------:R1:W-:Y:S04]  /*18c10*/  STL [R1+0x11fc], R199 ;  /* 0x0011fcc701007387 */ /* 0x0003e80000100800 */
[----:B------:R2:W-:Y:S04]  /*18c20*/  STL [R1+0x1208], R198 ;  /* 0x001208c601007387 */ /* 0x0005e80000100800 */
[----:B------:R3:W-:Y:S04]  /*18c30*/  STL [R1+0x1204], R197 ;  /* 0x001204c501007387 */ /* 0x0007e80000100800 */
[----:B------:R4:W-:Y:S04]  /*18c40*/  STL [R1+0x1210], R196 ;  /* 0x001210c401007387 */ /* 0x0009e80000100800 */
[----:B------:R4:W-:Y:S01]  /*18c50*/  STL [R1+0x120c], R195 ;  /* 0x00120cc301007387 */ /* 0x0009e20000100800 */
[----:B------:R-:W-:-:S03]  /*18c60*/  WARPGROUP.DEPBAR.LE gsb0, 0x0 ;  /* 0x00008000000079c5 */ /* 0x000fc60000010000 */
[----:B------:R4:W-:Y:S04]  /*18c70*/  STL.64 [R1+0x430], R48 ;  /* 0x0004303001007387 */ /* 0x0009e80000100a00 */
[----:B------:R4:W-:Y:S04]  /*18c80*/  STL.64 [R1+0x438], R50 ;  /* 0x0004383201007387 */ /* 0x0009e80000100a00 */
[----:B------:R4:W-:Y:S04]  /*18c90*/  STL.64 [R1+0x440], R52 ;  /* 0x0004403401007387 */ /* 0x0009e80000100a00 */
[----:B------:R4:W-:Y:S04]  /*18ca0*/  STL.64 [R1+0x448], R54 ;  /* 0x0004483601007387 */ /* 0x0009e80000100a00 */
[----:B------:R4:W-:Y:S04]  /*18cb0*/  STL.64 [R1+0x450], R56 ;  /* 0x0004503801007387 */ /* 0x0009e80000100a00 */
[----:B------:R4:W-:Y:S04]  /*18cc0*/  STL.64 [R1+0x458], R58 ;  /* 0x0004583a01007387 */ /* 0x0009e80000100a00 */
[----:B------:R4:W-:Y:S04]  /*18cd0*/  STL.64 [R1+0x460], R60 ;  /* 0x0004603c01007387 */ /* 0x0009e80000100a00 */
[----:B------:R4:W-:Y:S01]  /*18ce0*/  STL.64 [R1+0x468], R62 ;  /* 0x0004683e01007387 */ /* 0x0009e20000100a00 */
[----:B------:R-:W-:-:S03]  /*18cf0*/  MOV R24, R36 ;  /* 0x0000002400187202 */ /* 0x000fc60000000f00 */
[----:B------:R4:W-:Y:S01]  /*18d00*/  STL.64 [R1+0x470], R64 ;  /* 0x0004704001007387 */ /* 0x0009e20000100a00 */
[----:B------:R-:W-:-:S03]  /*18d10*/  MOV R25, R37 ;  /* 0x0000002500197202 */ /* 0x000fc60000000f00 */
[----:B------:R4:W-:Y:S04]  /*18d20*/  STL [R1+0x478], R66 ;  /* 0x0004784201007387 */ /* 0x0009e80000100800 */
[----:B------:R4:W-:Y:S04]  /*18d30*/  STL [R1+0x4bc], R83 ;  /* 0x0004bc5301007387 */ /* 0x0009e80000100800 */
[----:B------:R4:W-:Y:S04]  /*18d40*/  STL.64 [R1+0x4c0], R84 ;  /* 0x0004c05401007387 */ /* 0x0009e80000100a00 */
[----:B------:R-:W4:Y:S01]  /*18d50*/  LDL.LU.64 R36, [R1+0x1488] ;  /* 0x0014880001247983 */ /* 0x000f220000300a00 */
[----:B------:R-:W-:Y:S01]  /*18d60*/  UMOV UR6, UR58 ;  /* 0x0000003a00067c82 */ /* 0x000fe20008000000 */
[----:B------:R-:W-:Y:S01]  /*18d70*/  UMOV UR7, UR59 ;  /* 0x0000003b00077c82 */ /* 0x000fe20008000000 */
[----:B------:R-:W-:Y:S01]  /*18d80*/  MOV R26, R38 ;  /* 0x00000026001a7202 */ /* 0x000fe20000000f00 */
[----:B0-----:R-:W4:Y:S01]  /*18d90*/  LDL.64 R2, [R1+0xa08] ;  /* 0x000a080001027983 */ /* 0x001f220000100a00 */
[----:B------:R-:W-:-:S02]  /*18da0*/  MOV R27, R39 ;  /* 0x00000027001b7202 */ /* 0x000fc40000000f00 */
[----:B------:R-:W-:Y:S02]  /*18db0*/  MOV R28, R40 ;  /* 0x00000028001c7202 */ /* 0x000fe40000000f00 */
[----:B------:R-:W-:Y:S02]  /*18dc0*/  MOV R29, R41 ;  /* 0x00000029001d7202 */ /* 0x000fe40000000f00 */
[----:B------:R-:W-:Y:S02]  /*18dd0*/  MOV R30, R42 ;  /* 0x0000002a001e7202 */ /* 0x000fe40000000f00 */
[----:B------:R-:W-:Y:S02]  /*18de0*/  MOV R31, R43 ;  /* 0x0000002b001f7202 */ /* 0x000fe40000000f00 */
[----:B------:R-:W-:Y:S02]  /*18df0*/  MOV R32, R44 ;  /* 0x0000002c00207202 */ /* 0x000fe40000000f00 */
[----:B------:R-:W-:-:S02]  /*18e00*/  MOV R33, R45 ;  /* 0x0000002d00217202 */ /* 0x000fc40000000f00 */
[----:B------:R-:W-:Y:S02]  /*18e10*/  MOV R34, R46 ;  /* 0x0000002e00227202 */ /* 0x000fe40000000f00 */
[----:B------:R-:W-:Y:S02]  /*18e20*/  MOV R35, R47 ;  /* 0x0000002f00237202 */ /* 0x000fe40000000f00 */
[----:B------:R-:W-:Y:S02]  /*18e30*/  MOV R209, R67 ;  /* 0x0000004300d17202 */ /* 0x000fe40000000f00 */
[----:B------:R-:W-:Y:S02]  /*18e40*/  MOV R208, R68 ;  /* 0x0000004400d07202 */ /* 0x000fe40000000f00 */
[----:B------:R-:W-:Y:S01]  /*18e50*/  MOV R207, R69 ;  /* 0x0000004500cf7202 */ /* 0x000fe20000000f00 */
[----:B------:R-:W-:Y:S01]  /*18e60*/  IMAD.MOV.U32 R5, RZ, RZ, R72 ;  /* 0x000000ffff057224 */ /* 0x000fe200078e0048 */
        /* <DEDUP_REMOVED lines=33> */
[----:B------:R-:W-:Y:S01]  /*19080*/  MOV R237, R107 ;  /* 0x0000006b00ed7202 */ /* 0x000fe20000000f00 */
[----:B------:R-:W-:Y:S01]  /*19090*/  IMAD.MOV.U32 R234, RZ, RZ, R110 ;  /* 0x000000ffffea7224 */ /* 0x000fe200078e006e */
        /* <DEDUP_REMOVED lines=26> */
[----:B------:R-:W-:Y:S01]  /*19240*/  MOV R203, R135 ;  /* 0x0000008700cb7202 */ /* 0x000fe20000000f00 */
[----:B-1----:R-:W-:Y:S01]  /*19250*/  IMAD.MOV.U32 R199, RZ, RZ, R139 ;  /* 0x000000ffffc77224 */ /* 0x002fe200078e008b */
[----:B------:R-:W-:Y:S01]  /*19260*/  MOV R202, R136 ;  /* 0x0000008800ca7202 */ /* 0x000fe20000000f00 */
[----:B------:R-:W-:Y:S01]  /*19270*/  FADD R168, R194, -R11 ;  /* 0x8000000bc2a87221 */ /* 0x000fe20000000000 */
[----:B------:R-:W-:-:S02]  /*19280*/  MOV R201, R137 ;  /* 0x0000008900c97202 */ /* 0x000fc40000000f00 */
[----:B------:R-:W-:Y:S02]  /*19290*/  MOV R200, R138 ;  /* 0x0000008a00c87202 */ /* 0x000fe40000000f00 */
[----:B--2---:R-:W-:Y:S02]  /*192a0*/  MOV R198, R140 ;  /* 0x0000008c00c67202 */ /* 0x004fe40000000f00 */
[----:B---3--:R-:W-:Y:S02]  /*192b0*/  MOV R197, R141 ;  /* 0x0000008d00c57202 */ /* 0x008fe40000000f00 */
[----:B----4-:R-:W-:Y:S02]  /*192c0*/  MOV R196, R142 ;  /* 0x0000008e00c47202 */ /* 0x010fe40000000f00 */
[----:B------:R-:W-:Y:S01]  /*192d0*/  MOV R195, R143 ;  /* 0x0000008f00c37202 */ /* 0x000fe20000000f00 */
[----:B------:R-:W-:Y:S01]  /*192e0*/  FMUL R168, R168, 1.4426950216293334961 ;  /* 0x3fb8aa3ba8a87820 */ /* 0x000fe20000400000 */
        /* <DEDUP_REMOVED lines=8> */
[----:B------:R-:W-:Y:S01]  /*19370*/  MOV R194, R192 ;  /* 0x000000c000c27202 */ /* 0x000fe20000000f00 */
[----:B------:R-:W-:Y:S01]  /*19380*/  FADD R192, R193, -R11 ;  /* 0x8000000bc1c07221 */ /* 0x000fe20000000000 */
[----:B------:R-:W-:Y:S01]  /*19390*/  MOV R23, R152 ;  /* 0x0000009800177202 */ /* 0x000fe20000000f00 */
[----:B------:R0:W-:Y:S01]  /*193a0*/  MUFU.EX2 R193, R168 ;  /* 0x000000a800c17308 */ /* 0x0001e20000000800 */
[----:B------:R-:W-:Y:S02]  /*193b0*/  MOV R22, R153 ;  /* 0x0000009900167202 */ /* 0x000fe40000000f00 */
[----:B------:R-:W-:Y:S02]  /*193c0*/  MOV R20, R154 ;  /* 0x0000009a00147202 */ /* 0x000fe40000000f00 */
[----:B------:R-:W-:-:S02]  /*193d0*/  MOV R19, R155 ;  /* 0x0000009b00137202 */ /* 0x000fc40000000f00 */
[----:B------:R-:W-:Y:S02]  /*193e0*/  MOV R18, R156 ;  /* 0x0000009c00127202 */ /* 0x000fe40000000f00 */
[----:B------:R-:W-:Y:S02]  /*193f0*/  MOV R17, R157 ;  /* 0x0000009d00117202 */ /* 0x000fe40000000f00 */
[----:B0-----:R-:W-:Y:S01]  /*19400*/  MOV R168, R190 ;  /* 0x000000be00a87202 */ /* 0x001fe20000000f00 */
[----:B------:R-:W-:Y:S01]  /*19410*/  FADD R190, R181, -R11 ;  /* 0x8000000bb5be7221 */ /* 0x000fe20000000000 */
[----:B------:R-:W-:Y:S02]  /*19420*/  MOV R16, R158 ;  /* 0x0000009e00107202 */ /* 0x000fe40000000f00 */
[----:B------:R-:W-:Y:S02]  /*19430*/  MOV R15, R159 ;  /* 0x0000009f000f7202 */ /* 0x000fe40000000f00 */
[----:B------:R-:W-:-:S02]  /*19440*/  MOV R14, R160 ;  /* 0x000000a0000e7202 */ /* 0x000fc40000000f00 */
[----:B------:R-:W-:Y:S02]  /*19450*/  MOV R13, R161 ;  /* 0x000000a1000d7202 */ /* 0x000fe40000000f00 */
[----:B------:R-:W-:Y:S01]  /*19460*/  MOV R181, R189 ;  /* 0x000000bd00b57202 */ /* 0x000fe20000000f00 */
[----:B------:R-:W-:Y:S01]  /*19470*/  FADD R189, R180, -R11 ;  /* 0x8000000bb4bd7221 */ /* 0x000fe20000000000 */
[----:B------:R-:W-:Y:S02]  /*19480*/  MOV R8, R162 ;  /* 0x000000a200087202 */ /* 0x000fe40000000f00 */
[----:B------:R-:W-:Y:S02]  /*19490*/  MOV R0, R163 ;  /* 0x000000a300007202 */ /* 0x000fe40000000f00 */
[----:B------:R-:W-:Y:S02]  /*194a0*/  MOV R180, R171 ;  /* 0x000000ab00b47202 */ /* 0x000fe40000000f00 */
[----:B------:R-:W-:-:S02]  /*194b0*/  R2UR UR58, R36 ;  /* 0x00000000243a72ca */ /* 0x000fc400000e0000 */
[----:B------:R-:W-:Y:S02]  /*194c0*/  R2UR UR59, R37 ;  /* 0x00000000253b72ca */ /* 0x000fe400000e0000 */
[----:B------:R-:W2:Y:S04]  /*194d0*/  LDL.LU.64 R36, [R1+0x200] ;  /* 0x0002000001247983 */ /* 0x000ea80000300a00 */
[----:B------:R-:W3:Y:S04]  /*194e0*/  LDL.LU.64 R38, [R1+0x208] ;  /* 0x0002080001267983 */ /* 0x000ee80000300a00 */
[----:B------:R-:W4:Y:S04]  /*194f0*/  LDL.LU.64 R40, [R1+0x210] ;  /* 0x0002100001287983 */ /* 0x000f280000300a00 */
[----:B------:R-:W3:Y:S04]  /*19500*/  LDL.LU.64 R42, [R1+0x218] ;  /* 0x00021800012a7983 */ /* 0x000ee80000300a00 */
        /* <DEDUP_REMOVED lines=60> */
[----:B------:R-:W3:Y:S04]  /*198d0*/  LDL.LU R171, [R1+0x1480] ;  /* 0x0014800001ab7983 */ /* 0x000ee80000300800 */
[----:B------:R0:W-:Y:S02]  /*198e0*/  STL [R1+0x1214], R11 ;  /* 0x0012140b01007387 */ /* 0x0001e40000100800 */
[----:B0-----:R-:W-:-:S02]  /*198f0*/  IMAD.MOV.U32 R11, RZ, RZ, R183 ;  /* 0x000000ffff0b7224 */ /* 0x001fc400078e00b7 */
[--C-:B------:R-:W-:Y:S01]  /*19900*/  FADD R183, R177, -R12.reuse ;  /* 0x8000000cb1b77221 */ /* 0x100fe20000000000 */
[----:B------:R-:W-:Y:S01]  /*19910*/  MOV R177, R182 ;  /* 0x000000b600b17202 */ /* 0x000fe20000000f00 */
[--C-:B------:R-:W-:Y:S01]  /*19920*/  FADD R182, R176, -R12.reuse ;  /* 0x8000000cb0b67221 */ /* 0x100fe20000000000 */
[----:B------:R-:W-:Y:S01]  /*19930*/  MOV R176, R180 ;  /* 0x000000b400b07202 */ /* 0x000fe20000000f00 */
[-C--:B--2---:R-:W-:Y:S01]  /*19940*/  FMUL R36, R36, R7.reuse ;  /* 0x0000000724247220 */ /* 0x084fe20000400000 */
[-C--:B------:R-:W-:Y:S01]  /*19950*/  FMUL R37, R37, R7.reuse ;  /* 0x0000000725257220 */ /* 0x080fe20000400000 */
[-C--:B----4-:R-:W-:Y:S01]  /*19960*/  FMUL R40, R40, R7.reuse ;  /* 0x0000000728287220 */ /* 0x090fe20000400000 */
[-C--:B------:R-:W-:Y:S01]  /*19970*/  FMUL R41, R41, R7.reuse ;  /* 0x0000000729297220 */ /* 0x080fe20000400000 */
[-C--:B---3--:R-:W-:Y:S01]  /*19980*/  FMUL R44, R44, R7.reuse ;  /* 0x000000072c2c7220 */ /* 0x088fe20000400000 */
        /* <DEDUP_REMOVED lines=59> */
[--C-:B------:R-:W-:Y:S01]  /*19d40*/  FADD R180, R171, -R12.reuse ;  /* 0x8000000cabb47221 */ /* 0x100fe20000000000 */
[----:B------:R-:W-:Y:S01]  /*19d50*/  MOV R171, R181 ;  /* 0x000000b500ab7202 */ /* 0x000fe20000000f00 */
[----:B------:R-:W-:-:S02]  /*19d60*/  FADD R181, R170, -R12 ;  /* 0x8000000caab57221 */ /* 0x000fc40000000000 */
[----:B------:R-:W2:Y:S04]  /*19d70*/  LDL.LU R170, [R1+0x4c4] ;  /* 0x0004c40001aa7983 */ /* 0x000ea80000300800 */
[----:B------:R0:W-:Y:S04]  /*19d80*/  STL [R1+0x1218], R12 ;  /* 0x0012180c01007387 */ /* 0x0001e80000100800 */
[----:B0-----:R-:W3:Y:S04]  /*19d90*/  LDL.LU R12, [R1+0x4c0] ;  /* 0x0004c000010c7983 */ /* 0x001ee80000300800 */
[----:B------:R0:W-:Y:S04]  /*19da0*/  STL [R1+0x121c], R7 ;  /* 0x00121c0701007387 */ /* 0x0001e80000100800 */
[----:B0-----:R-:W4:Y:S04]  /*19db0*/  LDL.LU R7, [R1+0x4bc] ;  /* 0x0004bc0001077983 */ /* 0x001f280000300800 */
        /* <DEDUP_REMOVED lines=11> */
[----:B------:R-:W-:Y:S01]  /*19e70*/  STL.64 [R1+0x13e0], R128 ;  /* 0x0013e08001007387 */ /* 0x000fe20000100a00 */
[----:B------:R-:W-:-:S03]  /*19e80*/  FMUL R110, R110, R6 ;  /* 0x000000066e6e7220 */ /* 0x000fc60000400000 */
[----:B------:R-:W-:Y:S04]  /*19e90*/  STL.64 [R1+0x13d8], R126 ;  /* 0x0013d87e01007387 */ /* 0x000fe80000100a00 */
[----:B------:R-:W-:Y:S01]  /*19ea0*/  STL.64 [R1+0x13d0], R124 ;  /* 0x0013d07c01007387 */ /* 0x000fe20000100a00 */
[----:B------:R-:W-:-:S03]  /*19eb0*/  FMUL R106, R106, R6 ;  /* 0x000000066a6a7220 */ /* 0x000fc60000400000 */
        /* <DEDUP_REMOVED lines=79> */
[----:B0-----:R-:W2:Y:S04]  /*1a3b0*/  LDL.LU R36, [R1+0x430] ;  /* 0x0004300001247983 */ /* 0x001ea80000300800 */
[----:B------:R-:W2:Y:S04]  /*1a3c0*/  LDL.LU R37, [R1+0x434] ;  /* 0x0004340001257983 */ /* 0x000ea80000300800 */
        /* <DEDUP_REMOVED lines=16> */
[----:B------:R-:W2:Y:S01]  /*1a4d0*/  LDL.LU R54, [R1+0x478] ;  /* 0x0004780001367983 */ /* 0x000ea20000300800 */
        /* <DEDUP_REMOVED lines=11> */
[----:B------:R-:W-:Y:S08]  /*1a590*/  MUFU.EX2 R182, R182 ;  /* 0x000000b600b67308 */ /* 0x000ff00000000800 */
[----:B------:R-:W-:Y:S08]  /*1a5a0*/  MUFU.EX2 R180, R180 ;  /* 0x000000b400b47308 */ /* 0x000ff00000000800 */
[----:B------:R-:W1:Y:S01]  /*1a5b0*/  MUFU.EX2 R181, R181 ;  /* 0x000000b500b57308 */ /* 0x000e620000000800 */
[----:B------:R-:W-:Y:S01]  /*1a5c0*/  MOV R55, R209 ;  /* 0x000000d100377202 */ /* 0x000fe20000000f00 */
[----:B------:R-:W-:Y:S01]  /*1a5d0*/  IMAD.MOV.U32 R80, RZ, RZ, R252 ;  /* 0x000000ffff507224 */ /* 0x000fe200078e00fc */
[----:B------:R-:W-:Y:S01]  /*1a5e0*/  MOV R56, R208 ;  /* 0x000000d000387202 */ /* 0x000fe20000000f00 */
[----:B------:R-:W-:Y:S01]  /*1a5f0*/  IMAD.MOV.U32 R109, RZ, RZ, R223 ;  /* 0x000000ffff6d7224 */ /* 0x000fe200078e00df */
[----:B------:R-:W-:Y:S01]  /*1a600*/  MOV R57, R207 ;  /* 0x000000cf00397202 */ /* 0x000fe20000000f00 */
[----:B------:R-:W-:Y:S01]  /*1a610*/  IMAD.MOV.U32 R138, RZ, RZ, R167 ;  /* 0x000000ffff8a7224 */ /* 0x000fe200078e00a7 */
[----:B------:R-:W-:Y:S01]  /*1a620*/  MOV R58, R205 ;  /* 0x000000cd003a7202 */ /* 0x000fe20000000f00 */
[----:B------:R-:W2:Y:S01]  /*1a630*/  LDL.LU R209, [R1+0x147c] ;  /* 0x00147c0001d17983 */ /* 0x000ea20000300800 */
[----:B------:R-:W-:-:S02]  /*1a640*/  MOV R59, R206 ;  /* 0x000000ce003b7202 */ /* 0x000fc40000000f00 */
[----:B------:R-:W-:Y:S01]  /*1a650*/  MOV R60, R5 ;  /* 0x00000005003c7202 */ /* 0x000fe20000000f00 */
[----:B------:R-:W2:Y:S01]  /*1a660*/  LDL.LU R208, [R1+0x1478] ;  /* 0x0014780001d07983 */ /* 0x000ea20000300800 */
[----:B------:R-:W-:Y:S02]  /*1a670*/  MOV R61, R21 ;  /* 0x00000015003d7202 */ /* 0x000fe40000000f00 */
[----:B------:R-:W-:Y:S01]  /*1a680*/  MOV R62, R10 ;  /* 0x0000000a003e7202 */ /* 0x000fe20000000f00 */
[----:B------:R-:W2:Y:S01]  /*1a690*/  LDL.LU R207, [R1+0x1474] ;  /* 0x0014740001cf7983 */ /* 0x000ea20000300800 */
[----:B------:R-:W-:Y:S02]  /*1a6a0*/  MOV R63, R9 ;  /* 0x00000009003f7202 */ /* 0x000fe40000000f00 */
        /* <DEDUP_REMOVED lines=11> */
[----:B----4-:R-:W-:-:S02]  /*1a760*/  MOV R71, R7 ;  /* 0x0000000700477202 */ /* 0x010fc40000000f00 */
[----:B---3--:R-:W-:Y:S01]  /*1a770*/  MOV R72, R12 ;  /* 0x0000000c00487202 */ /* 0x008fe20000000f00 */
[----:B------:R-:W3:Y:S01]  /*1a780*/  LDL.LU R10, [R1+0x1460] ;  /* 0x00146000010a7983 */ /* 0x000ee20000300800 */
[----:B--2---:R-:W-:Y:S02]  /*1a790*/  MOV R73, R170 ;  /* 0x000000aa00497202 */ /* 0x004fe40000000f00 */
[----:B------:R-:W-:Y:S01]  /*1a7a0*/  MOV R74, R171 ;  /* 0x000000ab004a7202 */ /* 0x000fe20000000f00 */
[----:B------:R-:W2:Y:S01]  /*1a7b0*/  LDL.LU R9, [R1+0x145c] ;  /* 0x00145c0001097983 */ /* 0x000ea20000300800 */
[----:B------:R-:W-:Y:S02]  /*1a7c0*/  MOV R75, R176 ;  /* 0x000000b0004b7202 */ /* 0x000fe40000000f00 */
[----:B------:R-:W-:Y:S01]  /*1a7d0*/  MOV R76, R177 ;  /* 0x000000b1004c7202 */ /* 0x000fe20000000f00 */
[----:B------:R-:W4:Y:S01]  /*1a7e0*/  LDL.LU R188, [R1+0x1458] ;  /* 0x0014580001bc7983 */ /* 0x000f220000300800 */
[----:B------:R-:W-:-:S02]  /*1a7f0*/  MOV R77, R11 ;  /* 0x0000000b004d7202 */ /* 0x000fc40000000f00 */
[----:B------:R-:W-:Y:S01]  /*1a800*/  MOV R78, R168 ;  /* 0x000000a8004e7202 */ /* 0x000fe20000000f00 */
[----:B------:R-:W3:Y:S01]  /*1a810*/  LDL.LU R186, [R1+0x1454] ;  /* 0x0014540001ba7983 */ /* 0x000ee20000300800 */
[----:B------:R-:W-:Y:S02]  /*1a820*/  MOV R79, R194 ;  /* 0x000000c2004f7202 */ /* 0x000fe40000000f00 */
        /* <DEDUP_REMOVED lines=13> */
[----:B------:R-:W2:Y:S01]  /*1a900*/  LDL.LU R165, [R1+0x1440] ;  /* 0x0014400001a57983 */ /* 0x000ea20000300800 */
        /* <DEDUP_REMOVED lines=60> */
[----:B0-----:R-:W-:-:S02]  /*1acd0*/  F2FP.BF16.F32.PACK_AB R168, R192, R193 ;  /* 0x000000c1c0a8723e */ /* 0x001fc400000010ff */
[----:B-1----:R-:W-:Y:S02]  /*1ace0*/  F2FP.BF16.F32.PACK_AB R170, R189, R190 ;  /* 0x000000bebdaa723e */ /* 0x002fe400000010ff */
[----:B------:R-:W-:Y:S01]  /*1acf0*/  F2FP.BF16.F32.PACK_AB R171, R181, R180 ;  /* 0x000000b4b5ab723e */ /* 0x000fe200000010ff */
[----:B------:R-:W-:Y:S01]  /*1ad00*/  STL [R1+0x1224], R193 ;  /* 0x001224c101007387 */ /* 0x000fe20000100800 */
[----:B------:R-:W-:Y:S01]  /*1ad10*/  F2FP.BF16.F32.PACK_AB R169, R182, R183 ;  /* 0x000000b7b6a9723e */ /* 0x000fe200000010ff */
[----:B------:R-:W-:Y:S01]  /*1ad20*/  UMOV UR16, UR58 ;  /* 0x0000003a00107c82 */ /* 0x000fe20008000000 */
[----:B------:R-:W-:Y:S01]  /*1ad30*/  UMOV UR17, UR59 ;  /* 0x0000003b00117c82 */ /* 0x000fe20008000000 */
[-C--:B------:R-:W-:Y:S01]  /*1ad40*/  FMUL R154, R154, R6.reuse ;  /* 0x000000069a9a7220 */ /* 0x080fe20000400000 */
[-C--:B------:R-:W-:Y:S01]  /*1ad50*/  FMUL R155, R155, R6.reuse ;  /* 0x000000069b9b7220 */ /* 0x080fe20000400000 */
[-C--:B------:R-:W-:Y:S01]  /*1ad60*/  FMUL R158, R158, R6.reuse ;  /* 0x000000069e9e7220 */ /* 0x080fe20000400000 */
[-C--:B------:R-:W-:Y:S01]  /*1ad70*/  FMUL R159, R159, R6.reuse ;  /* 0x000000069f9f7220 */ /* 0x080fe20000400000 */
[-C--:B------:R-:W-:Y:S01]  /*1ad80*/  FMUL R162, R162, R6.reuse ;  /* 0x00000006a2a27220 */ /* 0x080fe20000400000 */
[----:B------:R-:W-:Y:S01]  /*1ad90*/  FMUL R163, R163, R6 ;  /* 0x00000006a3a37220 */ /* 0x000fe20000400000 */
[----:B------:R-:W0:Y:S01]  /*1ada0*/  LDC R225, c[0x0][0x238] ;  /* 0x00008e00ffe17b82 */ /* 0x000e220000000800 */
        /* <DEDUP_REMOVED lines=8> */
[----:B------:R-:W-:Y:S01]  /*1ae30*/  STL [R1+0x1238], R181 ;  /* 0x001238b501007387 */ /* 0x000fe20000100800 */
[----:B------:R-:W-:-:S03]  /*1ae40*/  WARPGROUP.DEPBAR.LE gsb0, 0x0 ;  /* 0x00008000000079c5 */ /* 0x000fc60000010000 */
        /* <DEDUP_REMOVED lines=64> */
[----:B-1----:R-:W4:Y:S04]  /*1b250*/  LDL.LU.64 R150, [R1+0x1438] ;  /* 0x0014380001967983 */ /* 0x002f280000300a00 */
[----:B------:R-:W3:Y:S04]  /*1b260*/  LDL.LU.64 R148, [R1+0x1430] ;  /* 0x0014300001947983 */ /* 0x000ee80000300a00 */
[----:B------:R-:W2:Y:S04]  /*1b270*/  LDL.LU.64 R146, [R1+0x1428] ;  /* 0x0014280001927983 */ /* 0x000ea80000300a00 */
        /* <DEDUP_REMOVED lines=54> */
[----:B------:R-:W3:Y:S01]  /*1b5e0*/  LDL.LU.64 R36, [R1+0x1270] ;  /* 0x0012700001247983 */ /* 0x000ee20000300a00 */
[----:B------:R-:W-:-:S02]  /*1b5f0*/  R2UR UR58, R2 ;  /* 0x00000000023a72ca */ /* 0x000fc400000e0000 */
[----:B------:R-:W-:Y:S01]  /*1b600*/  R2UR UR59, R3 ;  /* 0x00000000033b72ca */ /* 0x000fe200000e0000 */
[-C--:B----4-:R-:W-:Y:S01]  /*1b610*/  FMUL R150, R150, R6.reuse ;  /* 0x0000000696967220 */ /* 0x090fe20000400000 */
[-C--:B------:R-:W-:Y:S01]  /*1b620*/  FMUL R151, R151, R6.reuse ;  /* 0x0000000697977220 */ /* 0x080fe20000400000 */
[-C--:B--2---:R-:W-:Y:S01]  /*1b630*/  FMUL R146, R146, R6.reuse ;  /* 0x0000000692927220 */ /* 0x084fe20000400000 */
        /* <DEDUP_REMOVED lines=17> */
[----:B------:R-:W-:-:S06]  /*1b750*/  FMUL R111, R111, R6 ;  /* 0x000000066f6f7220 */ /* 0x000fcc0000400000 */
[----:B------:R-:W-:-:S06]  /*1b760*/  WARPGROUP.ARRIVE ;  /* 0x00000000000079c5 */ /* 0x000fcc0000000000 */
[----:B------:R-:W-:Y:S01]  /*1b770*/  HGMMA.64x256x16.F32.BF16 R36, R172, gdesc[UR56], R36, gsb0 ;  /* 0x03e00038ac247df0 */ /* 0x000fe20008001824 */
[----:B------:R-:W-:Y:S04]  /*1b780*/  STL [R1+0x124c], R168 ;  /* 0x00124ca801007387 */ /* 0x000fe80000100800 */
[----:B------:R-:W-:Y:S04]  /*1b790*/  STL [R1+0x1248], R169 ;  /* 0x001248a901007387 */ /* 0x000fe80000100800 */
[----:B------:R-:W-:Y:S04]  /*1b7a0*/  STL [R1+0x1244], R170 ;  /* 0x001244aa01007387 */ /* 0x000fe80000100800 */
[----:B------:R-:W-:Y:S04]  /*1b7b0*/  STL [R1+0x1240], R171 ;  /* 0x001240ab01007387 */ /* 0x000fe80000100800 */
[----:B------:R-:W2:Y:S04]  /*1b7c0*/  LDL.64 R34, [R1+0xa00] ;  /* 0x000a000001227983 */ /* 0x000ea80000100a00 */
[----:B------:R-:W3:Y:S04]  /*1b7d0*/  LDL R33, [R1+0xa2c] ;  /* 0x000a2c0001217983 */ /* 0x000ee80000100800 */
[----:B------:R-:W4:Y:S01]  /*1b7e0*/  LDL R32, [R1+0xa30] ;  /* 0x000a300001207983 */ /* 0x000f220000100800 */
        /* <DEDUP_REMOVED lines=48> */
[----:B-1----:R-:W2:Y:S04]  /*1baf0*/  LDL.LU.64 R160, [R1+0x1268] ;  /* 0x0012680001a07983 */ /* 0x002ea80000300a00 */
[----:B------:R-:W2:Y:S04]  /*1bb00*/  LDL.LU.64 R156, [R1+0x1260] ;  /* 0x00126000019c7983 */ /* 0x000ea80000300a00 */
[----:B------:R-:W2:Y:S04]  /*1bb10*/  LDL.LU R154, [R1+0x1258] ;  /* 0x00125800019a7983 */ /* 0x000ea80000300800 */
[----:B------:R-:W2:Y:S04]  /*1bb20*/  LDL.LU.64 R152, [R1+0x1250] ;  /* 0x0012500001987983 */ /* 0x000ea80000300a00 */
[----:B------:R-:W2:Y:S04]  /*1bb30*/  LDL.LU R158, [R1+0x2d0] ;  /* 0x0002d000019e7983 */ /* 0x000ea80000300800 */
[----:B------:R-:W2:Y:S04]  /*1bb40*/  LDL.LU R159, [R1+0x2d4] ;  /* 0x0002d400019f7983 */ /* 0x000ea80000300800 */
        /* <DEDUP_REMOVED lines=35> */
[----:B---3--:R-:W-:-:S03]  /*1bd80*/  ISETP.GT.U32.AND P5, PT, R187, R33, PT ;  /* 0x00000021bb00720c */ /* 0x008fc60003fa4070 */
[----:B------:R-:W3:Y:S01]  /*1bd90*/  LDL.LU R235, [R1+0x384] ;  /* 0x0003840001eb7983 */ /* 0x000ee20000300800 */
[----:B------:R-:W-:-:S03]  /*1bda0*/  ISETP.GT.U32.AND P6, PT, R186, R33, PT ;  /* 0x00000021ba00720c */ /* 0x000fc60003fc4070 */
[----:B------:R-:W3:Y:S04]  /*1bdb0*/  LDL.LU R234, [R1+0x388] ;  /* 0x0003880001ea7983 */ /* 0x000ee80000300800 */
[----:B------:R-:W3:Y:S04]  /*1bdc0*/  LDL.LU R233, [R1+0x38c] ;  /* 0x00038c0001e97983 */ /* 0x000ee80000300800 */
[----:B------:R-:W3:Y:S01]  /*1bdd0*/  LDL.LU R232, [R1+0x390] ;  /* 0x0003900001e87983 */ /* 0x000ee20000300800 */
[----:B------:R-:W-:-:S03]  /*1bde0*/  ISETP.GT.U32.AND.EX P5, PT, R221, RZ, PT, P5 ;  /* 0x000000ffdd00720c */ /* 0x000fc60003fa4150 */
[----:B------:R-:W3:Y:S01]  /*1bdf0*/  LDL.LU R231, [R1+0x394] ;  /* 0x0003940001e77983 */ /* 0x000ee20000300800 */
[----:B------:R-:W-:-:S03]  /*1be00*/  ISETP.GT.U32.AND.EX P6, PT, R206, RZ, PT, P6 ;  /* 0x000000ffce00720c */ /* 0x000fc60003fc4160 */
[----:B------:R-:W3:Y:S04]  /*1be10*/  LDL.LU R230, [R1+0x398] ;  /* 0x0003980001e67983 */ /* 0x000ee80000300800 */
        /* <DEDUP_REMOVED lines=11> */
[----:B------:R-:W3:Y:S01]  /*1bed0*/  LDL.LU R216, [R1+0x3c8] ;  /* 0x0003c80001d87983 */ /* 0x000ee20000300800 */
[----:B------:R-:W-:-:S03]  /*1bee0*/  ISETP.GT.U32.AND P4, PT, R4, R33, PT ;  /* 0x000000210400720c */ /* 0x000fc60003f84070 */
[----:B------:R-:W3:Y:S04]  /*1bef0*/  LDL.LU R215, [R1+0x3cc] ;  /* 0x0003cc0001d77983 */ /* 0x000ee80000300800 */
[----:B------:R-:W3:Y:S01]  /*1bf00*/  LDL.LU R214, [R1+0x3d0] ;  /* 0x0003d00001d67983 */ /* 0x000ee20000300800 */
[----:B------:R-:W-:-:S03]  /*1bf10*/  ISETP.GE.U32.AND P3, PT, R4, R33, PT ;  /* 0x000000210400720c */ /* 0x000fc60003f66070 */
[----:B------:R-:W3:Y:S01]  /*1bf20*/  LDL.LU R213, [R1+0x3d4] ;  /* 0x0003d40001d57983 */ /* 0x000ee20000300800 */
[----:B----4-:R-:W-:-:S03]  /*1bf30*/  ISETP.GT.U32.AND P2, PT, R4, R32, PT ;  /* 0x000000200400720c */ /* 0x010fc60003f44070 */
[----:B------:R-:W4:Y:S01]  /*1bf40*/  LDL.LU R212, [R1+0x3d8] ;  /* 0x0003d80001d47983 */ /* 0x000f220000300800 */
[----:B------:R-:W-:-:S03]  /*1bf50*/  FMUL R165, R165, R225 ;  /* 0x000000e1a5a57220 */ /* 0x000fc60000400000 */
[----:B------:R-:W4:Y:S01]  /*1bf60*/  LDL.LU R211, [R1+0x3dc] ;  /* 0x0003dc0001d37983 */ /* 0x000f220000300800 */
[----:B------:R-:W-:-:S03]  /*1bf70*/  MOV R25, R115 ;  /* 0x0000007300197202 */ /* 0x000fc60000000f00 */
[----:B------:R-:W4:Y:S01]  /*1bf80*/  LDL.LU R210, [R1+0x3e0] ;  /* 0x0003e00001d27983 */ /* 0x000f220000300800 */
[----:B------:R-:W-:Y:S02]  /*1bf90*/  MOV R24, R116 ;  /* 0x0000007400187202 */ /* 0x000fe40000000f00 */
[C---:B------:R-:W-:Y:S01]  /*1bfa0*/  ISETP.GT.U32.AND.EX P4, PT, R188.reuse, RZ, PT, P4 ;  /* 0x000000ffbc00720c */ /* 0x040fe20003f84140 */
[----:B------:R-:W4:Y:S01]  /*1bfb0*/  LDL.LU R194, [R1+0x3e4] ;  /* 0x0003e40001c27983 */ /* 0x000f220000300800 */
[----:B------:R-:W-:Y:S02]  /*1bfc0*/  MOV R27, R113 ;  /* 0x00000071001b7202 */ /* 0x000fe40000000f00 */
[----:B------:R-:W-:Y:S01]  /*1bfd0*/  MOV R26, R114 ;  /* 0x00000072001a7202 */ /* 0x000fe20000000f00 */
[----:B------:R-:W4:Y:S01]  /*1bfe0*/  LDL.LU R178, [R1+0x3e8] ;  /* 0x0003e80001b27983 */ /* 0x000f220000300800 */
[----:B------:R-:W-:Y:S02]  /*1bff0*/  MOV R29, R111 ;  /* 0x0000006f001d7202 */ /* 0x000fe40000000f00 */
[----:B------:R-:W-:Y:S01]  /*1c000*/  MOV R28, R112 ;  /* 0x00000070001c7202 */ /* 0x000fe20000000f00 */
[----:B------:R-:W4:Y:S01]  /*1c010*/  LDL.LU R177, [R1+0x3ec] ;  /* 0x0003ec0001b17983 */ /* 0x000f220000300800 */
[----:B------:R-:W-:-:S02]  /*1c020*/  ISETP.GE.U32.AND.EX P3, PT, R188, RZ, PT, P3 ;  /* 0x000000ffbc00720c */ /* 0x000fc40003f66130 */
[----:B------:R-:W-:Y:S01]  /*1c030*/  ISETP.GT.U32.AND.EX P2, PT, R188, RZ, PT, P2 ;  /* 0x000000ffbc00720c */ /* 0x000fe20003f44120 */
[----:B------:R-:W4:Y:S01]  /*1c040*/  LDL.LU R176, [R1+0x3f0] ;  /* 0x0003f00001b07983 */ /* 0x000f220000300800 */
[----:B------:R-:W-:Y:S02]  /*1c050*/  MOV R31, R109 ;  /* 0x0000006d001f7202 */ /* 0x000fe40000000f00 */
[----:B------:R-:W-:Y:S01]  /*1c060*/  MOV R30, R110 ;  /* 0x0000006e001e7202 */ /* 0x000fe20000000f00 */
[----:B------:R-:W4:Y:S01]  /*1c070*/  LDL.LU R175, [R1+0x3f4] ;  /* 0x0003f40001af7983 */ /* 0x000f220000300800 */
[----:B------:R-:W-:Y:S01]  /*1c080*/  ISETP.GT.U32.AND P0, PT, R187, R32, PT ;  /* 0x00000020bb00720c */ /* 0x000fe20003f04070 */
[----:B------:R-:W-:Y:S02]  /*1c090*/  IMAD.MOV.U32 R187, RZ, RZ, R24 ;  /* 0x000000ffffbb7224 */ /* 0x000fe400078e0018 */
[----:B------:R-:W4:Y:S04]  /*1c0a0*/  LDL.LU R174, [R1+0x3f8] ;  /* 0x0003f80001ae7983 */ /* 0x000f280000300800 */
[----:B------:R-:W4:Y:S01]  /*1c0b0*/  LDL.LU R173, [R1+0x3fc] ;  /* 0x0003fc0001ad7983 */ /* 0x000f220000300800 */
[-C--:B--2---:R-:W-:Y:S01]  /*1c0c0*/  FMUL R156, R156, R225.reuse ;  /* 0x000000e19c9c7220 */ /* 0x084fe20000400000 */
[----:B------:R-:W-:-:S04]  /*1c0d0*/  FMUL R172, R157, R225 ;  /* 0x000000e19dac7220 */ /* 0x000fc80000400000 */
[----:B------:R-:W-:Y:S02]  /*1c0e0*/  FSEL R157, R156, -INF , !P5 ;  /* 0xff8000009c9d7808 */ /* 0x000fe40006800000 */
[----:B------:R-:W-:Y:S02]  /*1c0f0*/  FSEL R172, R172, -INF , !P6 ;  /* 0xff800000acac7808 */ /* 0x000fe40007000000 */
[-C--:B------:R-:W-:Y:S02]  /*1c100*/  ISETP.GT.U32.AND P5, PT, R9, R33.reuse, PT ;  /* 0x000000210900720c */ /* 0x080fe40003fa4070 */
[----:B------:R-:W-:Y:S01]  /*1c110*/  ISETP.GT.U32.AND P6, PT, R10, R33, PT ;  /* 0x000000210a00720c */ /* 0x000fe20003fc4070 */
[-C--:B------:R-:W-:Y:S01]  /*1c120*/  FMUL R179, R160, R225.reuse ;  /* 0x000000e1a0b37220 */ /* 0x080fe20000400000 */
[----:B------:R-:W-:Y:S01]  /*1c130*/  FMUL R161, R161, R225 ;  /* 0x000000e1a1a17220 */ /* 0x000fe20000400000 */
[----:B------:R-:W-:Y:S02]  /*1c140*/  ISETP.GT.U32.AND.EX P5, PT, R205, RZ, PT, P5 ;  /* 0x000000ffcd00720c */ /* 0x000fe40003fa4150 */
[----:B------:R-:W-:-:S02]  /*1c150*/  ISETP.GT.U32.AND.EX P6, PT, R207, RZ, PT, P6 ;  /* 0x000000ffcf00720c */ /* 0x000fc40003fc4160 */
[----:B------:R-:W-:Y:S02]  /*1c160*/  FSEL R179, R179, -INF , !P5 ;  /* 0xff800000b3b37808 */ /* 0x000fe40006800000 */
[----:B------:R-:W-:Y:S02]  /*1c170*/  FSEL R161, R161, -INF , !P6 ;  /* 0xff800000a1a17808 */ /* 0x000fe40007000000 */
[-C--:B------:R-:W-:Y:S02]  /*1c180*/  ISETP.GT.U32.AND P5, PT, R21, R33.reuse, PT ;  /* 0x000000211500720c */ /* 0x080fe40003fa4070 */
[----:B------:R-:W-:Y:S01]  /*1c190*/  ISETP.GT.U32.AND P6, PT, R5, R33, PT ;  /* 0x000000210500720c */ /* 0x000fe20003fc4070 */
[-C--:B------:R-:W-:Y:S01]  /*1c1a0*/  FMUL R160, R164, R225.reuse ;  /* 0x000000e1a4a07220 */ /* 0x080fe20000400000 */
[-C--:B------:R-:W-:Y:S01]  /*1c1b0*/  FMUL R156, R152, R225.reuse ;  /* 0x000000e1989c7220 */ /* 0x080fe20000400000 */
[----:B------:R-:W-:Y:S01]  /*1c1c0*/  ISETP.GT.U32.AND.EX P5, PT, R208, RZ, PT, P5 ;  /* 0x000000ffd000720c */ /* 0x000fe20003fa4150 */
[-C--:B------:R-:W-:Y:S01]  /*1c1d0*/  FMUL R153, R153, R225.reuse ;  /* 0x000000e199997220 */ /* 0x080fe20000400000 */
[----:B------:R-:W-:Y:S01]  /*1c1e0*/  ISETP.GT.U32.AND.EX P6, PT, R209, RZ, PT, P6 ;  /* 0x000000ffd100720c */ /* 0x000fe20003fc4160 */
[----:B------:R-:W-:Y:S01]  /*1c1f0*/  FMUL R154, R154, R225 ;  /* 0x000000e19a9a7220 */ /* 0x000fe20000400000 */
[----:B------:R-:W-:-:S02]  /*1c200*/  FSEL R160, R160, -INF , !P5 ;  /* 0xff800000a0a07808 */ /* 0x000fc40006800000 */
[----:B------:R-:W-:Y:S02]  /*1c210*/  FSEL R165, R165, -INF , !P6 ;  /* 0xff800000a5a57808 */ /* 0x000fe40007000000 */
[----:B------:R-:W-:Y:S02]  /*1c220*/  FSEL R156, R156, -INF , !P4 ;  /* 0xff8000009c9c7808 */ /* 0x000fe40006000000 */
[-C--:B------:R-:W-:Y:S02]  /*1c230*/  ISETP.GT.U32.AND P5, PT, R186, R32.reuse, PT ;  /* 0x00000020ba00720c */ /* 0x080fe40003fa4070 */
[-C--:B------:R-:W-:Y:S02]  /*1c240*/  ISETP.GT.U32.AND P6, PT, R9, R32.reuse, PT ;  /* 0x000000200900720c */ /* 0x080fe40003fc4070 */
[----:B------:R-:W-:Y:S02]  /*1c250*/  ISETP.GT.U32.AND P4, PT, R10, R32, PT ;  /* 0x000000200a00720c */ /* 0x000fe40003f84070 */
[----:B------:R-:W-:-:S02]  /*1c260*/  MOV R164, R25 ;  /* 0x0000001900a47202 */ /* 0x000fc40000000f00 */
[----:B------:R-:W-:Y:S01]  /*1c270*/  FSEL R10, R153, -INF , !P3 ;  /* 0xff800000990a7808 */ /* 0x000fe20005800000 */
[----:B------:R-:W2:Y:S01]  /*1c280*/  LDL.LU.64 R24, [R1] ;  /* 0x0000000001187983 */ /* 0x000ea20000300a00 */
[----:B------:R-:W-:Y:S02]  /*1c290*/  FSEL R154, R154, -INF , !P2 ;  /* 0xff8000009a9a7808 */ /* 0x000fe40005000000 */
[----:B------:R-:W-:Y:S02]  /*1c2a0*/  MOV R9, R27 ;  /* 0x0000001b00097202 */ /* 0x000fe40000000f00 */
[----:B------:R-:W-:Y:S02]  /*1c2b0*/  MOV R186, R26 ;  /* 0x0000001a00ba7202 */ /* 0x000fe40000000f00 */
[-C--:B------:R-:W-:Y:S01]  /*1c2c0*/  ISETP.GT.U32.AND P3, PT, R21, R32.reuse, PT ;  /* 0x000000201500720c */ /* 0x080fe20003f64070 */
[----:B------:R-:W3:Y:S01]  /*1c2d0*/  LDL.LU.64 R26, [R1+0x8] ;  /* 0x00000800011a7983 */ /* 0x000ee20000300a00 */
[----:B------:R-:W-:-:S02]  /*1c2e0*/  ISETP.GT.U32.AND P2, PT, R5, R32, PT ;  /* 0x000000200500720c */ /* 0x000fc40003f44070 */
[----:B------:R-:W-:Y:S02]  /*1c2f0*/  MOV R153, R29 ;  /* 0x0000001d00997202 */ /* 0x000fe40000000f00 */
[----:B------:R-:W-:Y:S01]  /*1c300*/  MOV R152, R28 ;  /* 0x0000001c00987202 */ /* 0x000fe20000000f00 */
[----:B------:R-:W-:Y:S01]  /*1c310*/  UMOV UR12, UR58 ;  /* 0x0000003a000c7c82 */ /* 0x000fe20008000000 */
[----:B------:R-:W-:Y:S01]  /*1c320*/  MOV R5, R31 ;  /* 0x0000001f00057202 */ /* 0x000fe20000000f00 */
[----:B------:R-:W4:Y:S01]  /*1c330*/  LDL.LU.64 R28, [R1+0x10] ;  /* 0x00001000011c7983 */ /* 0x000f220000300a00 */
[----:B------:R-:W-:Y:S01]  /*1c340*/  MOV R21, R30 ;  /* 0x0000001e00157202 */ /* 0x000fe20000000f00 */
[----:B------:R-:W-:Y:S01]  /*1c350*/  UMOV UR13, UR59 ;  /* 0x0000003b000d7c82 */ /* 0x000fe20008000000 */
[----:B------:R-:W-:Y:S01]  /*1c360*/  ISETP.GE.U32.AND P1, PT, R4, R32, PT ;  /* 0x000000200400720c */ /* 0x000fe20003f26070 */
[----:B------:R-:W2:Y:S01]  /*1c370*/  LDL.LU.64 R30, [R1+0x18] ;  /* 0x00001800011e7983 */ /* 0x000ea20000300a00 */
[----:B------:R-:W-:-:S02]  /*1c380*/  R2UR UR58, R34 ;  /* 0x00000000223a72ca */ /* 0x000fc400000e0000 */
[----:B------:R-:W-:Y:S01]  /*1c390*/  R2UR UR59, R35 ;  /* 0x00000000233b72ca */ /* 0x000fe200000e0000 */
[----:B------:R-:W3:Y:S04]  /*1c3a0*/  LDL.LU.64 R32, [R1+0x20] ;  /* 0x0000200001207983 */ /* 0x000ee80000300a00 */
[----:B------:R-:W4:Y:S04]  /*1c3b0*/  LDL.LU.64 R34, [R1+0x28] ;  /* 0x0000280001227983 */ /* 0x000f280000300a00 */
[----:B------:R-:W2:Y:S04]  /*1c3c0*/  LDL.LU.64 R36, [R1+0x30] ;  /* 0x0000300001247983 */ /* 0x000ea80000300a00 */
[----:B------:R-:W3:Y:S04]  /*1c3d0*/  LDL.LU.64 R38, [R1+0x38] ;  /* 0x0000380001267983 */ /* 0x000ee80000300a00 */
[----:B------:R-:W4:Y:S04]  /*1c3e0*/  LDL.LU.64 R40, [R1+0x40] ;  /* 0x0000400001287983 */ /* 0x000f280000300a00 */
[----:B------:R-:W2:Y:S04]  /*1c3f0*/  LDL.LU.64 R42, [R1+0x48] ;  /* 0x00004800012a7983 */ /* 0x000ea80000300a00 */
[----:B------:R-:W3:Y:S04]  /*1c400*/  LDL.LU.64 R44, [R1+0x50] ;  /* 0x00005000012c7983 */ /* 0x000ee80000300a00 */
[----:B------:R-:W4:Y:S04]  /*1c410*/  LDL.LU.64 R46, [R1+0x58] ;  /* 0x00005800012e7983 */ /* 0x000f280000300a00 */
[----:B------:R-:W2:Y:S01]  /*1c420*/  LDL.LU.64 R48, [R1+0x60] ;  /* 0x0000600001307983 */ /* 0x000ea20000300a00 */
[----:B------:R-:W-:-:S03]  /*1c430*/  MOV R168, R59 ;  /* 0x0000003b00a87202 */ /* 0x000fc60000000f00 */
[----:B------:R-:W3:Y:S01]  /*1c440*/  LDL.LU.64 R50, [R1+0x68] ;  /* 0x0000680001327983 */ /* 0x000ee20000300a00 */
[----:B------:R-:W-:-:S03]  /*1c450*/  MOV R169, R60 ;  /* 0x0000003c00a97202 */ /* 0x000fc60000000f00 */
[----:B------:R-:W4:Y:S01]  /*1c460*/  LDL.LU.64 R52, [R1+0x70] ;  /* 0x0000700001347983 */ /* 0x000f220000300a00 */
[----:B------:R-:W-:-:S03]  /*1c470*/  MOV R170, R61 ;  /* 0x0000003d00aa7202 */ /* 0x000fc60000000f00 */
[----:B------:R-:W2:Y:S01]  /*1c480*/  LDL.LU.64 R54, [R1+0x78] ;  /* 0x0000780001367983 */ /* 0x000ea20000300a00 */
[----:B------:R-:W-:-:S03]  /*1c490*/  MOV R171, R62 ;  /* 0x0000003e00ab7202 */ /* 0x000fc60000000f00 */
[----:B------:R-:W3:Y:S01]  /*1c4a0*/  LDL.LU.64 R56, [R1+0x80] ;  /* 0x0000800001387983 */ /* 0x000ee20000300a00 */
[----:B------:R-:W-:-:S03]  /*1c4b0*/  MOV R180, R63 ;  /* 0x0000003f00b47202 */ /* 0x000fc60000000f00 */
[----:B------:R-:W4:Y:S01]  /*1c4c0*/  LDL.LU.64 R58, [R1+0x88] ;  /* 0x00008800013a7983 */ /* 0x000f220000300a00 */
[----:B------:R-:W-:Y:S01]  /*1c4d0*/  MOV R181, R64 ;  /* 0x0000004000b57202 */ /* 0x000fe20000000f00 */
[----:B------:R-:W-:Y:S01]  /*1c4e0*/  IMAD.MOV.U32 R182, RZ, RZ, R66 ;  /* 0x000000ffffb67224 */ /* 0x000fe200078e0042 */
[----:B------:R-:W-:Y:S01]  /*1c4f0*/  MOV R183, R65 ;  /* 0x0000004100b77202 */ /* 0x000fe20000000f00 */
[----:B------:R-:W2:Y:S01]  /*1c500*/  LDL.LU.64 R60, [R1+0x90] ;  /* 0x00009000013c7983 */ /* 0x000ea20000300a00 */
[----:B------:R-:W-:-:S03]  /*1c510*/  MOV R190, R67 ;  /* 0x0000004300be7202 */ /* 0x000fc60000000f00 */
[----:B------:R-:W3:Y:S01]  /*1c520*/  LDL.LU.64 R62, [R1+0x98] ;  /* 0x00009800013e7983 */ /* 0x000ee20000300a00 */
[----:B------:R-:W-:Y:S02]  /*1c530*/  MOV R189, R68 ;  /* 0x0000004400bd7202 */ /* 0x000fe40000000f00 */
[----:B------:R-:W-:Y:S01]  /*1c540*/  MOV R193, R69 ;  /* 0x0000004500c17202 */ /* 0x000fe20000000f00 */
[----:B------:R-:W4:Y:S01]  /*1c550*/  LDL.LU.64 R64, [R1+0xa0] ;  /* 0x0000a00001407983 */ /* 0x000f220000300a00 */
[----:B------:R-:W-:Y:S02]  /*1c560*/  MOV R192, R70 ;  /* 0x0000004600c07202 */ /* 0x000fe40000000f00 */
[----:B------:R-:W-:Y:S01]  /*1c570*/  MOV R7, R71 ;  /* 0x0000004700077202 */ /* 0x000fe20000000f00 */
[----:B------:R-:W2:Y:S01]  /*1c580*/  LDL.LU.64 R66, [R1+0xa8] ;  /* 0x0000a80001427983 */ /* 0x000ea20000300a00 */
[----:B------:R-:W-:Y:S02]  /*1c590*/  MOV R12, R72 ;  /* 0x00000048000c7202 */ /* 0x000fe40000000f00 */
[----:B------:R-:W-:Y:S01]  /*1c5a0*/  MOV R11, R73 ;  /* 0x00000049000b7202 */ /* 0x000fe20000000f00 */
[----:B------:R-:W3:Y:S01]  /*1c5b0*/  LDL.LU.64 R68, [R1+0xb0] ;  /* 0x0000b00001447983 */ /* 0x000ee20000300a00 */
[----:B------:R-:W-:-:S02]  /*1c5c0*/  MOV R196, R74 ;  /* 0x0000004a00c47202 */ /* 0x000fc40000000f00 */
        /* <DEDUP_REMOVED lines=19> */
[----:B------:R-:W4:Y:S04]  /*1c700*/  LDL.LU.64 R82, [R1+0xe8] ;  /* 0x0000e80001527983 */ /* 0x000f280000300a00 */
[----:B------:R-:W2:Y:S04]  /*1c710*/  LDL.LU.64 R84, [R1+0xf0] ;  /* 0x0000f00001547983 */ /* 0x000ea80000300a00 */
        /* <DEDUP_REMOVED lines=33> */
[----:B--2---:R-:W-:Y:S04]  /*1c930*/  STL.64 [R1+0x1180], R150 ;  /* 0x0011809601007387 */ /* 0x004fe80000100a00 */
[----:B----4-:R-:W-:Y:S04]  /*1c940*/  STL.64 [R1+0x1178], R148 ;  /* 0x0011789401007387 */ /* 0x010fe80000100a00 */
[----:B---3--:R-:W-:Y:S04]  /*1c950*/  STL.64 [R1+0x1170], R146 ;  /* 0x0011709201007387 */ /* 0x008fe80000100a00 */
        /* <DEDUP_REMOVED lines=80> */
[----:B------:R-:W-:-:S03]  /*1ce60*/  MOV R47, R168 ;  /* 0x000000a8002f7202 */ /* 0x000fc60000000f00 */
[----:B------:R-:W2:Y:S01]  /*1ce70*/  LDL.LU R43, [R1+0x24c] ;  /* 0x00024c00012b7983 */ /* 0x000ea20000300800 */
[----:B------:R-:W-:-:S03]  /*1ce80*/  MOV R48, R169 ;  /* 0x000000a900307202 */ /* 0x000fc60000000f00 */
[----:B------:R-:W2:Y:S01]  /*1ce90*/  LDL.LU R44, [R1+0x250] ;  /* 0x00025000012c7983 */ /* 0x000ea20000300800 */
[----:B------:R-:W-:-:S03]  /*1cea0*/  MOV R49, R170 ;  /* 0x000000aa00317202 */ /* 0x000fc60000000f00 */
[----:B------:R-:W2:Y:S01]  /*1ceb0*/  LDL.LU R45, [R1+0x254] ;  /* 0x00025400012d7983 */ /* 0x000ea20000300800 */
[----:B------:R-:W-:-:S03]  /*1cec0*/  MOV R50, R171 ;  /* 0x000000ab00327202 */ /* 0x000fc60000000f00 */
[----:B------:R-:W2:Y:S04]  /*1ced0*/  LDL.LU R46, [R1+0x258] ;  /* 0x00025800012e7983 */ /* 0x000ea80000300800 */
[----:B------:R-:W2:Y:S04]  /*1cee0*/  LDL.LU R168, [R1+0x124c] ;  /* 0x00124c0001a87983 */ /* 0x000ea80000300800 */
[----:B------:R-:W2:Y:S04]  /*1cef0*/  LDL.LU R169, [R1+0x1248] ;  /* 0x0012480001a97983 */ /* 0x000ea80000300800 */
[----:B------:R-:W2:Y:S04]  /*1cf00*/  LDL.LU R170, [R1+0x1244] ;  /* 0x0012440001aa7983 */ /* 0x000ea80000300800 */
[----:B------:R-:W2:Y:S01]  /*1cf10*/  LDL.LU R171, [R1+0x1240] ;  /* 0x0012400001ab7983 */ /* 0x000ea20000300800 */
[----:B------:R-:W-:Y:S01]  /*1cf20*/  MOV R51, R180 ;  /* 0x000000b400337202 */ /* 0x000fe20000000f00 */
[----:B------:R-:W-:Y:S01]  /*1cf30*/  IMAD.MOV.U32 R75, RZ, RZ, R155 ;  /* 0x000000ffff4b7224 */ /* 0x000fe200078e009b */
[----:B------:R-:W-:Y:S01]  /*1cf40*/  MOV R52, R181 ;  /* 0x000000b500347202 */ /* 0x000fe20000000f00 */
[----:B------:R-:W-:Y:S01]  /*1cf50*/  IMAD.MOV.U32 R104, RZ, RZ, R187 ;  /* 0x000000ffff687224 */ /* 0x000fe200078e00bb */
[----:B------:R-:W-:Y:S01]  /*1cf60*/  MOV R53, R183 ;  /* 0x000000b700357202 */ /* 0x000fe20000000f00 */
[----:B------:R-:W-:Y:S01]  /*1cf70*/  IMAD.MOV.U32 R134, RZ, RZ, R220 ;  /* 0x000000ffff867224 */ /* 0x000fe200078e00dc */
[----:B------:R-:W-:Y:S01]  /*1cf80*/  MOV R54, R182 ;  /* 0x000000b600367202 */ /* 0x000fe20000000f00 */
[----:B------:R-:W3:Y:S01]  /*1cf90*/  LDL.LU R180, [R1+0x123c] ;  /* 0x00123c0001b47983 */ /* 0x000ee20000300800 */
[----:B------:R-:W-:-:S02]  /*1cfa0*/  MOV R55, R190 ;  /* 0x000000be00377202 */ /* 0x000fc40000000f00 */
[----:B------:R-:W-:Y:S01]  /*1cfb0*/  MOV R56, R189 ;  /* 0x000000bd00387202 */ /* 0x000fe20000000f00 */
[----:B------:R-:W4:Y:S01]  /*1cfc0*/  LDL.LU R181, [R1+0x1238] ;  /* 0x0012380001b57983 */ /* 0x000f220000300800 */
[----:B------:R-:W-:Y:S02]  /*1cfd0*/  MOV R57, R193 ;  /* 0x000000c100397202 */ /* 0x000fe40000000f00 */
[----:B------:R-:W-:Y:S01]  /*1cfe0*/  MOV R58, R192 ;  /* 0x000000c0003a7202 */ /* 0x000fe20000000f00 */
[----:B------:R-:W3:Y:S01]  /*1cff0*/  LDL.LU R183, [R1+0x1234] ;  /* 0x0012340001b77983 */ /* 0x000ee20000300800 */
[----:B------:R-:W-:Y:S02]  /*1d000*/  MOV R59, R7 ;  /* 0x00000007003b7202 */ /* 0x000fe40000000f00 */
[----:B------:R-:W-:Y:S01]  /*1d010*/  MOV R60, R12 ;  /* 0x0000000c003c7202 */ /* 0x000fe20000000f00 */
[----:B------:R-:W4:Y:S01]  /*1d020*/  LDL.LU R182, [R1+0x1230] ;  /* 0x0012300001b67983 */ /* 0x000f220000300800 */
[----:B------:R-:W-:-:S02]  /*1d030*/  MOV R61, R11 ;  /* 0x0000000b003d7202 */ /* 0x000fc40000000f00 */
[----:B------:R-:W-:Y:S01]  /*1d040*/  MOV R62, R196 ;  /* 0x000000c4003e7202 */ /* 0x000fe20000000f00 */
[----:B------:R-:W4:Y:S01]  /*1d050*/  LDL.LU R190, [R1+0x122c] ;  /* 0x00122c0001be7983 */ /* 0x000f220000300800 */
[----:B------:R-:W-:Y:S02]  /*1d060*/  MOV R63, R195 ;  /* 0x000000c3003f7202 */ /* 0x000fe40000000f00 */
[----:B------:R-:W-:Y:S01]  /*1d070*/  MOV R64, R198 ;  /* 0x000000c600407202 */ /* 0x000fe20000000f00 */
[----:B------:R-:W4:Y:S01]  /*1d080*/  LDL.LU R189, [R1+0x1228] ;  /* 0x0012280001bd7983 */ /* 0x000f220000300800 */
        /* <DEDUP_REMOVED lines=41> */
[----:B------:R1:W5:Y:S01]  /*1d320*/  LDL.LU R3, [R1+0x11f0] ;  /* 0x0011f00001037983 */ /* 0x0003620000300800 */
[----:B------:R-:W-:Y:S02]  /*1d330*/  MOV R94, R185 ;  /* 0x000000b9005e7202 */ /* 0x000fe40000000f00 */
[----:B------:R-:W-:Y:S01]  /*1d340*/  MOV R95, R251 ;  /* 0x000000fb005f7202 */ /* 0x000fe20000000f00 */
[----:B------:R1:W5:Y:S01]  /*1d350*/  LDL.LU R8, [R1+0x11ec] ;  /* 0x0011ec0001087983 */ /* 0x0003620000300800 */
        /* <DEDUP_REMOVED lines=11> */
[----:B------:R-:W3:Y:S01]  /*1d410*/  LDL.LU R155, [R1+0x11dc] ;  /* 0x0011dc00019b7983 */ /* 0x000ee20000300800 */
        /* <DEDUP_REMOVED lines=26> */
[----:B------:R1:W5:Y:S01]  /*1d5c0*/  LDL.LU R15, [R1+0x11b8] ;  /* 0x0011b800010f7983 */ /* 0x0003620000300800 */
        /* <DEDUP_REMOVED lines=40> */
[----:B------:R-:W-:-:S06]  /*1d850*/  MOV R151, R173 ;  /* 0x000000ad00977202 */ /* 0x000fcc0000000f00 */
[----:B--2---:R-:W-:-:S06]  /*1d860*/  WARPGROUP.ARRIVE ;  /* 0x00000000000079c5 */ /* 0x004fcc0000000000 */
[----:B------:R-:W-:Y:S03]  /*1d870*/  HGMMA.64x256x16.F32.BF16 R24, R168, gdesc[UR56], R24, gsb0 ;  /* 0x03e00038a8187df0 */ /* 0x000fe60008001818 */
[----:B------:R-:W-:Y:S02]  /*1d880*/  WARPGROUP.DEPBAR.LE gsb0, 0x0 ;  /* 0x00008000000079c5 */ /* 0x000fe40000010000 */
        /* <DEDUP_REMOVED lines=128> */
[----:B------:R-:W-:Y:S01]  /*1e090*/  FMNMX R4, R156, R10, !PT ;  /* 0x0000000a9c047209 */ /* 0x000fe20007800000 */
[-C--:B---3--:R-:W-:Y:S01]  /*1e0a0*/  FMUL R153, R155, R225.reuse ;  /* 0x000000e19b997220 */ /* 0x088fe20000400000 */
[----:B------:R-:W-:Y:S01]  /*1e0b0*/  ISETP.GE.U32.AND.EX P1, PT, R188, RZ, PT, P1 ;  /* 0x000000ffbc00720c */ /* 0x000fe20003f26110 */
[----:B----4-:R-:W-:Y:S01]  /*1e0c0*/  FMUL R152, R158, R225 ;  /* 0x000000e19e987220 */ /* 0x010fe20000400000 */
[----:B------:R-:W-:-:S02]  /*1e0d0*/  FMNMX R4, R157, R4, !PT ;  /* 0x000000049d047209 */ /* 0x000fc40007800000 */
[----:B------:R-:W-:Y:S02]  /*1e0e0*/  ISETP.GT.U32.AND.EX P0, PT, R221, RZ, PT, P0 ;  /* 0x000000ffdd00720c */ /* 0x000fe40003f04100 */
[----:B------:R-:W-:Y:S01]  /*1e0f0*/  FSEL R153, R153, -INF , !P1 ;  /* 0xff80000099997808 */ /* 0x000fe20004800000 */
[----:B------:R-:W-:Y:S01]  /*1e100*/  FMUL R21, R159, R225 ;  /* 0x000000e19f157220 */ /* 0x000fe20000400000 */
[----:B------:R-:W-:Y:S02]  /*1e110*/  FMNMX R5, R172, R4, !PT ;  /* 0x00000004ac057209 */ /* 0x000fe40007800000 */
[----:B------:R-:W-:Y:S02]  /*1e120*/  ISETP.GT.U32.AND.EX P5, PT, R206, RZ, PT, P5 ;  /* 0x000000ffce00720c */ /* 0x000fe40003fa4150 */
[----:B------:R-:W-:Y:S02]  /*1e130*/  FSEL R152, R152, -INF , !P0 ;  /* 0xff80000098987808 */ /* 0x000fe40004000000 */
[----:B------:R-:W-:Y:S01]  /*1e140*/  FMNMX R4, R154, R153, !PT ;  /* 0x000000999a047209 */ /* 0x000fe20007800000 */
[----:B------:R-:W-:Y:S01]  /*1e150*/  FMUL R164, R162, R225 ;  /* 0x000000e1a2a47220 */ /* 0x000fe20000400000 */
[----:B------:R-:W-:-:S02]  /*1e160*/  FMNMX R5, R179, R5, !PT ;  /* 0x00000005b3057209 */ /* 0x000fc40007800000 */
[----:B------:R-:W-:Y:S02]  /*1e170*/  ISETP.GT.U32.AND.EX P6, PT, R205, RZ, PT, P6 ;  /* 0x000000ffcd00720c */ /* 0x000fe40003fc4160 */
[----:B------:R-:W-:Y:S02]  /*1e180*/  FSEL R21, R21, -INF , !P5 ;  /* 0xff80000015157808 */ /* 0x000fe40006800000 */
[----:B------:R-:W-:Y:S01]  /*1e190*/  FMNMX R4, R152, R4, !PT ;  /* 0x0000000498047209 */ /* 0x000fe20007800000 */
[----:B------:R-:W-:Y:S01]  /*1e1a0*/  FMUL R163, R163, R225 ;  /* 0x000000e1a3a37220 */ /* 0x000fe20000400000 */
[----:B------:R-:W-:Y:S02]  /*1e1b0*/  FMNMX R5, R161, R5, !PT ;  /* 0x00000005a1057209 */ /* 0x000fe40007800000 */
[----:B------:R-:W-:Y:S02]  /*1e1c0*/  ISETP.GT.U32.AND.EX P4, PT, R207, RZ, PT, P4 ;  /* 0x000000ffcf00720c */ /* 0x000fe40003f84140 */
[----:B------:R-:W-:-:S02]  /*1e1d0*/  FSEL R164, R164, -INF , !P6 ;  /* 0xff800000a4a47808 */ /* 0x000fc40007000000 */
[----:B------:R-:W-:Y:S01]  /*1e1e0*/  FMNMX R4, R21, R4, !PT ;  /* 0x0000000415047209 */ /* 0x000fe20007800000 */
        /* <DEDUP_REMOVED lines=10> */
[----:B------:R-:W0:Y:S01]  /*1e290*/  SHFL.BFLY PT, R158, R5, 0x2, 0x1f ;  /* 0x0c401f00059e7f89 */ /* 0x000e2200000e0000 */
[----:B------:R-:W-:Y:S02]  /*1e2a0*/  FSEL R166, R166, -INF , !P2 ;  /* 0xff800000a6a67808 */ /* 0x000fe40005000000 */
[----:B------:R-:W-:-:S04]  /*1e2b0*/  FMNMX R4, R155, R4, !PT ;  /* 0x000000049b047209 */ /* 0x000fc80007800000 */
[----:B------:R-:W-:-:S05]  /*1e2c0*/  FMNMX R4, R166, R4, !PT ;  /* 0x00000004a6047209 */ /* 0x000fca0007800000 */
[----:B------:R-:W3:Y:S01]  /*1e2d0*/  SHFL.BFLY PT, R9, R4, 0x2, 0x1f ;  /* 0x0c401f0004097f89 */ /* 0x000ee200000e0000 */
[----:B0-----:R-:W-:-:S05]  /*1e2e0*/  FMNMX R5, R5, R158, !PT ;  /* 0x0000009e05057209 */ /* 0x001fca0007800000 */
[----:B------:R-:W0:Y:S01]  /*1e2f0*/  SHFL.BFLY PT, R158, R5, 0x1, 0x1f ;  /* 0x0c201f00059e7f89 */ /* 0x000e2200000e0000 */
[----:B---3--:R-:W-:-:S05]  /*1e300*/  FMNMX R4, R4, R9, !PT ;  /* 0x0000000904047209 */ /* 0x008fca0007800000 */
[----:B------:R-:W3:Y:S01]  /*1e310*/  SHFL.BFLY PT, R159, R4, 0x1, 0x1f ;  /* 0x0c201f00049f7f89 */ /* 0x000ee200000e0000 */
[----:B0-----:R-:W-:-:S04]  /*1e320*/  FMNMX R9, R5, R158, !PT ;  /* 0x0000009e05097209 */ /* 0x001fc80007800000 */
[----:B------:R-:W-:-:S05]  /*1e330*/  FMNMX R9, R9, R251, !PT ;  /* 0x000000fb09097209 */ /* 0x000fca0007800000 */
[----:B------:R-:W-:Y:S01]  /*1e340*/  FADD R177, R10, -R9 ;  /* 0x800000090ab17221 */ /* 0x000fe20000000000 */
[----:B---3--:R-:W-:Y:S01]  /*1e350*/  FMNMX R10, R4, R159, !PT ;  /* 0x0000009f040a7209 */ /* 0x008fe20007800000 */
        /* <DEDUP_REMOVED lines=23> */
[----:B------:R-:W3:Y:S08]  /*1e4d0*/  MUFU.EX2 R177, R177 ;  /* 0x000000b100b17308 */ /* 0x000ef00000000800 */
[----:B------:R-:W-:Y:S08]  /*1e4e0*/  MUFU.EX2 R176, R176 ;  /* 0x000000b000b07308 */ /* 0x000ff00000000800 */
[----:B------:R-:W4:Y:S08]  /*1e4f0*/  MUFU.EX2 R175, R175 ;  /* 0x000000af00af7308 */ /* 0x000f300000000800 */
[----:B------:R-:W-:Y:S08]  /*1e500*/  MUFU.EX2 R174, R174 ;  /* 0x000000ae00ae7308 */ /* 0x000ff00000000800 */
[----:B------:R-:W1:Y:S08]  /*1e510*/  MUFU.EX2 R173, R173 ;  /* 0x000000ad00ad7308 */ /* 0x000e700000000800 */
[----:B------:R-:W-:Y:S08]  /*1e520*/  MUFU.EX2 R172, R172 ;  /* 0x000000ac00ac7308 */ /* 0x000ff00000000800 */
[----:B------:R-:W1:Y:S01]  /*1e530*/  MUFU.EX2 R167, R167 ;  /* 0x000000a700a77308 */ /* 0x000e620000000800 */
        /* <DEDUP_REMOVED lines=128> */
[----:B---3--:R-:W-:-:S02]  /*1ed40*/  F2FP.BF16.F32.PACK_AB R156, R177, R178 ;  /* 0x000000b2b19c723e */ /* 0x008fc400000010ff */
[----:B----4-:R-:W-:Y:S02]  /*1ed50*/  F2FP.BF16.F32.PACK_AB R158, R175, R176 ;  /* 0x000000b0af9e723e */ /* 0x010fe400000010ff */
[----:B-1----:R-:W-:Y:S02]  /*1ed60*/  F2FP.BF16.F32.PACK_AB R157, R173, R174 ;  /* 0x000000aead9d723e */ /* 0x002fe400000010ff */
[----:B------:R-:W-:-:S04]  /*1ed70*/  F2FP.BF16.F32.PACK_AB R159, R167, R172 ;  /* 0x000000aca79f723e */ /* 0x000fc800000010ff */
[----:B------:R-:W-:-:S06]  /*1ed80*/  WARPGROUP.ARRIVE ;  /* 0x00000000000079c5 */ /* 0x000fcc0000000000 */
[----:B------:R-:W-:Y:S01]  /*1ed90*/  HGMMA.64x256x16.F32.BF16 R24, R156, gdesc[UR4], R24, gsb0 ;  /* 0x03e000049c187df0 */ /* 0x000fe20008001818 */
[--C-:B------:R-:W-:Y:S01]  /*1eda0*/  FADD R21, R179, -R9.reuse ;  /* 0x80000009b3157221 */ /* 0x100fe20000000000 */
[----:B------:R-:W-:-:S03]  /*1edb0*/  FADD R152, R161, -R9 ;  /* 0x80000009a1987221 */ /* 0x000fc60000000000 */
[----:B------:R-:W-:-:S04]  /*1edc0*/  FMUL R21, R21, 1.4426950216293334961 ;  /* 0x3fb8aa3b15157820 */ /* 0x000fc80000400000 */
[----:B------:R0:W-:Y:S01]  /*1edd0*/  MUFU.EX2 R161, R21 ;  /* 0x0000001500a17308 */ /* 0x0001e20000000800 */
[--C-:B------:R-:W-:Y:S01]  /*1ede0*/  FADD R162, R160, -R9.reuse ;  /* 0x80000009a0a27221 */ /* 0x100fe20000000000 */
[----:B------:R-:W-:Y:S01]  /*1edf0*/  FADD R165, R165, -R9 ;  /* 0x80000009a5a57221 */ /* 0x000fe20000000000 */
[--C-:B------:R-:W-:Y:S01]  /*1ee00*/  FADD R163, R163, -R10.reuse ;  /* 0x8000000aa3a37221 */ /* 0x100fe20000000000 */
[----:B0-----:R-:W-:Y:S01]  /*1ee10*/  FMUL R21, R152, 1.4426950216293334961 ;  /* 0x3fb8aa3b98157820 */ /* 0x001fe20000400000 */
[----:B------:R-:W-:-:S03]  /*1ee20*/  FADD R166, R166, -R10 ;  /* 0x8000000aa6a67221 */ /* 0x000fc60000000000 */
[----:B------:R0:W1:Y:S01]  /*1ee30*/  MUFU.EX2 R160, R21 ;  /* 0x0000001500a07308 */ /* 0x0000620000000800 */
[----:B------:R-:W-:Y:S01]  /*1ee40*/  FMUL R162, R162, 1.4426950216293334961 ;  /* 0x3fb8aa3ba2a27820 */ /* 0x000fe20000400000 */
[----:B------:R-:W-:Y:S01]  /*1ee50*/  FMUL R165, R165, 1.4426950216293334961 ;  /* 0x3fb8aa3ba5a57820 */ /* 0x000fe20000400000 */
[----:B------:R-:W-:Y:S01]  /*1ee60*/  FMUL R163, R163, 1.4426950216293334961 ;  /* 0x3fb8aa3ba3a37820 */ /* 0x000fe20000400000 */
[----:B------:R-:W-:Y:S01]  /*1ee70*/  FMUL R166, R166, 1.4426950216293334961 ;  /* 0x3fb8aa3ba6a67820 */ /* 0x000fe20000400000 */
[--C-:B0-----:R-:W-:Y:S01]  /*1ee80*/  FADD R21, R164, -R10.reuse ;  /* 0x8000000aa4157221 */ /* 0x101fe20000000000 */
[----:B------:R-:W-:-:S03]  /*1ee90*/  FADD R164, R155, -R10 ;  /* 0x8000000a9ba47221 */ /* 0x000fc60000000000 */
[----:B------:R-:W-:Y:S01]  /*1eea0*/  FMUL R21, R21, 1.4426950216293334961 ;  /* 0x3fb8aa3b15157820 */ /* 0x000fe20000400000 */
[----:B------:R-:W-:Y:S01]  /*1eeb0*/  FMUL R164, R164, 1.4426950216293334961 ;  /* 0x3fb8aa3ba4a47820 */ /* 0x000fe20000400000 */
[----:B------:R-:W-:Y:S08]  /*1eec0*/  MUFU.EX2 R162, R162 ;  /* 0x000000a200a27308 */ /* 0x000ff00000000800 */
[----:B------:R-:W0:Y:S08]  /*1eed0*/  MUFU.EX2 R165, R165 ;  /* 0x000000a500a57308 */ /* 0x000e300000000800 */
[----:B------:R-:W-:Y:S08]  /*1eee0*/  MUFU.EX2 R21, R21 ;  /* 0x0000001500157308 */ /* 0x000ff00000000800 */
[----:B------:R-:W2:Y:S08]  /*1eef0*/  MUFU.EX2 R163, R163 ;  /* 0x000000a300a37308 */ /* 0x000eb00000000800 */
[----:B------:R-:W-:Y:S08]  /*1ef00*/  MUFU.EX2 R164, R164 ;  /* 0x000000a400a47308 */ /* 0x000ff00000000800 */
[----:B------:R-:W3:Y:S01]  /*1ef10*/  MUFU.EX2 R166, R166 ;  /* 0x000000a600a67308 */ /* 0x000ee20000000800 */
[----:B-1----:R-:W-:-:S02]  /*1ef20*/  F2FP.BF16.F32.PACK_AB R152, R160, R161 ;  /* 0x000000a1a098723e */ /* 0x002fc400000010ff */
[----:B0-----:R-:W-:Y:S02]  /*1ef30*/  F2FP.BF16.F32.PACK_AB R154, R165, R162 ;  /* 0x000000a2a59a723e */ /* 0x001fe400000010ff */
[----:B--2---:R-:W-:Y:S01]  /*1ef40*/  F2FP.BF16.F32.PACK_AB R153, R163, R21 ;  /* 0x00000015a399723e */ /* 0x004fe200000010ff */
[----:B------:R-:W-:Y:S01]  /*1ef50*/  UMOV UR6, UR16 ;  /* 0x0000001000067c82 */ /* 0x000fe20008000000 */
[----:B------:R-:W-:Y:S01]  /*1ef60*/  UMOV UR7, UR17 ;  /* 0x0000001100077c82 */ /* 0x000fe20008000000 */
[----:B---3--:R-:W-:Y:S01]  /*1ef70*/  F2FP.BF16.F32.PACK_AB R155, R166, R164 ;  /* 0x000000a4a69b723e */ /* 0x008fe200000010ff */
[----:B------:R-:W-:-:S03]  /*1ef80*/  WARPGROUP.DEPBAR.LE gsb0, 0x0 ;  /* 0x00008000000079c5 */ /* 0x000fc60000010000 */
[----:B------:R-:W-:-:S06]  /*1ef90*/  WARPGROUP.ARRIVE ;  /* 0x00000000000079c5 */ /* 0x000fcc0000000000 */
[----:B------:R-:W-:Y:S03]  /*1efa0*/  HGMMA.64x256x16.F32.BF16 R24, R152, gdesc[UR4], R24, gsb0 ;  /* 0x03e0000498187df0 */ /* 0x000fe60008001818 */
[----:B------:R-:W-:Y:S02]  /*1efb0*/  WARPGROUP.DEPBAR.LE gsb0, 0x0 ;  /* 0x00008000000079c5 */ /* 0x000fe40000010000 */
[----:B------:R-:W-:Y:S04]  /*1efc0*/  STL.64 [R1], R24 ;  /* 0x0000001801007387 */ /* 0x000fe80000100a00 */
        /* <DEDUP_REMOVED lines=64> */
[----:B------:R-:W3:Y:S04]  /*1f3d0*/  LDL.LU.64 R148, [R1+0xf78] ;  /* 0x000f780001947983 */ /* 0x000ee80000300a00 */
[----:B------:R-:W4:Y:S04]  /*1f3e0*/  LDL.LU.64 R146, [R1+0xf70] ;  /* 0x000f700001927983 */ /* 0x000f280000300a00 */
        /* <DEDUP_REMOVED lines=60> */
[----:B------:R-:W4:Y:S01]  /*1f7b0*/  LDL.LU.64 R24, [R1+0xd88] ;  /* 0x000d880001187983 */ /* 0x000f220000300a00 */
[----:B------:R-:W-:Y:S01]  /*1f7c0*/  UMOV UR6, UR12 ;  /* 0x0000000c00067c82 */ /* 0x000fe20008000000 */
[----:B------:R-:W-:-:S02]  /*1f7d0*/  UMOV UR7, UR13 ;  /* 0x0000000d00077c82 */ /* 0x000fc40008000000 */
[----:B------:R-:W4:Y:S04]  /*1f7e0*/  LDL.LU R179, [R1+0x610] ;  /* 0x0006100001b37983 */ /* 0x000f280000300800 */
[----:B------:R-:W4:Y:S04]  /*1f7f0*/  LDL.LU R170, [R1+0x60c] ;  /* 0x00060c0001aa7983 */ /* 0x000f280000300800 */
[----:B------:R-:W4:Y:S04]  /*1f800*/  LDL.LU R171, [R1+0x608] ;  /* 0x0006080001ab7983 */ /* 0x000f280000300800 */
[----:B------:R-:W4:Y:S04]  /*1f810*/  LDL.LU R169, [R1+0x604] ;  /* 0x0006040001a97983 */ /* 0x000f280000300800 */
[----:B------:R-:W4:Y:S01]  /*1f820*/  LDL R168, [R1+0xa1c] ;  /* 0x000a1c0001a87983 */ /* 0x000f220000100800 */
[-C--:B--2---:R-:W-:Y:S01]  /*1f830*/  FMUL R150, R150, R4.reuse ;  /* 0x0000000496967220 */ /* 0x084fe20000400000 */
[-C--:B------:R-:W-:Y:S01]  /*1f840*/  FMUL R151, R151, R4.reuse ;  /* 0x0000000497977220 */ /* 0x080fe20000400000 */
[-C--:B---3--:R-:W-:Y:S01]  /*1f850*/  FMUL R148, R148, R5.reuse ;  /* 0x0000000594947220 */ /* 0x088fe20000400000 */
[-C--:B------:R-:W-:Y:S01]  /*1f860*/  FMUL R149, R149, R5.reuse ;  /* 0x0000000595957220 */ /* 0x080fe20000400000 */
[-C--:B----4-:R-:W-:Y:S01]  /*1f870*/  FMUL R146, R146, R4.reuse ;  /* 0x0000000492927220 */ /* 0x090fe20000400000 */
        /* <DEDUP_REMOVED lines=122> */
[----:B------:R-:W-:-:S06]  /*20020*/  FMUL R25, R25, R5 ;  /* 0x0000000519197220 */ /* 0x000fcc0000400000 */
[----:B------:R-:W-:-:S06]  /*20030*/  WARPGROUP.ARRIVE ;  /* 0x00000000000079c5 */ /* 0x000fcc0000000000 */
[----:B------:R-:W-:Y:S01]  /*20040*/  HGMMA.64x256x16.F32.BF16 R24, R156, gdesc[UR4], R24, gsb0 ;  /* 0x03e000049c187df0 */ /* 0x000fe20008001818 */
[----:B------:R-:W-:Y:S01]  /*20050*/  UMOV UR8, UR58 ;  /* 0x0000003a00087c82 */ /* 0x000fe20008000000 */
[----:B------:R-:W-:Y:S01]  /*20060*/  UMOV UR9, UR59 ;  /* 0x0000003b00097c82 */ /* 0x000fe20008000000 */
[----:B------:R-:W-:Y:S01]  /*20070*/  UMOV UR6, UR8 ;  /* 0x0000000800067c82 */ /* 0x000fe20008000000 */
[----:B------:R-:W-:Y:S01]  /*20080*/  UMOV UR7, UR9 ;  /* 0x0000000900077c82 */ /* 0x000fe20008000000 */
[----:B------:R-:W-:-:S04]  /*20090*/  FADD R197, R198, R197 ;  /* 0x000000c5c6c57221 */ /* 0x000fc80000000000 */
[----:B------:R-:W-:-:S04]  /*200a0*/  FADD R196, R196, R197 ;  /* 0x000000c5c4c47221 */ /* 0x000fc80000000000 */
[----:B------:R-:W-:-:S04]  /*200b0*/  FADD R195, R195, R196 ;  /* 0x000000c4c3c37221 */ /* 0x000fc80000000000 */
[----:B------:R-:W-:-:S04]  /*200c0*/  FADD R183, R183, R195 ;  /* 0x000000c3b7b77221 */ /* 0x000fc80000000000 */
[----:B------:R-:W-:Y:S01]  /*200d0*/  FADD R182, R182, R183 ;  /* 0x000000b7b6b67221 */ /* 0x000fe20000000000 */
[----:B------:R-:W0:Y:S01]  /*200e0*/  S2R R252, SR_CTAID.X ;  /* 0x0000000000fc7919 */ /* 0x000e220000002500 */
[----:B------:R-:W-:Y:S02]  /*200f0*/  WARPGROUP.DEPBAR.LE gsb0, 0x0 ;  /* 0x00008000000079c5 */ /* 0x000fe40000010000 */
[----:B------:R-:W-:-:S06]  /*20100*/  WARPGROUP.ARRIVE ;  /* 0x00000000000079c5 */ /* 0x000fcc0000000000 */
[----:B------:R-:W-:Y:S01]  /*20110*/  HGMMA.64x256x16.F32.BF16 R24, R152, gdesc[UR4], R24, gsb0 ;  /* 0x03e0000498187df0 */ /* 0x000fe20008001818 */
[----:B------:R-:W-:-:S04]  /*20120*/  FADD R156, R174, R173 ;  /* 0x000000adae9c7221 */ /* 0x000fc80000000000 */
[----:B------:R-:W-:-:S04]  /*20130*/  FADD R156, R172, R156 ;  /* 0x0000009cac9c7221 */ /* 0x000fc80000000000 */
[----:B------:R-:W-:-:S04]  /*20140*/  FADD R156, R167, R156 ;  /* 0x0000009ca79c7221 */ /* 0x000fc80000000000 */
[----:B------:R-:W-:Y:S01]  /*20150*/  FADD R156, R21, R156 ;  /* 0x0000009c159c7221 */ /* 0x000fe20000000000 */
[----:B------:R-:W-:-:S03]  /*20160*/  FADD R21, R180, R182 ;  /* 0x000000b6b4157221 */ /* 0x000fc60000000000 */
[----:B------:R-:W-:Y:S01]  /*20170*/  FADD R156, R163, R156 ;  /* 0x0000009ca39c7221 */ /* 0x000fe20000000000 */
[----:B------:R-:W-:-:S03]  /*20180*/  FADD R21, R181, R21 ;  /* 0x00000015b5157221 */ /* 0x000fc60000000000 */
[----:B------:R-:W-:-:S04]  /*20190*/  FADD R156, R164, R156 ;  /* 0x0000009ca49c7221 */ /* 0x000fc80000000000 */
[----:B------:R-:W-:-:S05]  /*201a0*/  FADD R156, R166, R156 ;  /* 0x0000009ca69c7221 */ /* 0x000fca0000000000 */
[----:B------:R-:W-:Y:S01]  /*201b0*/  SHFL.BFLY PT, R158, R156, 0x2, 0x1f ;  /* 0x0c401f009c9e7f89 */ /* 0x000fe200000e0000 */
[----:B------:R-:W-:-:S04]  /*201c0*/  IADD3 R203, P0, R203, 0x20, RZ ;  /* 0x00000020cbcb7810 */ /* 0x000fc80007f1e0ff */
[----:B------:R-:W-:Y:S02]  /*201d0*/  IADD3.X R204, RZ, R204, RZ, P0, !PT ;  /* 0x000000ccffcc7210 */ /* 0x000fe400007fe4ff */
[----:B------:R-:W-:Y:S02]  /*201e0*/  LEA R2, R191, R2, 0x5 ;  /* 0x00000002bf027211 */ /* 0x000fe400078e28ff */
[----:B------:R-:W-:Y:S02]  /*201f0*/  LEA R0, R168, R0, 0x5 ;  /* 0x00000000a8007211 */ /* 0x000fe400078e28ff */
[----:B------:R-:W-:Y:S02]  /*20200*/  MOV R195, R11 ;  /* 0x0000000b00c37202 */ /* 0x000fe40000000f00 */
[----:B------:R-:W-:Y:S02]  /*20210*/  MOV R210, R12 ;  /* 0x0000000c00d27202 */ /* 0x000fe40000000f00 */
[----:B------:R-:W-:Y:S01]  /*20220*/  MOV R251, R9 ;  /* 0x0000000900fb7202 */ /* 0x000fe20000000f00 */
[----:B------:R-:W-:-:S02]  /*20230*/  WARPGROUP.DEPBAR.LE gsb0, 0x0 ;  /* 0x00008000000079c5 */ /* 0x000fc40000010000 */
[----:B------:R-:W-:Y:S01]  /*20240*/  FADD R152, R202, R201 ;  /* 0x000000c9ca987221 */ /* 0x000fe20000000000 */
[----:B------:R-:W-:-:S03]  /*20250*/  FADD R154, R178, R177 ;  /* 0x000000b1b29a7221 */ /* 0x000fc60000000000 */
        /* <DEDUP_REMOVED lines=11> */
[----:B------:R-:W-:Y:S01]  /*20310*/  FADD R154, R165, R154 ;  /* 0x0000009aa59a7221 */ /* 0x000fe20000000000 */
[----:B------:R-:W1:Y:S04]  /*20320*/  SHFL.BFLY PT, R153, R21, 0x2, 0x1f ;  /* 0x0c401f0015997f89 */ /* 0x000e6800000e0000 */
[----:B------:R-:W2:Y:S04]  /*20330*/  SHFL.BFLY PT, R155, R152, 0x2, 0x1f ;  /* 0x0c401f00989b7f89 */ /* 0x000ea800000e0000 */
[----:B------:R-:W3:Y:S01]  /*20340*/  SHFL.BFLY PT, R157, R154, 0x2, 0x1f ;  /* 0x0c401f009a9d7f89 */ /* 0x000ee200000e0000 */
[----:B-1----:R-:W-:Y:S01]  /*20350*/  FADD R153, R21, R153 ;  /* 0x0000009915997221 */ /* 0x002fe20000000000 */
[----:B--2---:R-:W-:Y:S01]  /*20360*/  FADD R155, R152, R155 ;  /* 0x0000009b989b7221 */ /* 0x004fe20000000000 */
[----:B------:R-:W-:Y:S01]  /*20370*/  FADD R21, R156, R158 ;  /* 0x0000009e9c157221 */ /* 0x000fe20000000000 */
[----:B---3--:R-:W-:-:S03]  /*20380*/  FADD R152, R154, R157 ;  /* 0x0000009d9a987221 */ /* 0x008fc60000000000 */
[----:B------:R-:W1:Y:S04]  /*20390*/  SHFL.BFLY PT, R157, R155, 0x1, 0x1f ;  /* 0x0c201f009b9d7f89 */ /* 0x000e6800000e0000 */
[----:B------:R-:W2:Y:S04]  /*203a0*/  SHFL.BFLY PT, R154, R153, 0x1, 0x1f ;  /* 0x0c201f00999a7f89 */ /* 0x000ea800000e0000 */
[----:B------:R-:W3:Y:S04]  /*203b0*/  SHFL.BFLY PT, R156, R152, 0x1, 0x1f ;  /* 0x0c201f00989c7f89 */ /* 0x000ee800000e0000 */
[----:B------:R-:W4:Y:S01]  /*203c0*/  SHFL.BFLY PT, R158, R21, 0x1, 0x1f ;  /* 0x0c201f00159e7f89 */ /* 0x000f2200000e0000 */
[----:B-1----:R-:W-:Y:S01]  /*203d0*/  FADD R155, R155, R157 ;  /* 0x0000009d9b9b7221 */ /* 0x002fe20000000000 */
[----:B--2---:R-:W-:-:S03]  /*203e0*/  FADD R153, R153, R154 ;  /* 0x0000009a99997221 */ /* 0x004fc60000000000 */
[----:B------:R-:W-:Y:S01]  /*203f0*/  FFMA R179, R7, R179, R155 ;  /* 0x000000b307b37223 */ /* 0x000fe2000000009b */
[----:B---3--:R-:W-:Y:S01]  /*20400*/  FADD R152, R152, R156 ;  /* 0x0000009c98987221 */ /* 0x008fe20000000000 */
[----:B------:R-:W-:Y:S01]  /*20410*/  FFMA R170, R6, R170, R153 ;  /* 0x000000aa06aa7223 */ /* 0x000fe20000000099 */
[----:B----4-:R-:W-:Y:S02]  /*20420*/  FADD R21, R21, R158 ;  /* 0x0000009e15157221 */ /* 0x010fe40000000000 */
[----:B------:R-:W-:Y:S01]  /*20430*/  FFMA R171, R5, R171, R152 ;  /* 0x000000ab05ab7223 */ /* 0x000fe20000000098 */
[----:B------:R-:W-:Y:S01]  /*20440*/  STL [R1+0x610], R179 ;  /* 0x000610b301007387 */ /* 0x000fe20000100800 */
[----:B------:R-:W-:-:S03]  /*20450*/  FFMA R169, R4, R169, R21 ;  /* 0x000000a904a97223 */ /* 0x000fc60000000015 */
[----:B------:R0:W-:Y:S04]  /*20460*/  STL [R1+0x60c], R170 ;  /* 0x00060caa01007387 */ /* 0x0001e80000100800 */
[----:B------:R1:W-:Y:S04]  /*20470*/  STL [R1+0x608], R171 ;  /* 0x000608ab01007387 */ /* 0x0003e80000100800 */
[----:B------:R1:W-:Y:S01]  /*20480*/  STL [R1+0x604], R169 ;  /* 0x000604a901007387 */ /* 0x0003e20000100800 */
[----:B0-----:R-:W-:-:S03]  /*20490*/  SHF.L.U32 R170, R252, 0x8, RZ ;  /* 0x00000008fcaa7819 */ /* 0x001fc600000006ff */
[----:B------:R1:W-:Y:S01]  /*204a0*/  STL [R1+0xa28], R11 ;  /* 0x000a280b01007387 */ /* 0x0003e20000100800 */
[----:B------:R-:W-:-:S03]  /*204b0*/  IADD3 R170, R170, 0x100, RZ ;  /* 0x00000100aaaa7810 */ /* 0x000fc60007ffe0ff */
[----:B------:R1:W-:Y:S04]  /*204c0*/  STL [R1+0xa24], R12 ;  /* 0x000a240c01007387 */ /* 0x0003e80000100800 */
[----:B------:R1:W-:Y:S01]  /*204d0*/  STL [R1+0xa20], R9 ;  /* 0x000a200901007387 */ /* 0x0003e20000100800 */
[----:B------:R-:W-:-:S03]  /*204e0*/  ISETP.GE.U32.AND P0, PT, R203, R170, PT ;  /* 0x000000aacb00720c */ /* 0x000fc60003f06070 */
[----:B------:R1:W-:Y:S04]  /*204f0*/  STL [R1+0xa18], R10 ;  /* 0x000a180a01007387 */ /* 0x0003e80000100800 */
[----:B------:R1:W-:Y:S01]  /*20500*/  STL [R1+0x600], R10 ;  /* 0x0006000a01007387 */ /* 0x0003e20000100800 */
[----:B------:R-:W-:-:S13]  /*20510*/  ISETP.GE.U32.AND.EX P0, PT, R204, RZ, PT, P0 ;  /* 0x000000ffcc00720c */ /* 0x000fda0003f06100 */
[----:B-1----:R-:W-:Y:S05]  /*20520*/  @!P0 BRA `(.L_x_1) ;  /* 0xffffff3000e88947 */ /* 0x002fea000383ffff */
.L_x_0:
[----:B------:R-:W2:Y:S04]  /*20530*/  LDL.LU R175, [R1+0x8] ;  /* 0x0000080001af7983 */ /* 0x000ea80000300800 */
[----:B------:R-:W3:Y:S04]  /*20540*/  LDL.LU R180, [R1+0x408] ;  /* 0x0004080001b47983 */ /* 0x000ee80000300800 */
[----:B------:R-:W4:Y:S04]  /*20550*/  LDL.LU R179, [R1+0x400] ;  /* 0x0004000001b37983 */ /* 0x000f280000300800 */
[----:B------:R-:W2:Y:S04]  /*20560*/  LDL.LU R7, [R1+0x188] ;  /* 0x0001880001077983 */ /* 0x000ea80000300800 */
[----:B------:R-:W3:Y:S04]  /*20570*/  LDL.LU R6, [R1+0x184] ;  /* 0x0001840001067983 */ /* 0x000ee80000300800 */
[----:B------:R-:W4:Y:S04]  /*20580*/  LDL.LU R4, [R1+0x180] ;  /* 0x0001800001047983 */ /* 0x000f280000300800 */
[----:B------:R-:W4:Y:S04]  /*20590*/  LDL.LU R171, [R1+0x608] ;  /* 0x0006080001ab7983 */ /* 0x000f280000300800 */
[----:B------:R-:W4:Y:S04]  /*205a0*/  LDL.LU R5, [R1+0x604] ;  /* 0x0006040001057983 */ /* 0x000f280000300800 */
[----:B------:R-:W4:Y:S04]  /*205b0*/  LDL.LU R172, [R1+0x60c] ;  /* 0x00060c0001ac7983 */ /* 0x000f280000300800 */
[----:B------:R-:W4:Y:S04]  /*205c0*/  LDL.LU R173, [R1+0x610] ;  /* 0x0006100001ad7983 */ /* 0x000f280000300800 */
[----:B------:R-:W4:Y:S04]  /*205d0*/  LDL.LU R170, [R1] ;  /* 0x0000000001aa7983 */ /* 0x000f280000300800 */
        /* <DEDUP_REMOVED lines=21> */
[----:B------:R-:W4:Y:S01]  /*20730*/  LDL.LU R10, [R1+0x150] ;  /* 0x00015000010a7983 */ /* 0x000f220000300800 */
[----:B------:R-:W-:Y:S01]  /*20740*/  MOV R176, 0x400 ;  /* 0x0000040000b07802 */ /* 0x000fe20000000f00 */
[----:B------:R-:W0:Y:S01]  /*20750*/  S2R R2, SR_TID.X ;  /* 0x0000000000027919 */ /* 0x000e220000002100 */
[----:B------:R-:W1:Y:S01]  /*20760*/  S2R R177, SR_CgaCtaId ;  /* 0x0000000000b17919 */ /* 0x000e620000008800 */
[----:B0-----:R-:W-:-:S02]  /*20770*/  LOP3.LUT R0, R2, 0xff, RZ, 0xc0, !PT ;  /* 0x000000ff02007812 */ /* 0x001fc400078ec0ff */
[----:B-----5:R-:W-:Y:S02]  /*20780*/  SHF.L.U32 R3, R2, 0x1, RZ ;  /* 0x0000000102037819 */ /* 0x020fe400000006ff */
[----:B-1----:R-:W-:Y:S02]  /*20790*/  LEA R176, R177, R176, 0x18 ;  /* 0x000000b0b1b07211 */ /* 0x002fe400078ec0ff */
[----:B------:R-:W-:Y:S02]  /*207a0*/  LOP3.LUT R3, R3, 0x1f8, RZ, 0xc0, !PT ;  /* 0x000001f803037812 */ /* 0x000fe400078ec0ff */
[----:B------:R-:W-:Y:S02]  /*207b0*/  LEA R0, R0, R176, 0x4 ;  /* 0x000000b000007211 */ /* 0x000fe400078e20ff */
[----:B------:R-:W-:Y:S02]  /*207c0*/  LOP3.LUT R252, R2, 0xe0, RZ, 0xc0, !PT ;  /* 0x000000e002fc7812 */ /* 0x000fe400078ec0ff */
[----:B--2---:R-:W-:-:S02]  /*207d0*/  MOV R9, R7 ;  /* 0x0000000700097202 */ /* 0x004fc40000000f00 */
[----:B---3--:R-:W-:Y:S02]  /*207e0*/  MOV R7, R6 ;  /* 0x0000000600077202 */ /* 0x008fe40000000f00 */
[----:B----4-:R-:W-:Y:S02]  /*207f0*/  MOV R6, R4 ;  /* 0x0000000400067202 */ /* 0x010fe40000000f00 */
[----:B------:R-:W-:Y:S01]  /*20800*/  SHF.R.U32.HI R4, RZ, 0x1, R2 ;  /* 0x00000001ff047819 */ /* 0x000fe20000011602 */
        /* <DEDUP_REMOVED lines=19> */
[----:B------:R-:W2:Y:S01]  /*20940*/  LDL.LU R6, [R1+0x17c] ;  /* 0x00017c0001067983 */ /* 0x000ea20000300800 */
[----:B------:R-:W-:Y:S01]  /*20950*/  LOP3.LUT R4, R4, 0x4, RZ, 0xc0, !PT ;  /* 0x0000000404047812 */ /* 0x000fe200078ec0ff */
[----:B------:R-:W-:Y:S01]  /*20960*/  FMUL R2, R175, 0.25 ;  /* 0x3e800000af027820 */ /* 0x000fe20000400000 */
[----:B------:R-:W-:Y:S01]  /*20970*/  BAR.SYNC.DEFER_BLOCKING 0x0 ;  /* 0x0000000000007b1d */ /* 0x000fe20000010000 */
[----:B------:R-:W-:-:S05]  /*20980*/  FSETP.GT.AND P1, PT, |R5|, 8.50705917302346158658e+37, PT ;  /* 0x7e8000000500780b */ /* 0x000fca0003f24200 */
[----:B------:R0:W-:Y:S02]  /*20990*/  STL [R1+0xd84], R0 ;  /* 0x000d840001007387 */ /* 0x0001e40000100800 */
[----:B0-----:R-:W-:-:S05]  /*209a0*/  IADD3 R0, R176, R3, RZ ;  /* 0x00000003b0007210 */ /* 0x001fca0007ffe0ff */
[----:B------:R0:W-:Y:S04]  /*209b0*/  STL [R1+0xd78], R0 ;  /* 0x000d780001007387 */ /* 0x0001e80000100800 */
[----:B0-----:R-:W3:Y:S02]  /*209c0*/  LDL.LU R0, [R1+0xa50] ;  /* 0x000a500001007983 */ /* 0x001ee40000300800 */
[----:B---3--:R-:W-:Y:S02]  /*209d0*/  LEA R252, R252, R0, 0x3 ;  /* 0x00000000fcfc7211 */ /* 0x008fe400078e18ff */
[----:B------:R-:W3:Y:S01]  /*209e0*/  LDL.LU R0, [R1+0xa54] ;  /* 0x000a540001007983 */ /* 0x000ee20000300800 */
[----:B------:R-:W-:Y:S02]  /*209f0*/  MOV R181, R171 ;  /* 0x000000ab00b57202 */ /* 0x000fe40000000f00 */
[----:B------:R-:W-:Y:S01]  /*20a00*/  MOV R3, R173 ;  /* 0x000000ad00037202 */ /* 0x000fe20000000f00 */
[----:B------:R-:W-:Y:S01]  /*20a10*/  STL [R1+0xd88], R252 ;  /* 0x000d88fc01007387 */ /* 0x000fe20000100800 */
[----:B------:R-:W-:Y:S01]  /*20a20*/  MOV R178, R170 ;  /* 0x000000aa00b27202 */ /* 0x000fe20000000f00 */
[----:B------:R-:W-:Y:S01]  /*20a30*/  FMUL R8, R181, 0.25 ;  /* 0x3e800000b5087820 */ /* 0x000fe20000400000 */
[----:B------:R-:W-:-:S02]  /*20a40*/  MOV R176, R168 ;  /* 0x000000a800b07202 */ /* 0x000fc40000000f00 */
[----:B------:R-:W-:Y:S01]  /*20a50*/  MOV R170, R7 ;  /* 0x0000000700aa7202 */ /* 0x000fe20000000f00 */
[----:B------:R-:W-:Y:S01]  /*20a60*/  FMUL R7, R180, 0.25 ;  /* 0x3e800000b4077820 */ /* 0x000fe20000400000 */
[----:B------:R-:W-:Y:S02]  /*20a70*/  FSETP.GT.AND P3, PT, |R3|, 8.50705917302346158658e+37, PT ;  /* 0x7e8000000300780b */ /* 0x000fe40003f64200 */
[----:B------:R-:W-:Y:S02]  /*20a80*/  MOV R177, R169 ;  /* 0x000000a900b17202 */ /* 0x000fe40000000f00 */
[----:B--2---:R-:W-:Y:S01]  /*20a90*/  MOV R169, R6 ;  /* 0x0000000600a97202 */ /* 0x004fe20000000f00 */
[----:B------:R-:W-:Y:S01]  /*20aa0*/  FMUL R6, R179, 0.25 ;  /* 0x3e800000b3067820 */ /* 0x000fe20000400000 */
[----:B------:R-:W-:Y:S01]  /*20ab0*/  MOV R171, R9 ;  /* 0x0000000900ab7202 */ /* 0x000fe20000000f00 */
[----:B------:R-:W-:Y:S01]  /*20ac0*/  FMUL R9, R150, 0.25 ;  /* 0x3e80000096097820 */ /* 0x000fe20000400000 */
[----:B---3--:R-:W-:-:S02]  /*20ad0*/  IADD3 R0, R4, R0, RZ ;  /* 0x0000000004007210 */ /* 0x008fc40007ffe0ff */
[----:B------:R-:W-:-:S03]  /*20ae0*/  MOV R4, R174 ;  /* 0x000000ae00047202 */ /* 0x000fc60000000f00 */
[----:B------:R0:W-:Y:S02]  /*20af0*/  STL [R1+0xd7c], R0 ;  /* 0x000d7c0001007387 */ /* 0x0001e40000100800 */
[----:B0-----:R-:W-:Y:S02]  /*20b00*/  FSEL R0, R2, R175, P1 ;  /* 0x000000af02007208 */ /* 0x001fe40000800000 */
[----:B------:R-:W-:Y:S01]  /*20b10*/  MOV R2, R172 ;  /* 0x000000ac00027202 */ /* 0x000fe20000000f00 */
[----:B------:R-:W-:Y:S02]  /*20b20*/  IMAD.MOV.U32 R172, RZ, RZ, R10 ;  /* 0x000000ffffac7224 */ /* 0x000fe400078e000a */
[----:B------:R0:W-:Y:S01]  /*20b30*/  STL [R1+0x860], R0 ;  /* 0x0008600001007387 */ /* 0x0001e20000100800 */
[----:B------:R-:W-:-:S03]  /*20b40*/  FSETP.GT.AND P0, PT, |R2|, 8.50705917302346158658e+37, PT ;  /* 0x7e8000000200780b */ /* 0x000fc60003f04200 */
[----:B------:R-:W2:Y:S04]  /*20b50*/  LDL.LU R168, [R1+0x178] ;  /* 0x0001780001a87983 */ /* 0x000ea80000300800 */
[----:B------:R-:W3:Y:S01]  /*20b60*/  LDL.LU R175, [R1+0x19c] ;  /* 0x00019c0001af7983 */ /* 0x000ee20000300800 */
[----:B0-----:R-:W-:-:S03]  /*20b70*/  FSEL R0, R8, R181, P0 ;  /* 0x000000b508007208 */ /* 0x001fc60000000000 */
[----:B------:R-:W4:Y:S04]  /*20b80*/  LDL.LU R174, [R1+0x198] ;  /* 0x0001980001ae7983 */ /* 0x000f280000300800 */
[----:B------:R-:W2:Y:S01]  /*20b90*/  LDL.LU R173, [R1+0x194] ;  /* 0x0001940001ad7983 */ /* 0x000ea20000300800 */
[----:B------:R-:W-:Y:S01]  /*20ba0*/  FSETP.GT.AND P2, PT, |R4|, 8.50705917302346158658e+37, PT ;  /* 0x7e8000000400780b */ /* 0x000fe20003f44200 */
[----:B------:R-:W-:Y:S01]  /*20bb0*/  FMUL R10, R151, 0.25 ;  /* 0x3e800000970a7820 */ /* 0x000fe20000400000 */
[----:B------:R-:W-:Y:S01]  /*20bc0*/  FMUL R8, R147, 0.25 ;  /* 0x3e80000093087820 */ /* 0x000fe20000400000 */
[----:B------:R0:W-:Y:S02]  /*20bd0*/  STL [R1+0x854], R0 ;  /* 0x0008540001007387 */ /* 0x0001e40000100800 */
[----:B0-----:R-:W-:Y:S01]  /*20be0*/  FSEL R0, R7, R180, P3 ;  /* 0x000000b407007208 */ /* 0x001fe20001800000 */
[----:B------:R-:W-:-:S04]  /*20bf0*/  FMUL R7, R146, 0.25 ;  /* 0x3e80000092077820 */ /* 0x000fc80000400000 */
        /* <DEDUP_REMOVED lines=340> */
[----:B0-----:R-:W-:-:S05]  /*22140*/  FSEL R0, R10, R39, P1 ;  /* 0x000000270a007208 */ /* 0x001fca0000800000 */
        /* <DEDUP_REMOVED lines=8> */
[----:B------:R0:W-:Y:S04]  /*221d0*/  STL [R1+0x680], R0 ;  /* 0x0006800001007387 */ /* 0x0001e80000100800 */
[----:B------:R-:W3:Y:S04]  /*221e0*/  LDL.LU R182, [R1+0x1fc] ;  /* 0x0001fc0001b67983 */ /* 0x000ee80000300800 */
[----:B------:R-:W4:Y:S04]  /*221f0*/  LDL.LU R181, [R1+0x1f8] ;  /* 0x0001f80001b57983 */ /* 0x000f280000300800 */
[----:B------:R-:W2:Y:S04]  /*22200*/  LDL.LU R180, [R1+0x1f4] ;  /* 0x0001f40001b47983 */ /* 0x000ea80000300800 */
[----:B------:R-:W2:Y:S01]  /*22210*/  LDL.LU R179, [R1+0x1f0] ;  /* 0x0001f00001b37983 */ /* 0x000ea20000300800 */
[----:B------:R-:W-:Y:S01]  /*22220*/  FMUL R10, R34, 0.25 ;  /* 0x3e800000220a7820 */ /* 0x000fe20000400000 */
[----:B------:R-:W-:Y:S01]  /*22230*/  FMUL R9, R33, 0.25 ;  /* 0x3e80000021097820 */ /* 0x000fe20000400000 */
[----:B------:R-:W-:Y:S01]  /*22240*/  FMUL R8, R32, 0.25 ;  /* 0x3e80000020087820 */ /* 0x000fe20000400000 */
[----:B------:R-:W-:Y:S01]  /*22250*/  FMUL R7, R31, 0.25 ;  /* 0x3e8000001f077820 */ /* 0x000fe20000400000 */
[----:B------:R-:W-:Y:S01]  /*22260*/  FMUL R6, R30, 0.25 ;  /* 0x3e8000001e067820 */ /* 0x000fe20000400000 */
[----:B0-----:R-:W-:-:S05]  /*22270*/  FSEL R0, R10, R34, P1 ;  /* 0x000000220a007208 */ /* 0x001fca0000800000 */
[----:B------:R0:W-:Y:S02]  /*22280*/  STL [R1+0x678], R0 ;  /* 0x0006780001007387 */ /* 0x0001e40000100800 */
[----:B0-----:R-:W-:-:S05]  /*22290*/  FSEL R0, R9, R33, P0 ;  /* 0x0000002109007208 */ /* 0x001fca0000000000 */
[----:B------:R0:W-:Y:S02]  /*222a0*/  STL [R1+0x67c], R0 ;  /* 0x00067c0001007387 */ /* 0x0001e40000100800 */
[----:B0-----:R-:W-:-:S05]  /*222b0*/  FSEL R0, R8, R32, P0 ;  /* 0x0000002008007208 */ /* 0x001fca0000000000 */
[----:B------:R0:W-:Y:S01]  /*222c0*/  STL [R1+0x674], R0 ;  /* 0x0006740001007387 */ /* 0x0001e20000100800 */
[----:B------:R-:W-:Y:S01]  /*222d0*/  FMUL R10, R29, 0.25 ;  /* 0x3e8000001d0a7820 */ /* 0x000fe20000400000 */
[----:B0-----:R-:W-:-:S05]  /*222e0*/  FSEL R0, R7, R31, P1 ;  /* 0x0000001f07007208 */ /* 0x001fca0000800000 */
[----:B------:R0:W-:Y:S01]  /*222f0*/  STL [R1+0x670], R0 ;  /* 0x0006700001007387 */ /* 0x0001e20000100800 */
[----:B------:R-:W-:Y:S01]  /*22300*/  FMUL R9, R28, 0.25 ;  /* 0x3e8000001c097820 */ /* 0x000fe20000400000 */
[----:B0-----:R-:W-:-:S05]  /*22310*/  FSEL R0, R6, R30, P1 ;  /* 0x0000001e06007208 */ /* 0x001fca0000800000 */
[----:B------:R0:W-:Y:S04]  /*22320*/  STL [R1+0x668], R0 ;  /* 0x0006680001007387 */ /* 0x0001e80000100800 */
[----:B------:R-:W2:Y:S04]  /*22330*/  LDL.LU R198, [R1+0x1e8] ;  /* 0x0001e80001c67983 */ /* 0x000ea80000300800 */
[----:B------:R-:W2:Y:S01]  /*22340*/  LDL.LU R197, [R1+0x1e4] ;  /* 0x0001e40001c57983 */ /* 0x000ea20000300800 */
[----:B0-----:R-:W-:-:S03]  /*22350*/  FSEL R0, R10, R29, P0 ;  /* 0x0000001d0a007208 */ /* 0x001fc60000000000 */
[----:B------:R-:W2:Y:S01]  /*22360*/  LDL.LU R196, [R1+0x1e0] ;  /* 0x0001e00001c47983 */ /* 0x000ea20000300800 */
[----:B------:R-:W-:-:S03]  /*22370*/  FMUL R8, R27, 0.25 ;  /* 0x3e8000001b087820 */ /* 0x000fc60000400000 */
[----:B------:R-:W2:Y:S01]  /*22380*/  LDL.LU R194, [R1+0x1dc] ;  /* 0x0001dc0001c27983 */ /* 0x000ea20000300800 */
[----:B------:R-:W-:Y:S01]  /*22390*/  FMUL R7, R26, 0.25 ;  /* 0x3e8000001a077820 */ /* 0x000fe20000400000 */
[----:B------:R-:W-:Y:S02]  /*223a0*/  FMUL R6, R25, 0.25 ;  /* 0x3e80000019067820 */ /* 0x000fe40000400000 */
[----:B------:R0:W-:Y:S02]  /*223b0*/  STL [R1+0x66c], R0 ;  /* 0x00066c0001007387 */ /* 0x0001e40000100800 */
[----:B0-----:R-:W-:-:S05]  /*223c0*/  FSEL R0, R9, R28, P0 ;  /* 0x0000001c09007208 */ /* 0x001fca0000000000 */
[----:B------:R0:W-:Y:S02]  /*223d0*/  STL [R1+0x664], R0 ;  /* 0x0006640001007387 */ /* 0x0001e40000100800 */
[----:B0-----:R-:W-:-:S05]  /*223e0*/  FSEL R0, R8, R27, P1 ;  /* 0x0000001b08007208 */ /* 0x001fca0000800000 */
[----:B------:R0:W-:Y:S01]  /*223f0*/  STL [R1+0x660], R0 ;  /* 0x0006600001007387 */ /* 0x0001e20000100800 */
[----:B------:R-:W-:Y:S01]  /*22400*/  FMUL R10, R24, 0.25 ;  /* 0x3e800000180a7820 */ /* 0x000fe20000400000 */
[----:B0-----:R-:W-:-:S05]  /*22410*/  FSEL R0, R7, R26, P1 ;  /* 0x0000001a07007208 */ /* 0x001fca0000800000 */
[----:B------:R0:W-:Y:S02]  /*22420*/  STL [R1+0x658], R0 ;  /* 0x0006580001007387 */ /* 0x0001e40000100800 */
[----:B0-----:R-:W-:-:S05]  /*22430*/  FSEL R0, R6, R25, P0 ;  /* 0x0000001906007208 */ /* 0x001fca0000000000 */
[----:B------:R0:W-:Y:S04]  /*22440*/  STL [R1+0x65c], R0 ;  /* 0x00065c0001007387 */ /* 0x0001e80000100800 */
[----:B------:R-:W2:Y:S04]  /*22450*/  LDL.LU R193, [R1+0x1d4] ;  /* 0x0001d40001c17983 */ /* 0x000ea80000300800 */
[----:B------:R-:W2:Y:S01]  /*22460*/  LDL.LU R192, [R1+0x1d0] ;  /* 0x0001d00001c07983 */ /* 0x000ea20000300800 */
[----:B0-----:R-:W-:-:S03]  /*22470*/  FSEL R0, R10, R24, P0 ;  /* 0x000000180a007208 */ /* 0x001fc60000000000 */
[----:B------:R-:W2:Y:S04]  /*22480*/  LDL.LU R190, [R1+0x1cc] ;  /* 0x0001cc0001be7983 */ /* 0x000ea80000300800 */
[----:B------:R-:W2:Y:S04]  /*22490*/  LDL.LU R189, [R1+0x1c8] ;  /* 0x0001c80001bd7983 */ /* 0x000ea80000300800 */
[----:B------:R0:W-:Y:S01]  /*224a0*/  STL [R1+0x654], R0 ;  /* 0x0006540001007387 */ /* 0x0001e20000100800 */
[----:B---3--:R-:W-:Y:S01]  /*224b0*/  FMUL R9, R182, 0.25 ;  /* 0x3e800000b6097820 */ /* 0x008fe20000400000 */
[----:B----4-:R-:W-:-:S04]  /*224c0*/  FMUL R8, R181, 0.25 ;  /* 0x3e800000b5087820 */ /* 0x010fc80000400000 */
[----:B0-----:R-:W-:Y:S01]  /*224d0*/  FSEL R0, R9, R182, P1 ;  /* 0x000000b609007208 */ /* 0x001fe20000800000 */
[----:B--2---:R-:W-:-:S04]  /*224e0*/  FMUL R7, R180, 0.25 ;  /* 0x3e800000b4077820 */ /* 0x004fc80000400000 */
[----:B------:R0:W-:Y:S01]  /*224f0*/  STL [R1+0x650], R0 ;  /* 0x0006500001007387 */ /* 0x0001e20000100800 */
[----:B------:R-:W-:Y:S01]  /*22500*/  FMUL R6, R179, 0.25 ;  /* 0x3e800000b3067820 */ /* 0x000fe20000400000 */
[----:B0-----:R-:W-:-:S05]  /*22510*/  FSEL R0, R8, R181, P1 ;  /* 0x000000b508007208 */ /* 0x001fca0000800000 */
[----:B------:R0:W-:Y:S04]  /*22520*/  STL [R1+0x648], R0 ;  /* 0x0006480001007387 */ /* 0x0001e80000100800 */
[----:B------:R-:W2:Y:S04]  /*22530*/  LDL.LU R188, [R1+0x1c0] ;  /* 0x0001c00001bc7983 */ /* 0x000ea80000300800 */
[----:B------:R-:W3:Y:S01]  /*22540*/  LDL.LU R187, [R1+0x1bc] ;  /* 0x0001bc0001bb7983 */ /* 0x000ee20000300800 */
[----:B0-----:R-:W-:-:S03]  /*22550*/  FSEL R0, R7, R180, P0 ;  /* 0x000000b407007208 */ /* 0x001fc60000000000 */
[----:B------:R-:W4:Y:S04]  /*22560*/  LDL.LU R186, [R1+0x1b8] ;  /* 0x0001b80001ba7983 */ /* 0x000f280000300800 */
[----:B------:R-:W4:Y:S04]  /*22570*/  LDL.LU R183, [R1+0x1b4] ;  /* 0x0001b40001b77983 */ /* 0x000f280000300800 */
[----:B------:R0:W-:Y:S02]  /*22580*/  STL [R1+0x64c], R0 ;  /* 0x00064c0001007387 */ /* 0x0001e40000100800 */
[----:B0-----:R-:W-:-:S02]  /*22590*/  FSEL R0, R6, R179, P0 ;  /* 0x000000b306007208 */ /* 0x001fc40000000000 */
[----:B------:R-:W-:Y:S02]  /*225a0*/  MOV R179, R178 ;  /* 0x000000b200b37202 */ /* 0x000fe40000000f00 */
[----:B------:R-:W-:Y:S01]  /*225b0*/  MOV R178, R177 ;  /* 0x000000b100b27202 */ /* 0x000fe20000000f00 */
[----:B------:R0:W-:Y:S01]  /*225c0*/  STL [R1+0x644], R0 ;  /* 0x0006440001007387 */ /* 0x0001e20000100800 */
[----:B------:R-:W-:Y:S02]  /*225d0*/  MOV R177, R176 ;  /* 0x000000b000b17202 */ /* 0x000fe40000000f00 */
[----:B------:R-:W-:Y:S02]  /*225e0*/  MOV R176, R175 ;  /* 0x000000af00b07202 */ /* 0x000fe40000000f00 */
[----:B------:R-:W-:Y:S02]  /*225f0*/  MOV R175, R174 ;  /* 0x000000ae00af7202 */ /* 0x000fe40000000f00 */
[----:B------:R-:W-:-:S02]  /*22600*/  MOV R174, R173 ;  /* 0x000000ad00ae7202 */ /* 0x000fc40000000f00 */
[----:B------:R-:W2:Y:S01]  /*22610*/  LDL.LU R173, [R1+0x1b0] ;  /* 0x0001b00001ad7983 */ /* 0x000ea20000300800 */
[----:B------:R-:W-:Y:S01]  /*22620*/  FMUL R10, R179, 0.25 ;  /* 0x3e800000b30a7820 */ /* 0x000fe20000400000 */
[----:B------:R-:W-:-:S04]  /*22630*/  MOV R182, R178 ;  /* 0x000000b200b67202 */ /* 0x000fc80000000f00 */
[----:B0-----:R-:W-:-:S05]  /*22640*/  FSEL R0, R10, R179, P1 ;  /* 0x000000b30a007208 */ /* 0x001fca0000800000 */
[----:B------:R0:W-:Y:S04]  /*22650*/  STL [R1+0x640], R0 ;  /* 0x0006400001007387 */ /* 0x0001e80000100800 */
[----:B------:R-:W4:Y:S01]  /*22660*/  LDL.LU R181, [R1+0x1ac] ;  /* 0x0001ac0001b57983 */ /* 0x000f220000300800 */
[----:B------:R-:W-:-:S03]  /*22670*/  FMUL R9, R198, 0.25 ;  /* 0x3e800000c6097820 */ /* 0x000fc60000400000 */
[----:B------:R-:W4:Y:S01]  /*22680*/  LDL.LU R180, [R1+0x1a8] ;  /* 0x0001a80001b47983 */ /* 0x000f220000300800 */
[----:B------:R-:W-:Y:S01]  /*22690*/  FMUL R8, R197, 0.25 ;  /* 0x3e800000c5087820 */ /* 0x000fe20000400000 */
[----:B0-----:R-:W-:Y:S02]  /*226a0*/  FSEL R0, R9, R198, P1 ;  /* 0x000000c609007208 */ /* 0x001fe40000800000 */
[----:B------:R-:W4:Y:S01]  /*226b0*/  LDL.LU R179, [R1+0x1a4] ;  /* 0x0001a40001b37983 */ /* 0x000f220000300800 */
[----:B------:R-:W-:-:S03]  /*226c0*/  FMUL R7, R196, 0.25 ;  /* 0x3e800000c4077820 */ /* 0x000fc60000400000 */
[----:B------:R-:W4:Y:S01]  /*226d0*/  LDL.LU R178, [R1+0x1a0] ;  /* 0x0001a00001b27983 */ /* 0x000f220000300800 */
[----:B------:R-:W-:-:S03]  /*226e0*/  FMUL R6, R194, 0.25 ;  /* 0x3e800000c2067820 */ /* 0x000fc60000400000 */
[----:B------:R0:W-:Y:S02]  /*226f0*/  STL [R1+0x638], R0 ;  /* 0x0006380001007387 */ /* 0x0001e40000100800 */
[----:B0-----:R-:W-:-:S05]  /*22700*/  FSEL R0, R8, R197, P0 ;  /* 0x000000c508007208 */ /* 0x001fca0000000000 */
[----:B------:R0:W-:Y:S02]  /*22710*/  STL [R1+0x63c], R0 ;  /* 0x00063c0001007387 */ /* 0x0001e40000100800 */
[----:B0-----:R-:W-:-:S05]  /*22720*/  FSEL R0, R7, R196, P0 ;  /* 0x000000c407007208 */ /* 0x001fca0000000000 */
[----:B------:R0:W-:Y:S02]  /*22730*/  STL [R1+0x634], R0 ;  /* 0x0006340001007387 */ /* 0x0001e40000100800 */
[----:B0-----:R-:W-:Y:S02]  /*22740*/  FSEL R0, R6, R194, P1 ;  /* 0x000000c206007208 */ /* 0x001fe40000800000 */
[----:B------:R-:W-:Y:S02]  /*22750*/  MOV R194, R182 ;  /* 0x000000b600c27202 */ /* 0x000fe40000000f00 */
[----:B------:R-:W-:Y:S02]  /*22760*/  MOV R182, R177 ;  /* 0x000000b100b67202 */ /* 0x000fe40000000f00 */
[----:B------:R-:W-:Y:S02]  /*22770*/  MOV R177, R176 ;  /* 0x000000b000b17202 */ /* 0x000fe40000000f00 */
[----:B------:R-:W-:Y:S01]  /*22780*/  MOV R176, R175 ;  /* 0x000000af00b07202 */ /* 0x000fe20000000f00 */
[----:B------:R0:W-:Y:S01]  /*22790*/  STL [R1+0x630], R0 ;  /* 0x0006300001007387 */ /* 0x0001e20000100800 */
[----:B------:R-:W-:-:S02]  /*227a0*/  MOV R175, R174 ;  /* 0x000000ae00af7202 */ /* 0x000fc40000000f00 */
[----:B--2---:R-:W-:Y:S02]  /*227b0*/  MOV R174, R173 ;  /* 0x000000ad00ae7202 */ /* 0x004fe40000000f00 */
[----:B------:R-:W2:Y:S01]  /*227c0*/  LDL.LU R173, [R1+0x190] ;  /* 0x0001900001ad7983 */ /* 0x000ea20000300800 */
[----:B------:R-:W-:Y:S01]  /*227d0*/  FMUL R10, R194, 0.25 ;  /* 0x3e800000c20a7820 */ /* 0x000fe20000400000 */
[----:B------:R-:W-:-:S04]  /*227e0*/  FMUL R9, R193, 0.25 ;  /* 0x3e800000c1097820 */ /* 0x000fc80000400000 */
[----:B0-----:R-:W-:Y:S01]  /*227f0*/  FSEL R0, R10, R194, P1 ;  /* 0x000000c20a007208 */ /* 0x001fe20000800000 */
[----:B------:R-:W-:-:S04]  /*22800*/  FMUL R8, R192, 0.25 ;  /* 0x3e800000c0087820 */ /* 0x000fc80000400000 */
[----:B------:R0:W-:Y:S01]  /*22810*/  STL [R1+0x628], R0 ;  /* 0x0006280001007387 */ /* 0x0001e20000100800 */
[----:B------:R-:W-:Y:S01]  /*22820*/  FMUL R7, R190, 0.25 ;  /* 0x3e800000be077820 */ /* 0x000fe20000400000 */
[----:B0-----:R-:W-:-:S05]  /*22830*/  FSEL R0, R9, R193, P0 ;  /* 0x000000c109007208 */ /* 0x001fca0000000000 */
[----:B------:R0:W-:Y:S01]  /*22840*/  STL [R1+0x62c], R0 ;  /* 0x00062c0001007387 */ /* 0x0001e20000100800 */
[----:B------:R-:W-:Y:S01]  /*22850*/  FMUL R6, R189, 0.25 ;  /* 0x3e800000bd067820 */ /* 0x000fe20000400000 */
[----:B0-----:R-:W-:-:S05]  /*22860*/  FSEL R0, R8, R192, P0 ;  /* 0x000000c008007208 */ /* 0x001fca0000000000 */
[----:B------:R0:W-:Y:S02]  /*22870*/  STL [R1+0x624], R0 ;  /* 0x0006240001007387 */ /* 0x0001e40000100800 */
[----:B0-----:R-:W-:-:S05]  /*22880*/  FSEL R0, R7, R190, P1 ;  /* 0x000000be07007208 */ /* 0x001fca0000800000 */
[----:B------:R0:W-:Y:S02]  /*22890*/  STL [R1+0x620], R0 ;  /* 0x0006200001007387 */ /* 0x0001e40000100800 */
[----:B0-----:R-:W-:Y:S02]  /*228a0*/  FSEL R0, R6, R189, P1 ;  /* 0x000000bd06007208 */ /* 0x001fe40000800000 */
[----:B------:R-:W-:Y:S02]  /*228b0*/  MOV R189, R182 ;  /* 0x000000b600bd7202 */ /* 0x000fe40000000f00 */
[----:B------:R-:W-:Y:S01]  /*228c0*/  MOV R182, R174 ;  /* 0x000000ae00b67202 */ /* 0x000fe20000000f00 */
[----:B------:R0:W-:Y:S01]  /*228d0*/  STL [R1+0x618], R0 ;  /* 0x0006180001007387 */ /* 0x0001e20000100800 */
[----:B--2---:R-:W-:-:S03]  /*228e0*/  MOV R174, R173 ;  /* 0x000000ad00ae7202 */ /* 0x004fc60000000f00 */
[----:B------:R-:W2:Y:S01]  /*228f0*/  LDL.LU R173, [R1+0x18c] ;  /* 0x00018c0001ad7983 */ /* 0x000ea20000300800 */
[----:B------:R-:W-:Y:S01]  /*22900*/  FMUL R10, R189, 0.25 ;  /* 0x3e800000bd0a7820 */ /* 0x000fe20000400000 */
[----:B------:R-:W-:-:S04]  /*22910*/  FMUL R9, R188, 0.25 ;  /* 0x3e800000bc097820 */ /* 0x000fc80000400000 */
[----:B0-----:R-:W-:Y:S01]  /*22920*/  FSEL R0, R10, R189, P0 ;  /* 0x000000bd0a007208 */ /* 0x001fe20000000000 */
[----:B---3--:R-:W-:-:S04]  /*22930*/  FMUL R8, R187, 0.25 ;  /* 0x3e800000bb087820 */ /* 0x008fc80000400000 */
[----:B------:R0:W-:Y:S01]  /*22940*/  STL [R1+0x61c], R0 ;  /* 0x00061c0001007387 */ /* 0x0001e20000100800 */
[----:B----4-:R-:W-:Y:S01]  /*22950*/  FMUL R7, R186, 0.25 ;  /* 0x3e800000ba077820 */ /* 0x010fe20000400000 */
[----:B------:R-:W-:Y:S01]  /*22960*/  FMUL R6, R183, 0.25 ;  /* 0x3e800000b7067820 */ /* 0x000fe20000400000 */
[----:B0-----:R-:W-:-:S05]  /*22970*/  FSEL R0, R9, R188, P0 ;  /* 0x000000bc09007208 */ /* 0x001fca0000000000 */
[----:B------:R0:W-:Y:S01]  /*22980*/  STL [R1+0x614], R0 ;  /* 0x0006140001007387 */ /* 0x0001e20000100800 */
[----:B------:R-:W-:Y:S01]  /*22990*/  FSEL R7, R7, R186, P1 ;  /* 0x000000ba07077208 */ /* 0x000fe20000800000 */
[----:B------:R-:W-:Y:S01]  /*229a0*/  FMUL R10, R182, 0.25 ;  /* 0x3e800000b60a7820 */ /* 0x000fe20000400000 */
[----:B0-----:R-:W-:-:S05]  /*229b0*/  FSEL R0, R8, R187, P1 ;  /* 0x000000bb08007208 */ /* 0x001fca0000800000 */
[----:B------:R0:W-:Y:S01]  /*229c0*/  STL [R1+0x610], R0 ;  /* 0x0006100001007387 */ /* 0x0001e20000100800 */
[----:B------:R-:W-:-:S03]  /*229d0*/  FMUL R9, R181, 0.25 ;  /* 0x3e800000b5097820 */ /* 0x000fc60000400000 */
[----:B------:R1:W-:Y:S01]  /*229e0*/  STL [R1+0x608], R7 ;  /* 0x0006080701007387 */ /* 0x0003e20000100800 */
[----:B0-----:R-:W-:Y:S01]  /*229f0*/  FSEL R0, R6, R183, P0 ;  /* 0x000000b706007208 */ /* 0x001fe20000000000 */
[----:B------:R-:W-:-:S04]  /*22a00*/  FMUL R8, R180, 0.25 ;  /* 0x3e800000b4087820 */ /* 0x000fc80000400000 */
[----:B------:R0:W-:Y:S01]  /*22a10*/  STL [R1+0x60c], R0 ;  /* 0x00060c0001007387 */ /* 0x0001e20000100800 */
[----:B-1----:R-:W-:Y:S01]  /*22a20*/  FMUL R7, R179, 0.25 ;  /* 0x3e800000b3077820 */ /* 0x002fe20000400000 */
[----:B------:R-:W-:Y:S01]  /*22a30*/  FMUL R6, R178, 0.25 ;  /* 0x3e800000b2067820 */ /* 0x000fe20000400000 */
[----:B------:R-:W-:Y:S02]  /*22a40*/  FSEL R8, R8, R180, P1 ;  /* 0x000000b408087208 */ /* 0x000fe40000800000 */
[----:B0-----:R-:W-:-:S05]  /*22a50*/  FSEL R0, R10, R182, P0 ;  /* 0x000000b60a007208 */ /* 0x001fca0000000000 */
[----:B------:R0:W-:Y:S01]  /*22a60*/  STL [R1+0x604], R0 ;  /* 0x0006040001007387 */ /* 0x0001e20000100800 */
[----:B------:R-:W-:Y:S01]  /*22a70*/  FSEL R7, R7, R179, P0 ;  /* 0x000000b307077208 */ /* 0x000fe20000000000 */
[----:B------:R-:W-:Y:S01]  /*22a80*/  FMUL R10, R177, 0.25 ;  /* 0x3e800000b10a7820 */ /* 0x000fe20000400000 */
[----:B0-----:R-:W-:Y:S01]  /*22a90*/  FSEL R0, R9, R181, P1 ;  /* 0x000000b509007208 */ /* 0x001fe20000800000 */
[----:B------:R-:W-:-:S04]  /*22aa0*/  FMUL R9, R176, 0.25 ;  /* 0x3e800000b0097820 */ /* 0x000fc80000400000 */
[----:B------:R0:W-:Y:S04]  /*22ab0*/  STL [R1+0x600], R0 ;  /* 0x0006000001007387 */ /* 0x0001e80000100800 */
[----:B------:R1:W-:Y:S01]  /*22ac0*/  STL [R1+0x400], R8 ;  /* 0x0004000801007387 */ /* 0x0003e20000100800 */
[----:B------:R-:W-:Y:S02]  /*22ad0*/  FSEL R10, R10, R177, P1 ;  /* 0x000000b10a0a7208 */ /* 0x000fe40000800000 */
[----:B0-----:R-:W-:Y:S01]  /*22ae0*/  FSEL R0, R6, R178, P0 ;  /* 0x000000b206007208 */ /* 0x001fe20000000000 */
[----:B------:R0:W-:Y:S01]  /*22af0*/  STL [R1+0x408], R7 ;  /* 0x0004080701007387 */ /* 0x0001e20000100800 */
[----:B-1----:R-:W-:-:S03]  /*22b00*/  FMUL R8, R175, 0.25 ;  /* 0x3e800000af087820 */ /* 0x002fc60000400000 */
[----:B------:R1:W-:Y:S01]  /*22b10*/  STL [R1+0x1fc], R0 ;  /* 0x0001fc0001007387 */ /* 0x0003e20000100800 */
[----:B------:R-:W-:Y:S01]  /*22b20*/  FSEL R9, R9, R176, P1 ;  /* 0x000000b009097208 */ /* 0x000fe20000800000 */
[----:B0-----:R-:W-:Y:S02]  /*22b30*/  FMUL R7, R174, 0.25 ;  /* 0x3e800000ae077820 */ /* 0x001fe40000400000 */
[----:B------:R0:W-:Y:S01]  /*22b40*/  STL [R1+0x1f8], R10 ;  /* 0x0001f80a01007387 */ /* 0x0001e20000100800 */
[----:B-1----:R-:W-:-:S03]  /*22b50*/  FSEL R0, R8, R175, P0 ;  /* 0x000000af08007208 */ /* 0x002fc60000000000 */
[----:B------:R1:W-:Y:S01]  /*22b60*/  STL [R1+0x1f0], R9 ;  /* 0x0001f00901007387 */ /* 0x0003e20000100800 */
[----:B------:R-:W-:-:S03]  /*22b70*/  FSEL R7, R7, R174, P0 ;  /* 0x000000ae07077208 */ /* 0x000fc60000000000 */
[----:B------:R-:W-:Y:S01]  /*22b80*/  STL [R1+0x1f4], R0 ;  /* 0x0001f40001007387 */ /* 0x000fe20000100800 */
[----:B0-----:R-:W-:Y:S01]  /*22b90*/  FMUL R10, R172, 0.25 ;  /* 0x3e800000ac0a7820 */ /* 0x001fe20000400000 */
[----:B------:R-:W-:Y:S01]  /*22ba0*/  FMUL R8, R170, 0.25 ;  /* 0x3e800000aa087820 */ /* 0x000fe20000400000 */
[----:B-1----:R-:W-:Y:S01]  /*22bb0*/  FMUL R9, R171, 0.25 ;  /* 0x3e800000ab097820 */ /* 0x002fe20000400000 */
[----:B------:R0:W-:Y:S02]  /*22bc0*/  STL [R1+0x1ec], R7 ;  /* 0x0001ec0701007387 */ /* 0x0001e40000100800 */
[----:B------:R-:W-:Y:S02]  /*22bd0*/  FSEL R10, R10, R172, P1 ;  /* 0x000000ac0a0a7208 */ /* 0x000fe40000800000 */
[----:B------:R-:W-:Y:S01]  /*22be0*/  FSEL R8, R8, R170, P0 ;  /* 0x000000aa08087208 */ /* 0x000fe20000000000 */
[----:B0-----:R-:W-:-:S05]  /*22bf0*/  FMUL R7, R169, 0.25 ;  /* 0x3e800000a9077820 */ /* 0x001fca0000400000 */
[----:B------:R-:W-:Y:S01]  /*22c00*/  FSEL R7, R7, R169, P1 ;  /* 0x000000a907077208 */ /* 0x000fe20000800000 */
[----:B--2---:R-:W-:-:S05]  /*22c10*/  FMUL R6, R173, 0.25 ;  /* 0x3e800000ad067820 */ /* 0x004fca0000400000 */
[----:B------:R-:W-:Y:S01]  /*22c20*/  FSEL R0, R6, R173, P1 ;  /* 0x000000ad06007208 */ /* 0x000fe20000800000 */
[----:B------:R-:W-:-:S04]  /*22c30*/  FMUL R6, R168, 0.25 ;  /* 0x3e800000a8067820 */ /* 0x000fc80000400000 */
[----:B------:R0:W-:Y:S04]  /*22c40*/  STL [R1+0x1e8], R0 ;  /* 0x0001e80001007387 */ /* 0x0001e80000100800 */
[----:B------:R1:W-:Y:S01]  /*22c50*/  STL [R1+0x1e0], R10 ;  /* 0x0001e00a01007387 */ /* 0x0003e20000100800 */
[----:B0-----:R-:W-:Y:S01]  /*22c60*/  FSEL R0, R9, R171, P0 ;  /* 0x000000ab09007208 */ /* 0x001fe20000000000 */
[----:B------:R-:W-:Y:S01]  /*22c70*/  FMUL R9, R166, 0.25 ;  /* 0x3e800000a6097820 */ /* 0x000fe20000400000 */
[----:B-1----:R-:W-:-:S03]  /*22c80*/  FMUL R10, R167, 0.25 ;  /* 0x3e800000a70a7820 */ /* 0x002fc60000400000 */
[----:B------:R0:W-:Y:S04]  /*22c90*/  STL [R1+0x1e4], R0 ;  /* 0x0001e40001007387 */ /* 0x0001e80000100800 */
[----:B------:R1:W-:Y:S01]  /*22ca0*/  STL [R1+0x1dc], R8 ;  /* 0x0001dc0801007387 */ /* 0x0003e20000100800 */
[----:B------:R-:W-:Y:S02]  /*22cb0*/  FSEL R10, R10, R167, P0 ;  /* 0x000000a70a0a7208 */ /* 0x000fe40000000000 */
[----:B0-----:R-:W-:Y:S01]  /*22cc0*/  FSEL R0, R6, R168, P1 ;  /* 0x000000a806007208 */ /* 0x001fe20000800000 */
[----:B------:R0:W-:Y:S01]  /*22cd0*/  STL [R1+0x1d8], R7 ;  /* 0x0001d80701007387 */ /* 0x0001e20000100800 */
[----:B-1----:R-:W-:-:S03]  /*22ce0*/  FMUL R8, R165, 0.25 ;  /* 0x3e800000a5087820 */ /* 0x002fc60000400000 */
[----:B------:R1:W-:Y:S01]  /*22cf0*/  STL [R1+0x1d0], R0 ;  /* 0x0001d00001007387 */ /* 0x0003e20000100800 */
[----:B------:R-:W-:Y:S01]  /*22d00*/  FMUL R6, R162, 0.25 ;  /* 0x3e800000a2067820 */ /* 0x000fe20000400000 */
[----:B------:R-:W-:Y:S01]  /*22d10*/  FSEL R8, R8, R165, P1 ;  /* 0x000000a508087208 */ /* 0x000fe20000800000 */
[----:B0-----:R-:W-:Y:S01]  /*22d20*/  FMUL R7, R164, 0.25 ;  /* 0x3e800000a4077820 */ /* 0x001fe20000400000 */
[----:B-1----:R-:W-:Y:S01]  /*22d30*/  FSEL R0, R9, R166, P0 ;  /* 0x000000a609007208 */ /* 0x002fe20000000000 */
[----:B------:R0:W-:Y:S03]  /*22d40*/  STL [R1+0x1d4], R10 ;  /* 0x0001d40a01007387 */ /* 0x0001e60000100800 */
[----:B------:R-:W-:Y:S01]  /*22d50*/  FSEL R7, R7, R164, P1 ;  /* 0x000000a407077208 */ /* 0x000fe20000800000 */
[----:B------:R1:W-:Y:S01]  /*22d60*/  STL [R1+0x1cc], R0 ;  /* 0x0001cc0001007387 */ /* 0x0003e20000100800 */
[----:B------:R-:W-:-:S03]  /*22d70*/  FMUL R9, R157, 0.25 ;  /* 0x3e8000009d097820 */ /* 0x000fc60000400000 */
[----:B------:R2:W-:Y:S01]  /*22d80*/  STL [R1+0x1c8], R8 ;  /* 0x0001c80801007387 */ /* 0x0005e20000100800 */
[----:B0-----:R-:W-:Y:S01]  /*22d90*/  FMUL R10, R163, 0.25 ;  /* 0x3e800000a30a7820 */ /* 0x001fe20000400000 */
[----:B-1----:R-:W-:Y:S02]  /*22da0*/  FSEL R0, R6, R162, P0 ;  /* 0x000000a206007208 */ /* 0x002fe40000000000 */
[----:B------:R-:W3:Y:S01]  /*22db0*/  LDL.LU R162, [R1+0x138] ;  /* 0x0001380001a27983 */ /* 0x000ee20000300800 */
[----:B--2---:R-:W-:Y:S01]  /*22dc0*/  FMUL R8, R156, 0.25 ;  /* 0x3e8000009c087820 */ /* 0x004fe20000400000 */
[----:B------:R-:W-:Y:S02]  /*22dd0*/  FSEL R10, R10, R163, P0 ;  /* 0x000000a30a0a7208 */ /* 0x000fe40000000000 */
[----:B------:R0:W-:Y:S01]  /*22de0*/  STL [R1+0x1c0], R7 ;  /* 0x0001c00701007387 */ /* 0x0001e20000100800 */
[----:B------:R-:W-:-:S03]  /*22df0*/  FMUL R6, R154, 0.25 ;  /* 0x3e8000009a067820 */ /* 0x000fc60000400000 */
[----:B------:R1:W-:Y:S01]  /*22e00*/  STL [R1+0x1c4], R0 ;  /* 0x0001c40001007387 */ /* 0x0003e20000100800 */
[----:B------:R-:W-:Y:S01]  /*22e10*/  FSEL R8, R8, R156, P1 ;  /* 0x0000009c08087208 */ /* 0x000fe20000800000 */
[----:B0-----:R-:W-:Y:S01]  /*22e20*/  FMUL R7, R155, 0.25 ;  /* 0x3e8000009b077820 */ /* 0x001fe20000400000 */
[----:B-1----:R-:W-:Y:S01]  /*22e30*/  FSEL R0, R9, R157, P1 ;  /* 0x0000009d09007208 */ /* 0x002fe20000800000 */
[----:B------:R-:W-:Y:S03]  /*22e40*/  STL [R1+0x1bc], R10 ;  /* 0x0001bc0a01007387 */ /* 0x000fe60000100800 */
[----:B------:R-:W-:Y:S01]  /*22e50*/  FSEL R7, R7, R155, P0 ;  /* 0x0000009b07077208 */ /* 0x000fe20000000000 */
[----:B------:R0:W-:Y:S04]  /*22e60*/  STL [R1+0x1b8], R0 ;  /* 0x0001b80001007387 */ /* 0x0001e80000100800 */
[----:B------:R1:W-:Y:S04]  /*22e70*/  STL [R1+0x1b0], R8 ;  /* 0x0001b00801007387 */ /* 0x0003e80000100800 */
[----:B------:R-:W2:Y:S01]  /*22e80*/  LDL.LU R163, [R1+0x124] ;  /* 0x0001240001a37983 */ /* 0x000ea20000300800 */
[----:B0-----:R-:W-:-:S03]  /*22e90*/  FSEL R0, R6, R154, P0 ;  /* 0x0000009a06007208 */ /* 0x001fc60000000000 */
[----:B------:R0:W-:Y:S04]  /*22ea0*/  STL [R1+0x1b4], R7 ;  /* 0x0001b40701007387 */ /* 0x0001e80000100800 */
[----:B------:R-:W4:Y:S04]  /*22eb0*/  LDL.LU R157, [R1+0x120] ;  /* 0x00012000019d7983 */ /* 0x000f280000300800 */
[----:B------:R0:W-:Y:S01]  /*22ec0*/  STL [R1+0x1ac], R0 ;  /* 0x0001ac0001007387 */ /* 0x0001e20000100800 */
[----:B------:R-:W-:-:S03]  /*22ed0*/  FMUL R10, R153, 0.25 ;  /* 0x3e800000990a7820 */ /* 0x000fc60000400000 */
[----:B------:R-:W4:Y:S01]  /*22ee0*/  LDL.LU R156, [R1+0x11c] ;  /* 0x00011c00019c7983 */ /* 0x000f220000300800 */
[----:B------:R-:W-:-:S03]  /*22ef0*/  FMUL R9, R152, 0.25 ;  /* 0x3e80000098097820 */ /* 0x000fc60000400000 */
[----:B------:R-:W4:Y:S01]  /*22f00*/  LDL.LU R155, [R1+0x118] ;  /* 0x00011800019b7983 */ /* 0x000f220000300800 */
[----:B-1----:R-:W-:-:S03]  /*22f10*/  FMUL R8, R21, 0.25 ;  /* 0x3e80000015087820 */ /* 0x002fc60000400000 */
[----:B------:R-:W4:Y:S01]  /*22f20*/  LDL.LU R154, [R1+0x114] ;  /* 0x00011400019a7983 */ /* 0x000f220000300800 */
[----:B0-----:R-:W-:Y:S01]  /*22f30*/  FMUL R7, R12, 0.25 ;  /* 0x3e8000000c077820 */ /* 0x001fe20000400000 */
[----:B------:R-:W-:Y:S01]  /*22f40*/  FSEL R10, R10, R153, P1 ;  /* 0x000000990a0a7208 */ /* 0x000fe20000800000 */
[----:B------:R-:W-:Y:S01]  /*22f50*/  FMUL R6, R11, 0.25 ;  /* 0x3e8000000b067820 */ /* 0x000fe20000400000 */
[----:B------:R-:W-:Y:S02]  /*22f60*/  FSEL R0, R9, R152, P1 ;  /* 0x0000009809007208 */ /* 0x000fe40000800000 */
[----:B------:R-:W-:Y:S01]  /*22f70*/  FSEL R8, R8, R21, P0 ;  /* 0x0000001508087208 */ /* 0x000fe20000000000 */
[----:B------:R-:W-:Y:S01]  /*22f80*/  STL [R1+0x1a8], R10 ;  /* 0x0001a80a01007387 */ /* 0x000fe20000100800 */
[----:B------:R-:W-:-:S03]  /*22f90*/  FSEL R7, R7, R12, P0 ;  /* 0x0000000c07077208 */ /* 0x000fc60000000000 */
[----:B------:R0:W-:Y:S04]  /*22fa0*/  STL [R1+0x1a0], R0 ;  /* 0x0001a00001007387 */ /* 0x0001e80000100800 */
[----:B------:R1:W-:Y:S04]  /*22fb0*/  STL [R1+0x1a4], R8 ;  /* 0x0001a40801007387 */ /* 0x0003e80000100800 */
[----:B------:R-:W4:Y:S01]  /*22fc0*/  LDL.LU R153, [R1+0x110] ;  /* 0x0001100001997983 */ /* 0x000f220000300800 */
[----:B0-----:R-:W-:-:S03]  /*22fd0*/  FSEL R0, R6, R11, P1 ;  /* 0x0000000b06007208 */ /* 0x001fc60000800000 */
[----:B------:R0:W-:Y:S04]  /*22fe0*/  STL [R1+0x19c], R7 ;  /* 0x00019c0701007387 */ /* 0x0001e80000100800 */
[----:B------:R-:W4:Y:S04]  /*22ff0*/  LDL.LU R152, [R1+0x10c] ;  /* 0x00010c0001987983 */ /* 0x000f280000300800 */
[----:B------:R0:W-:Y:S04]  /*23000*/  STL [R1+0x198], R0 ;  /* 0x0001980001007387 */ /* 0x0001e80000100800 */
[----:B------:R-:W4:Y:S04]  /*23010*/  LDL.LU R21, [R1+0x108] ;  /* 0x0001080001157983 */ /* 0x000f280000300800 */
[----:B------:R-:W4:Y:S04]  /*23020*/  LDL.LU R12, [R1+0x104] ;  /* 0x00010400010c7983 */ /* 0x000f280000300800 */
[----:B------:R-:W4:Y:S01]  /*23030*/  LDL.LU R11, [R1+0x100] ;  /* 0x00010000010b7983 */ /* 0x000f220000300800 */
[----:B------:R-:W-:Y:S01]  /*23040*/  FMUL R9, R161, 0.25 ;  /* 0x3e800000a1097820 */ /* 0x000fe20000400000 */
[----:B-1----:R-:W-:Y:S01]  /*23050*/  FMUL R8, R160, 0.25 ;  /* 0x3e800000a0087820 */ /* 0x002fe20000400000 */
[----:B0-----:R-:W-:Y:S01]  /*23060*/  FMUL R7, R159, 0.25 ;  /* 0x3e8000009f077820 */ /* 0x001fe20000400000 */
[----:B------:R-:W-:-:S02]  /*23070*/  FMUL R6, R158, 0.25 ;  /* 0x3e8000009e067820 */ /* 0x000fc40000400000 */
[----:B------:R-:W-:Y:S02]  /*23080*/  FSEL R0, R9, R161, P0 ;  /* 0x000000a109007208 */ /* 0x000fe40000000000 */
[----:B------:R-:W-:Y:S02]  /*23090*/  FSEL R8, R8, R160, P0 ;  /* 0x000000a008087208 */ /* 0x000fe40000000000 */
[----:B------:R-:W-:Y:S01]  /*230a0*/  FSEL R7, R7, R159, P1 ;  /* 0x0000009f07077208 */ /* 0x000fe20000800000 */
[----:B---3--:R-:W-:-:S05]  /*230b0*/  FMUL R10, R162, 0.25 ;  /* 0x3e800000a20a7820 */ /* 0x008fca0000400000 */
[----:B------:R-:W-:-:S05]  /*230c0*/  FSEL R10, R10, R162, P1 ;  /* 0x000000a20a0a7208 */ /* 0x000fca0000800000 */
[----:B------:R-:W-:Y:S04]  /*230d0*/  STL [R1+0x190], R10 ;  /* 0x0001900a01007387 */ /* 0x000fe80000100800 */
[----:B------:R0:W-:Y:S04]  /*230e0*/  STL [R1+0x194], R0 ;  /* 0x0001940001007387 */ /* 0x0001e80000100800 */
[----:B------:R1:W-:Y:S04]  /*230f0*/  STL [R1+0x18c], R8 ;  /* 0x00018c0801007387 */ /* 0x0003e80000100800 */
[----:B------:R-:W3:Y:S01]  /*23100*/  LDL.LU R162, [R1+0xfc] ;  /* 0x0000fc0001a27983 */ /* 0x000ee20000300800 */
[----:B0-----:R-:W-:-:S03]  /*23110*/  FSEL R0, R6, R158, P1 ;  /* 0x0000009e06007208 */ /* 0x001fc60000800000 */
[----:B------:R-:W-:Y:S04]  /*23120*/  STL [R1+0x188], R7 ;  /* 0x0001880701007387 */ /* 0x000fe80000100800 */
[----:B------:R-:W3:Y:S01]  /*23130*/  LDL.LU R161, [R1+0xf8] ;  /* 0x0000f80001a17983 */ /* 0x000ee20000300800 */
[----:B--2---:R-:W-:-:S03]  /*23140*/  FMUL R10, R163, 0.25 ;  /* 0x3e800000a30a7820 */ /* 0x004fc60000400000 */
[----:B------:R0:W-:Y:S01]  /*23150*/  STL [R1+0x180], R0 ;  /* 0x0001800001007387 */ /* 0x0001e20000100800 */
[----:B----4-:R-:W-:-:S03]  /*23160*/  FMUL R9, R157, 0.25 ;  /* 0x3e8000009d097820 */ /* 0x010fc60000400000 */
[----:B------:R-:W2:Y:S01]  /*23170*/  LDL.LU R160, [R1+0xf4] ;  /* 0x0000f40001a07983 */ /* 0x000ea20000300800 */
[----:B------:R-:W-:-:S03]  /*23180*/  FSEL R10, R10, R163, P0 ;  /* 0x000000a30a0a7208 */ /* 0x000fc60000000000 */
[----:B------:R-:W4:Y:S01]  /*23190*/  LDL.LU R159, [R1+0xf0] ;  /* 0x0000f000019f7983 */ /* 0x000f220000300800 */
[----:B-1----:R-:W-:Y:S01]  /*231a0*/  FMUL R8, R156, 0.25 ;  /* 0x3e8000009c087820 */ /* 0x002fe20000400000 */
[----:B0-----:R-:W-:Y:S02]  /*231b0*/  FSEL R0, R9, R157, P0 ;  /* 0x0000009d09007208 */ /* 0x001fe40000000000 */
[----:B------:R-:W4:Y:S01]  /*231c0*/  LDL.LU R158, [R1+0xec] ;  /* 0x0000ec00019e7983 */ /* 0x000f220000300800 */
[----:B------:R-:W-:Y:S01]  /*231d0*/  FMUL R7, R155, 0.25 ;  /* 0x3e8000009b077820 */ /* 0x000fe20000400000 */
[----:B------:R-:W-:Y:S01]  /*231e0*/  FSEL R8, R8, R156, P1 ;  /* 0x0000009c08087208 */ /* 0x000fe20000800000 */
[----:B------:R-:W-:Y:S01]  /*231f0*/  FMUL R6, R154, 0.25 ;  /* 0x3e8000009a067820 */ /* 0x000fe20000400000 */
[----:B------:R-:W-:Y:S02]  /*23200*/  STL [R1+0x184], R10 ;  /* 0x0001840a01007387 */ /* 0x000fe40000100800 */
[----:B------:R-:W-:-:S02]  /*23210*/  FSEL R7, R7, R155, P1 ;  /* 0x0000009b07077208 */ /* 0x000fc40000800000 */
[----:B------:R0:W-:Y:S04]  /*23220*/  STL [R1+0x17c], R0 ;  /* 0x00017c0001007387 */ /* 0x0001e80000100800 */
[----:B------:R1:W-:Y:S04]  /*23230*/  STL [R1+0x178], R8 ;  /* 0x0001780801007387 */ /* 0x0003e80000100800 */
[----:B------:R-:W4:Y:S01]  /*23240*/  LDL.LU R163, [R1+0xe8] ;  /* 0x0000e80001a37983 */ /* 0x000f220000300800 */
        /* <DEDUP_REMOVED lines=10> */
[----:B------:R-:W-:Y:S01]  /*232f0*/  FSEL R10, R10, R153, P0 ;  /* 0x000000990a0a7208 */ /* 0x000fe20000000000 */
[----:B0-----:R-:W-:Y:S01]  /*23300*/  FMUL R7, R12, 0.25 ;  /* 0x3e8000000c077820 */ /* 0x001fe20000400000 */
[----:B------:R-:W-:Y:S02]  /*23310*/  FSEL R0, R9, R152, P1 ;  /* 0x0000009809007208 */ /* 0x000fe40000800000 */
[----:B------:R-:W-:Y:S01]  /*23320*/  FSEL R8, R8, R21, P1 ;  /* 0x0000001508087208 */ /* 0x000fe20000800000 */
[----:B------:R-:W-:Y:S01]  /*23330*/  FMUL R6, R11, 0.25 ;  /* 0x3e8000000b067820 */ /* 0x000fe20000400000 */
[----:B------:R-:W-:Y:S01]  /*23340*/  STL [R1+0x16c], R10 ;  /* 0x00016c0a01007387 */ /* 0x000fe20000100800 */
[----:B------:R-:W-:-:S03]  /*23350*/  FSEL R7, R7, R12, P0 ;  /* 0x0000000c07077208 */ /* 0x000fc60000000000 */
[----:B------:R0:W-:Y:S04]  /*23360*/  STL [R1+0x168], R0 ;  /* 0x0001680001007387 */ /* 0x0001e80000100800 */
[----:B------:R-:W-:Y:S04]  /*23370*/  STL [R1+0x160], R8 ;  /* 0x0001600801007387 */ /* 0x000fe80000100800 */
[----:B------:R-:W4:Y:S01]  /*23380*/  LDL.LU R153, [R1+0xd4] ;  /* 0x0000d40001997983 */ /* 0x000f220000300800 */
[----:B0-----:R-:W-:-:S03]  /*23390*/  FSEL R0, R6, R11, P0 ;  /* 0x0000000b06007208 */ /* 0x001fc60000000000 */
[----:B------:R-:W-:Y:S04]  /*233a0*/  STL [R1+0x164], R7 ;  /* 0x0001640701007387 */ /* 0x000fe80000100800 */
[----:B------:R-:W4:Y:S04]  /*233b0*/  LDL.LU R152, [R1+0xd0] ;  /* 0x0000d00001987983 */ /* 0x000f280000300800 */
[----:B------:R0:W-:Y:S04]  /*233c0*/  STL [R1+0x15c], R0 ;  /* 0x00015c0001007387 */ /* 0x0001e80000100800 */
[----:B------:R-:W4:Y:S04]  /*233d0*/  LDL.LU R21, [R1+0xcc] ;  /* 0x0000cc0001157983 */ /* 0x000f280000300800 */
[----:B------:R-:W4:Y:S04]  /*233e0*/  LDL.LU R12, [R1+0xc8] ;  /* 0x0000c800010c7983 */ /* 0x000f280000300800 */
[----:B------:R-:W4:Y:S01]  /*233f0*/  LDL.LU R11, [R1+0xc4] ;  /* 0x0000c400010b7983 */ /* 0x000f220000300800 */
[----:B---3--:R-:W-:Y:S01]  /*23400*/  FMUL R10, R162, 0.25 ;  /* 0x3e800000a20a7820 */ /* 0x008fe20000400000 */
[----:B------:R-:W-:-:S04]  /*23410*/  FMUL R9, R161, 0.25 ;  /* 0x3e800000a1097820 */ /* 0x000fc80000400000 */
[----:B------:R-:W-:Y:S02]  /*23420*/  FSEL R10, R10, R162, P1 ;  /* 0x000000a20a0a7208 */ /* 0x000fe40000800000 */
[----:B0-----:R-:W-:Y:S01]  /*23430*/  FSEL R0, R9, R161, P1 ;  /* 0x000000a109007208 */ /* 0x001fe20000800000 */
[----:B--2---:R-:W-:Y:S01]  /*23440*/  FMUL R8, R160, 0.25 ;  /* 0x3e800000a0087820 */ /* 0x004fe20000400000 */
[----:B----4-:R-:W-:-:S04]  /*23450*/  FMUL R7, R159, 0.25 ;  /* 0x3e8000009f077820 */ /* 0x010fc80000400000 */
[----:B------:R-:W-:Y:S01]  /*23460*/  FSEL R8, R8, R160, P0 ;  /* 0x000000a008087208 */ /* 0x000fe20000000000 */
[----:B------:R-:W-:Y:S01]  /*23470*/  STL [R1+0x158], R10 ;  /* 0x0001580a01007387 */ /* 0x000fe20000100800 */
[----:B------:R-:W-:Y:S01]  /*23480*/  FMUL R6, R158, 0.25 ;  /* 0x3e8000009e067820 */ /* 0x000fe20000400000 */
[----:B------:R-:W-:Y:S02]  /*23490*/  FSEL R7, R7, R159, P0 ;  /* 0x0000009f07077208 */ /* 0x000fe40000000000 */
[----:B------:R0:W-:Y:S04]  /*234a0*/  STL [R1+0x150], R0 ;  /* 0x0001500001007387 */ /* 0x0001e80000100800 */
[----:B------:R1:W-:Y:S04]  /*234b0*/  STL [R1+0x154], R8 ;  /* 0x0001540801007387 */ /* 0x0003e80000100800 */
[----:B------:R-:W2:Y:S01]  /*234c0*/  LDL.LU R162, [R1+0xc0] ;  /* 0x0000c00001a27983 */ /* 0x000ea20000300800 */
[----:B0-----:R-:W-:-:S03]  /*234d0*/  FSEL R0, R6, R158, P1 ;  /* 0x0000009e06007208 */ /* 0x001fc60000800000 */
[----:B------:R-:W-:Y:S04]  /*234e0*/  STL [R1+0x14c], R7 ;  /* 0x00014c0701007387 */ /* 0x000fe80000100800 */
[----:B------:R-:W3:Y:S01]  /*234f0*/  LDL.LU R161, [R1+0xbc] ;  /* 0x0000bc0001a17983 */ /* 0x000ee20000300800 */
[----:B------:R-:W-:-:S03]  /*23500*/  FMUL R10, R163, 0.25 ;  /* 0x3e800000a30a7820 */ /* 0x000fc60000400000 */
[----:B------:R0:W-:Y:S01]  /*23510*/  STL [R1+0x148], R0 ;  /* 0x0001480001007387 */ /* 0x0001e20000100800 */
[----:B------:R-:W-:-:S03]  /*23520*/  FMUL R9, R157, 0.25 ;  /* 0x3e8000009d097820 */ /* 0x000fc60000400000 */
[----:B------:R-:W4:Y:S01]  /*23530*/  LDL.LU R160, [R1+0xb8] ;  /* 0x0000b80001a07983 */ /* 0x000f220000300800 */
        /* <DEDUP_REMOVED lines=40> */
[----:B--2---:R-:W-:Y:S01]  /*237c0*/  FMUL R10, R162, 0.25 ;  /* 0x3e800000a20a7820 */ /* 0x004fe20000400000 */
[----:B---3--:R-:W-:-:S04]  /*237d0*/  FMUL R9, R161, 0.25 ;  /* 0x3e800000a1097820 */ /* 0x008fc80000400000 */
[----:B------:R-:W-:Y:S02]  /*237e0*/  FSEL R10, R10, R162, P0 ;  /* 0x000000a20a0a7208 */ /* 0x000fe40000000000 */
[----:B0-----:R-:W-:Y:S01]  /*237f0*/  FSEL R0, R9, R161, P1 ;  /* 0x000000a109007208 */ /* 0x001fe20000800000 */
[----:B----4-:R-:W-:Y:S01]  /*23800*/  FMUL R8, R160, 0.25 ;  /* 0x3e800000a0087820 */ /* 0x010fe20000400000 */
[----:B------:R-:W-:-:S04]  /*23810*/  FMUL R7, R159, 0.25 ;  /* 0x3e8000009f077820 */ /* 0x000fc80000400000 */
        /* <DEDUP_REMOVED lines=28> */
[----:B------:R-:W-:Y:S04]  /*239e0*/  STL [R1+0xfc], R7 ;  /* 0x0000fc0701007387 */ /* 0x000fe80000100800 */
[----:B------:R-:W4:Y:S04]  /*239f0*/  LDL.LU R156, [R1+0x6c] ;  /* 0x00006c00019c7983 */ /* 0x000f280000300800 */
[----:B------:R0:W-:Y:S01]  /*23a00*/  STL [R1+0xf8], R0 ;  /* 0x0000f80001007387 */ /* 0x0001e20000100800 */
[----:B------:R-:W-:-:S03]  /*23a10*/  FMUL R10, R153, 0.25 ;  /* 0x3e800000990a7820 */ /* 0x000fc60000400000 */
[----:B------:R-:W4:Y:S01]  /*23a20*/  LDL.LU R155, [R1+0x68] ;  /* 0x00006800019b7983 */ /* 0x000f220000300800 */
[----:B------:R-:W-:-:S03]  /*23a30*/  FMUL R9, R152, 0.25 ;  /* 0x3e80000098097820 */ /* 0x000fc60000400000 */
[----:B------:R-:W4:Y:S01]  /*23a40*/  LDL.LU R154, [R1+0x64] ;  /* 0x00006400019a7983 */ /* 0x000f220000300800 */
[----:B-1----:R-:W-:Y:S01]  /*23a50*/  FMUL R8, R21, 0.25 ;  /* 0x3e80000015087820 */ /* 0x002fe20000400000 */
[----:B------:R-:W-:Y:S02]  /*23a60*/  FSEL R10, R10, R153, P1 ;  /* 0x000000990a0a7208 */ /* 0x000fe40000800000 */
[----:B------:R-:W4:Y:S01]  /*23a70*/  LDL.LU R164, [R1+0x60] ;  /* 0x0000600001a47983 */ /* 0x000f220000300800 */
[----:B0-----:R-:W-:Y:S01]  /*23a80*/  FSEL R0, R9, R152, P0 ;  /* 0x0000009809007208 */ /* 0x001fe20000000000 */
[----:B------:R-:W-:Y:S01]  /*23a90*/  FMUL R7, R12, 0.25 ;  /* 0x3e8000000c077820 */ /* 0x000fe20000400000 */
[----:B------:R-:W-:Y:S01]  /*23aa0*/  FSEL R8, R8, R21, P0 ;  /* 0x0000001508087208 */ /* 0x000fe20000000000 */
[----:B------:R-:W-:Y:S01]  /*23ab0*/  FMUL R6, R11, 0.25 ;  /* 0x3e8000000b067820 */ /* 0x000fe20000400000 */
[----:B------:R-:W-:Y:S02]  /*23ac0*/  STL [R1+0xf0], R10 ;  /* 0x0000f00a01007387 */ /* 0x000fe40000100800 */
[----:B------:R-:W-:-:S02]  /*23ad0*/  FSEL R7, R7, R12, P1 ;  /* 0x0000000c07077208 */ /* 0x000fc40000800000 */
        /* <DEDUP_REMOVED lines=21> */
[----:B------:R-:W-:Y:S04]  /*23c30*/  STL [R1+0xd8], R8 ;  /* 0x0000d80801007387 */ /* 0x000fe80000100800 */
[----:B------:R-:W2:Y:S01]  /*23c40*/  LDL.LU R163, [R1+0x48] ;  /* 0x0000480001a37983 */ /* 0x000ea20000300800 */
[----:B0-----:R-:W-:-:S03]  /*23c50*/  FSEL R0, R6, R158, P0 ;  /* 0x0000009e06007208 */ /* 0x001fc60000000000 */
[----:B------:R-:W-:Y:S04]  /*23c60*/  STL [R1+0xd0], R7 ;  /* 0x0000d00701007387 */ /* 0x000fe80000100800 */
[----:B------:R-:W3:Y:S01]  /*23c70*/  LDL.LU R162, [R1+0x44] ;  /* 0x0000440001a27983 */ /* 0x000ee20000300800 */
[----:B------:R-:W-:-:S03]  /*23c80*/  FMUL R10, R157, 0.25 ;  /* 0x3e8000009d0a7820 */ /* 0x000fc60000400000 */
[----:B------:R0:W-:Y:S04]  /*23c90*/  STL [R1+0xd4], R0 ;  /* 0x0000d40001007387 */ /* 0x0001e80000100800 */
[----:B------:R-:W4:Y:S01]  /*23ca0*/  LDL.LU R161, [R1+0x40] ;  /* 0x0000400001a17983 */ /* 0x000f220000300800 */
[----:B------:R-:W-:-:S03]  /*23cb0*/  FMUL R9, R156, 0.25 ;  /* 0x3e8000009c097820 */ /* 0x000fc60000400000 */
[----:B------:R-:W4:Y:S01]  /*23cc0*/  LDL.LU R160, [R1+0x3c] ;  /* 0x00003c0001a07983 */ /* 0x000f220000300800 */
[----:B0-----:R-:W-:Y:S01]  /*23cd0*/  FSEL R0, R10, R157, P0 ;  /* 0x0000009d0a007208 */ /* 0x001fe20000000000 */
[----:B------:R-:W-:Y:S01]  /*23ce0*/  FMUL R8, R155, 0.25 ;  /* 0x3e8000009b087820 */ /* 0x000fe20000400000 */
[----:B------:R-:W-:Y:S01]  /*23cf0*/  FSEL R9, R9, R156, P1 ;  /* 0x0000009c09097208 */ /* 0x000fe20000800000 */
[----:B------:R-:W4:Y:S01]  /*23d00*/  LDL.LU R159, [R1+0x38] ;  /* 0x00003800019f7983 */ /* 0x000f220000300800 */
[----:B------:R-:W-:Y:S02]  /*23d10*/  FMUL R7, R154, 0.25 ;  /* 0x3e8000009a077820 */ /* 0x000fe40000400000 */
[----:B------:R-:W-:Y:S01]  /*23d20*/  FSEL R8, R8, R155, P1 ;  /* 0x0000009b08087208 */ /* 0x000fe20000800000 */
[----:B------:R0:W-:Y:S04]  /*23d30*/  STL [R1+0xcc], R0 ;  /* 0x0000cc0001007387 */ /* 0x0001e80000100800 */
[----:B------:R1:W-:Y:S04]  /*23d40*/  STL [R1+0xc8], R9 ;  /* 0x0000c80901007387 */ /* 0x0003e80000100800 */
[----:B------:R-:W4:Y:S01]  /*23d50*/  LDL.LU R158, [R1+0x34] ;  /* 0x00003400019e7983 */ /* 0x000f220000300800 */
[----:B0-----:R-:W-:-:S03]  /*23d60*/  FSEL R0, R7, R154, P0 ;  /* 0x0000009a07007208 */ /* 0x001fc60000000000 */
[----:B------:R-:W-:Y:S01]  /*23d70*/  STL [R1+0xc0], R8 ;  /* 0x0000c00801007387 */ /* 0x000fe20000100800 */
[----:B------:R-:W-:-:S03]  /*23d80*/  FMUL R6, R164, 0.25 ;  /* 0x3e800000a4067820 */ /* 0x000fc60000400000 */
[----:B------:R-:W4:Y:S04]  /*23d90*/  LDL.LU R157, [R1+0x30] ;  /* 0x00003000019d7983 */ /* 0x000f280000300800 */
[----:B------:R0:W-:Y:S04]  /*23da0*/  STL [R1+0xc4], R0 ;  /* 0x0000c40001007387 */ /* 0x0001e80000100800 */
[----:B------:R-:W4:Y:S01]  /*23db0*/  LDL.LU R156, [R1+0x2c] ;  /* 0x00002c00019c7983 */ /* 0x000f220000300800 */
[----:B------:R-:W-:-:S03]  /*23dc0*/  FMUL R10, R153, 0.25 ;  /* 0x3e800000990a7820 */ /* 0x000fc60000400000 */
[----:B------:R-:W4:Y:S01]  /*23dd0*/  LDL.LU R155, [R1+0x28] ;  /* 0x00002800019b7983 */ /* 0x000f220000300800 */
[----:B-1----:R-:W-:Y:S01]  /*23de0*/  FMUL R9, R152, 0.25 ;  /* 0x3e80000098097820 */ /* 0x002fe20000400000 */
[----:B0-----:R-:W-:Y:S02]  /*23df0*/  FSEL R0, R6, R164, P0 ;  /* 0x000000a406007208 */ /* 0x001fe40000000000 */
[----:B------:R-:W4:Y:S01]  /*23e00*/  LDL.LU R154, [R1+0x24] ;  /* 0x00002400019a7983 */ /* 0x000f220000300800 */
[----:B------:R-:W-:Y:S01]  /*23e10*/  FSEL R10, R10, R153, P1 ;  /* 0x000000990a0a7208 */ /* 0x000fe20000800000 */
[----:B------:R-:W-:Y:S02]  /*23e20*/  FMUL R8, R21, 0.25 ;  /* 0x3e80000015087820 */ /* 0x000fe40000400000 */
[----:B------:R0:W-:Y:S01]  /*23e30*/  STL [R1+0xbc], R0 ;  /* 0x0000bc0001007387 */ /* 0x0001e20000100800 */
[----:B------:R-:W-:Y:S02]  /*23e40*/  FMUL R7, R12, 0.25 ;  /* 0x3e8000000c077820 */ /* 0x000fe40000400000 */
[----:B------:R-:W-:Y:S01]  /*23e50*/  FSEL R8, R8, R21, P0 ;  /* 0x0000001508087208 */ /* 0x000fe20000000000 */
[----:B------:R-:W-:Y:S01]  /*23e60*/  FMUL R6, R11, 0.25 ;  /* 0x3e8000000b067820 */ /* 0x000fe20000400000 */
[----:B0-----:R-:W-:Y:S01]  /*23e70*/  FSEL R0, R9, R152, P1 ;  /* 0x0000009809007208 */ /* 0x001fe20000800000 */
        /* <DEDUP_REMOVED lines=23> */
[----:B------:R1:W-:Y:S01]  /*23ff0*/  STL [R1+0x9c], R8 ;  /* 0x00009c0801007387 */ /* 0x0003e20000100800 */
[----:B0-----:R-:W-:Y:S01]  /*24000*/  FSEL R0, R6, R159, P1 ;  /* 0x0000009f06007208 */ /* 0x001fe20000800000 */
[----:B------:R-:W-:-:S02]  /*24010*/  FMUL R10, R158, 0.25 ;  /* 0x3e8000009e0a7820 */ /* 0x000fc40000400000 */
[----:B------:R-:W-:Y:S01]  /*24020*/  STL [R1+0x98], R7 ;  /* 0x0000980701007387 */ /* 0x000fe20000100800 */
[----:B------:R-:W-:-:S03]  /*24030*/  FMUL R9, R157, 0.25 ;  /* 0x3e8000009d097820 */ /* 0x000fc60000400000 */
[----:B------:R0:W-:Y:S02]  /*24040*/  STL [R1+0x90], R0 ;  /* 0x0000900001007387 */ /* 0x0001e40000100800 */
[----:B------:R-:W-:Y:S01]  /*24050*/  FSEL R9, R9, R157, P0 ;  /* 0x0000009d09097208 */ /* 0x000fe20000000000 */
[----:B-1----:R-:W-:Y:S01]  /*24060*/  FMUL R8, R156, 0.25 ;  /* 0x3e8000009c087820 */ /* 0x002fe20000400000 */
[----:B0-----:R-:W-:Y:S01]  /*24070*/  FSEL R0, R10, R158, P0 ;  /* 0x0000009e0a007208 */ /* 0x001fe20000000000 */
[----:B------:R-:W-:-:S03]  /*24080*/  FMUL R7, R155, 0.25 ;  /* 0x3e8000009b077820 */ /* 0x000fc60000400000 */
[----:B------:R-:W-:Y:S01]  /*24090*/  FSEL R8, R8, R156, P1 ;  /* 0x0000009c08087208 */ /* 0x000fe20000800000 */
[----:B------:R0:W-:Y:S04]  /*240a0*/  STL [R1+0x94], R0 ;  /* 0x0000940001007387 */ /* 0x0001e80000100800 */
[----:B------:R-:W-:Y:S04]  /*240b0*/  STL [R1+0x8c], R9 ;  /* 0x00008c0901007387 */ /* 0x000fe80000100800 */
[----:B------:R-:W2:Y:S01]  /*240c0*/  LDL.LU R167, [R1+0xc] ;  /* 0x00000c0001a77983 */ /* 0x000ea20000300800 */
[----:B0-----:R-:W-:-:S03]  /*240d0*/  FSEL R0, R7, R155, P1 ;  /* 0x0000009b07007208 */ /* 0x001fc60000800000 */
[----:B------:R-:W-:Y:S01]  /*240e0*/  STL [R1+0x88], R8 ;  /* 0x0000880801007387 */ /* 0x000fe20000100800 */
[----:B------:R-:W-:-:S03]  /*240f0*/  FMUL R6, R154, 0.25 ;  /* 0x3e8000009a067820 */ /* 0x000fc60000400000 */
[----:B------:R-:W3:Y:S04]  /*24100*/  LDL.LU R166, [R1+0x4] ;  /* 0x0000040001a67983 */ /* 0x000ee80000300800 */
[----:B------:R0:W-:Y:S04]  /*24110*/  STL [R1+0x80], R0 ;  /* 0x0000800001007387 */ /* 0x0001e80000100800 */
[----:B------:R-:W4:Y:S04]  /*24120*/  LDL.LU R165, [R1+0x3fc] ;  /* 0x0003fc0001a57983 */ /* 0x000f280000300800 */
[----:B------:R-:W4:Y:S01]  /*24130*/  LDL.LU R164, [R1+0x3f8] ;  /* 0x0003f80001a47983 */ /* 0x000f220000300800 */
[----:B------:R-:W-:Y:S01]  /*24140*/  FMUL R10, R153, 0.25 ;  /* 0x3e800000990a7820 */ /* 0x000fe20000400000 */
[----:B0-----:R-:W-:-:S02]  /*24150*/  FSEL R0, R6, R154, P0 ;  /* 0x0000009a06007208 */ /* 0x001fc40000000000 */
[----:B------:R-:W4:Y:S04]  /*24160*/  LDL.LU R163, [R1+0x3f4] ;  /* 0x0003f40001a37983 */ /* 0x000f280000300800 */
[----:B------:R-:W4:Y:S01]  /*24170*/  LDL.LU R162, [R1+0x3f0] ;  /* 0x0003f00001a27983 */ /* 0x000f220000300800 */
[----:B------:R-:W-:-:S03]  /*24180*/  FMUL R9, R152, 0.25 ;  /* 0x3e80000098097820 */ /* 0x000fc60000400000 */
[----:B------:R-:W4:Y:S04]  /*24190*/  LDL.LU R161, [R1+0x3ec] ;  /* 0x0003ec0001a17983 */ /* 0x000f280000300800 */
[----:B------:R0:W-:Y:S01]  /*241a0*/  STL [R1+0x84], R0 ;  /* 0x0000840001007387 */ /* 0x0001e20000100800 */
[----:B------:R-:W-:Y:S01]  /*241b0*/  FMUL R8, R21, 0.25 ;  /* 0x3e80000015087820 */ /* 0x000fe20000400000 */
[----:B------:R-:W-:Y:S02]  /*241c0*/  FSEL R9, R9, R152, P1 ;  /* 0x0000009809097208 */ /* 0x000fe40000800000 */
[----:B------:R-:W4:Y:S01]  /*241d0*/  LDL.LU R160, [R1+0x3e8] ;  /* 0x0003e80001a07983 */ /* 0x000f220000300800 */
[----:B------:R-:W-:Y:S01]  /*241e0*/  FMUL R7, R12, 0.25 ;  /* 0x3e8000000c077820 */ /* 0x000fe20000400000 */
[----:B------:R-:W-:-:S02]  /*241f0*/  FSEL R8, R8, R21, P1 ;  /* 0x0000001508087208 */ /* 0x000fc40000800000 */
[----:B------:R-:W4:Y:S01]  /*24200*/  LDL.LU R159, [R1+0x3e4] ;  /* 0x0003e400019f7983 */ /* 0x000f220000300800 */
[----:B0-----:R-:W-:-:S03]  /*24210*/  FSEL R0, R10, R153, P0 ;  /* 0x000000990a007208 */ /* 0x001fc60000000000 */
[----:B------:R-:W4:Y:S04]  /*24220*/  LDL.LU R158, [R1+0x3e0] ;  /* 0x0003e000019e7983 */ /* 0x000f280000300800 */
[----:B------:R0:W-:Y:S04]  /*24230*/  STL [R1+0x7c], R0 ;  /* 0x00007c0001007387 */ /* 0x0001e80000100800 */
[----:B------:R-:W-:Y:S04]  /*24240*/  STL [R1+0x78], R9 ;  /* 0x0000780901007387 */ /* 0x000fe80000100800 */
[----:B------:R-:W4:Y:S01]  /*24250*/  LDL.LU R157, [R1+0x3dc] ;  /* 0x0003dc00019d7983 */ /* 0x000f220000300800 */
[----:B0-----:R-:W-:-:S03]  /*24260*/  FSEL R0, R7, R12, P0 ;  /* 0x0000000c07007208 */ /* 0x001fc60000000000 */
[----:B------:R-:W-:Y:S04]  /*24270*/  STL [R1+0x70], R8 ;  /* 0x0000700801007387 */ /* 0x000fe80000100800 */
[----:B------:R-:W4:Y:S04]  /*24280*/  LDL.LU R156, [R1+0x3d8] ;  /* 0x0003d800019c7983 */ /* 0x000f280000300800 */
[----:B------:R0:W-:Y:S04]  /*24290*/  STL [R1+0x74], R0 ;  /* 0x0000740001007387 */ /* 0x0001e80000100800 */
[----:B------:R-:W4:Y:S01]  /*242a0*/  LDL.LU R155, [R1+0x3d4] ;  /* 0x0003d400019b7983 */ /* 0x000f220000300800 */
[----:B------:R-:W-:-:S03]  /*242b0*/  FMUL R6, R11, 0.25 ;  /* 0x3e8000000b067820 */ /* 0x000fc60000400000 */
[----:B------:R-:W4:Y:S04]  /*242c0*/  LDL.LU R154, [R1+0x3d0] ;  /* 0x0003d000019a7983 */ /* 0x000f280000300800 */
[----:B------:R-:W4:Y:S01]  /*242d0*/  LDL.LU R153, [R1+0x3cc] ;  /* 0x0003cc0001997983 */ /* 0x000f220000300800 */
[----:B0-----:R-:W-:-:S03]  /*242e0*/  FSEL R0, R6, R11, P0 ;  /* 0x0000000b06007208 */ /* 0x001fc60000000000 */
[----:B------:R-:W4:Y:S04]  /*242f0*/  LDL.LU R152, [R1+0x3c8] ;  /* 0x0003c80001987983 */ /* 0x000f280000300800 */
        /* <DEDUP_REMOVED lines=8> */
[----:B0-----:R-:W-:-:S03]  /*24380*/  FSEL R0, R9, R166, P0 ;  /* 0x000000a609007208 */ /* 0x001fc60000000000 */
[----:B------:R0:W-:Y:S01]  /*24390*/  STL [R1+0x54], R10 ;  /* 0x0000540a01007387 */ /* 0x0001e20000100800 */
[----:B----4-:R-:W-:Y:S01]  /*243a0*/  FMUL R8, R165, 0.25 ;  /* 0x3e800000a5087820 */ /* 0x010fe20000400000 */
[----:B------:R-:W-:Y:S01]  /*243b0*/  FMUL R7, R164, 0.25 ;  /* 0x3e800000a4077820 */ /* 0x000fe20000400000 */
[----:B------:R-:W-:-:S04]  /*243c0*/  FMUL R6, R163, 0.25 ;  /* 0x3e800000a3067820 */ /* 0x000fc80000400000 */
[----:B------:R-:W-:Y:S01]  /*243d0*/  FSEL R7, R7, R164, P3 ;  /* 0x000000a407077208 */ /* 0x000fe20001800000 */
[----:B------:R1:W-:Y:S01]  /*243e0*/  STL [R1+0x58], R0 ;  /* 0x0000580001007387 */ /* 0x0003e20000100800 */
[----:B0-----:R-:W-:Y:S01]  /*243f0*/  FMUL R10, R162, 0.25 ;  /* 0x3e800000a20a7820 */ /* 0x001fe20000400000 */
[----:B------:R-:W-:Y:S01]  /*24400*/  FSEL R112, R8, R165, P3 ;  /* 0x000000a508707208 */ /* 0x000fe20001800000 */
[----:B------:R-:W-:Y:S01]  /*24410*/  FMUL R9, R161, 0.25 ;  /* 0x3e800000a1097820 */ /* 0x000fe20000400000 */
[----:B-1----:R-:W-:Y:S01]  /*24420*/  FSEL R0, R6, R163, P2 ;  /* 0x000000a306007208 */ /* 0x002fe20001000000 */
[----:B------:R0:W-:Y:S01]  /*24430*/  STL [R1+0x60], R7 ;  /* 0x0000600701007387 */ /* 0x0001e20000100800 */
[----:B------:R-:W-:Y:S01]  /*24440*/  FSEL R10, R10, R162, P2 ;  /* 0x000000a20a0a7208 */ /* 0x000fe20001000000 */
[----:B------:R-:W-:Y:S02]  /*24450*/  FMUL R8, R160, 0.25 ;  /* 0x3e800000a0087820 */ /* 0x000fe40000400000 */
[----:B------:R1:W-:Y:S03]  /*24460*/  STL [R1+0x64], R0 ;  /* 0x0000640001007387 */ /* 0x0003e60000100800 */
[----:B------:R-:W-:Y:S01]  /*24470*/  FSEL R8, R8, R160, P3 ;  /* 0x000000a008087208 */ /* 0x000fe20001800000 */
[----:B0-----:R-:W-:Y:S01]  /*24480*/  FMUL R7, R159, 0.25 ;  /* 0x3e8000009f077820 */ /* 0x001fe20000400000 */
[----:B------:R-:W-:Y:S01]  /*24490*/  FMUL R6, R158, 0.25 ;  /* 0x3e8000009e067820 */ /* 0x000fe20000400000 */
[----:B-1----:R-:W-:Y:S01]  /*244a0*/  FSEL R0, R9, R161, P3 ;  /* 0x000000a109007208 */ /* 0x002fe20001800000 */
[----:B------:R0:W-:Y:S02]  /*244b0*/  STL [R1+0x5c], R10 ;  /* 0x00005c0a01007387 */ /* 0x0001e40000100800 */
[----:B------:R-:W-:-:S02]  /*244c0*/  FSEL R7, R7, R159, P2 ;  /* 0x0000009f07077208 */ /* 0x000fc40001000000 */
[----:B------:R1:W-:Y:S04]  /*244d0*/  STL [R1+0x50], R0 ;  /* 0x0000500001007387 */ /* 0x0003e80000100800 */
[----:B------:R2:W-:Y:S01]  /*244e0*/  STL [R1+0x48], R8 ;  /* 0x0000480801007387 */ /* 0x0005e20000100800 */
[----:B0-----:R-:W-:Y:S01]  /*244f0*/  FMUL R10, R157, 0.25 ;  /* 0x3e8000009d0a7820 */ /* 0x001fe20000400000 */
[----:B-1----:R-:W-:Y:S01]  /*24500*/  FSEL R0, R6, R158, P2 ;  /* 0x0000009e06007208 */ /* 0x002fe20001000000 */
[----:B------:R-:W-:Y:S01]  /*24510*/  FMUL R9, R156, 0.25 ;  /* 0x3e8000009c097820 */ /* 0x000fe20000400000 */
[----:B------:R0:W-:Y:S02]  /*24520*/  STL [R1+0x4c], R7 ;  /* 0x00004c0701007387 */ /* 0x0001e40000100800 */
[----:B------:R-:W-:-:S02]  /*24530*/  FSEL R10, R10, R157, P3 ;  /* 0x0000009d0a0a7208 */ /* 0x000fc40001800000 */
[----:B------:R1:W-:Y:S01]  /*24540*/  STL [R1+0x44], R0 ;  /* 0x0000440001007387 */ /* 0x0003e20000100800 */
[----:B--2---:R-:W-:-:S03]  /*24550*/  FMUL R8, R155, 0.25 ;  /* 0x3e8000009b087820 */ /* 0x004fc60000400000 */
[----:B------:R-:W-:Y:S01]  /*24560*/  STL [R1+0x40], R10 ;  /* 0x0000400a01007387 */ /* 0x000fe20000100800 */
[----:B0-----:R-:W-:Y:S01]  /*24570*/  FMUL R7, R154, 0.25 ;  /* 0x3e8000009a077820 */ /* 0x001fe20000400000 */
[----:B------:R-:W-:Y:S02]  /*24580*/  FSEL R8, R8, R155, P2 ;  /* 0x0000009b08087208 */ /* 0x000fe40001000000 */
[----:B-1----:R-:W-:Y:S01]  /*24590*/  FSEL R0, R9, R156, P3 ;  /* 0x0000009c09007208 */ /* 0x002fe20001800000 */
[----:B------:R-:W-:Y:S01]  /*245a0*/  FMUL R6, R153, 0.25 ;  /* 0x3e80000099067820 */ /* 0x000fe20000400000 */
[----:B------:R-:W-:-:S03]  /*245b0*/  FSEL R7, R7, R154, P2 ;  /* 0x0000009a07077208 */ /* 0x000fc60001000000 */
[----:B------:R0:W-:Y:S01]  /*245c0*/  STL [R1+0x38], R0 ;  /* 0x0000380001007387 */ /* 0x0001e20000100800 */
[----:B------:R-:W-:-:S03]  /*245d0*/  FMUL R9, R152, 0.25 ;  /* 0x3e80000098097820 */ /* 0x000fc60000400000 */
[----:B------:R1:W-:Y:S01]  /*245e0*/  STL [R1+0x3c], R8 ;  /* 0x00003c0801007387 */ /* 0x0003e20000100800 */
[----:B0-----:R-:W-:Y:S01]  /*245f0*/  FSEL R0, R6, R153, P3 ;  /* 0x0000009906007208 */ /* 0x001fe20001800000 */
[----:B-1----:R-:W-:Y:S02]  /*24600*/  FMUL R8, R21, 0.25 ;  /* 0x3e80000015087820 */ /* 0x002fe40000400000 */
[----:B------:R0:W-:Y:S04]  /*24610*/  STL [R1+0x34], R7 ;  /* 0x0000340701007387 */ /* 0x0001e80000100800 */
[----:B------:R1:W-:Y:S01]  /*24620*/  STL [R1+0x30], R0 ;  /* 0x0000300001007387 */ /* 0x0003e20000100800 */
[----:B------:R-:W-:Y:S01]  /*24630*/  FSEL R252, R8, R21, P2 ;  /* 0x0000001508fc7208 */ /* 0x000fe20001000000 */
[----:B0-----:R-:W-:Y:S01]  /*24640*/  FMUL R7, R12, 0.25 ;  /* 0x3e8000000c077820 */ /* 0x001fe20000400000 */
[----:B-1----:R-:W-:-:S03]  /*24650*/  FSEL R0, R9, R152, P3 ;  /* 0x0000009809007208 */ /* 0x002fc60001800000 */
[----:B------:R-:W-:Y:S01]  /*24660*/  STL [R1+0xd98], R252 ;  /* 0x000d98fc01007387 */ /* 0x000fe20000100800 */
[----:B------:R-:W-:-:S03]  /*24670*/  FMUL R6, R11, 0.25 ;  /* 0x3e8000000b067820 */ /* 0x000fc60000400000 */
[----:B------:R0:W-:Y:S02]  /*24680*/  STL [R1+0x28], R0 ;  /* 0x0000280001007387 */ /* 0x0001e40000100800 */
[----:B0-----:R-:W-:-:S05]  /*24690*/  FSEL R0, R7, R12, P2 ;  /* 0x0000000c07007208 */ /* 0x001fca0001000000 */
[----:B------:R0:W-:Y:S04]  /*246a0*/  STL [R1+0xd94], R0 ;  /* 0x000d940001007387 */ /* 0x0001e80000100800 */
[----:B------:R-:W2:Y:S04]  /*246b0*/  LDL.LU R151, [R1+0x3b4] ;  /* 0x0003b40001977983 */ /* 0x000ea80000300800 */
[----:B------:R-:W3:Y:S01]  /*246c0*/  LDL.LU R191, [R1+0x3b0] ;  /* 0x0003b00001bf7983 */ /* 0x000ee20000300800 */
[----:B0-----:R-:W-:-:S05]  /*246d0*/  FSEL R0, R6, R11, P3 ;  /* 0x0000000b06007208 */ /* 0x001fca0001800000 */
[----:B------:R-:W-:Y:S04]  /*246e0*/  STL [R1+0x20], R0 ;  /* 0x0000200001007387 */ /* 0x000fe80000100800 */
        /* <DEDUP_REMOVED lines=108> */
[----:B------:R-:W-:Y:S01]  /*24db0*/  FMUL R249, R248, 0.25 ;  /* 0x3e800000f8f97820 */ /* 0x000fe20000400000 */
[----:B--2---:R-:W-:Y:S01]  /*24dc0*/  FMUL R7, R244, 0.25 ;  /* 0x3e800000f4077820 */ /* 0x004fe20000400000 */
[----:B------:R-:W-:-:S03]  /*24dd0*/  FMUL R251, R151, 0.25 ;  /* 0x3e80000097fb7820 */ /* 0x000fc60000400000 */
[----:B------:R-:W-:Y:S01]  /*24de0*/  FSEL R249, R249, R248, P3 ;  /* 0x000000f8f9f97208 */ /* 0x000fe20001800000 */
[----:B---3--:R-:W-:Y:S01]  /*24df0*/  FMUL R248, R11, 0.25 ;  /* 0x3e8000000bf87820 */ /* 0x008fe20000400000 */
[----:B------:R-:W-:Y:S01]  /*24e00*/  FMUL R250, R191, 0.25 ;  /* 0x3e800000bffa7820 */ /* 0x000fe20000400000 */
[----:B----4-:R-:W-:Y:S01]  /*24e10*/  FMUL R6, R184, 0.25 ;  /* 0x3e800000b8067820 */ /* 0x010fe20000400000 */
[----:B------:R-:W-:Y:S01]  /*24e20*/  FMUL R9, R14, 0.25 ;  /* 0x3e8000000e097820 */ /* 0x000fe20000400000 */
[----:B------:R-:W-:Y:S01]  /*24e30*/  FMUL R8, R15, 0.25 ;  /* 0x3e8000000f087820 */ /* 0x000fe20000400000 */
[----:B------:R-:W-:Y:S01]  /*24e40*/  FSEL R248, R248, R11, P2 ;  /* 0x0000000bf8f87208 */ /* 0x000fe20001000000 */
[----:B------:R-:W-:Y:S01]  /*24e50*/  FMUL R10, R13, 0.25 ;  /* 0x3e8000000d0a7820 */ /* 0x000fe20000400000 */
[----:B------:R-:W-:Y:S01]  /*24e60*/  FSEL R7, R7, R244, P3 ;  /* 0x000000f407077208 */ /* 0x000fe20001800000 */
[----:B------:R-:W-:Y:S01]  /*24e70*/  FMUL R11, R12, 0.25 ;  /* 0x3e8000000c0b7820 */ /* 0x000fe20000400000 */
[----:B------:R-:W-:Y:S01]  /*24e80*/  FSEL R251, R251, R151, P2 ;  /* 0x00000097fbfb7208 */ /* 0x000fe20001000000 */
[----:B------:R-:W-:Y:S01]  /*24e90*/  FMUL R244, R16, 0.25 ;  /* 0x3e80000010f47820 */ /* 0x000fe20000400000 */
[----:B------:R-:W-:-:S02]  /*24ea0*/  FSEL R250, R250, R191, P2 ;  /* 0x000000bffafa7208 */ /* 0x000fc40001000000 */
[----:B------:R-:W-:Y:S02]  /*24eb0*/  FSEL R6, R6, R184, P3 ;  /* 0x000000b806067208 */ /* 0x000fe40001800000 */
[----:B------:R-:W-:Y:S01]  /*24ec0*/  FSEL R9, R9, R14, P3 ;  /* 0x0000000e09097208 */ /* 0x000fe20001800000 */
[----:B------:R-:W-:Y:S01]  /*24ed0*/  FMUL R14, R18, 0.25 ;  /* 0x3e800000120e7820 */ /* 0x000fe20000400000 */
[----:B------:R-:W-:Y:S01]  /*24ee0*/  FSEL R8, R8, R15, P3 ;  /* 0x0000000f08087208 */ /* 0x000fe20001800000 */
[----:B------:R0:W-:Y:S01]  /*24ef0*/  STL [R1+0xdc0], R249 ;  /* 0x000dc0f901007387 */ /* 0x0001e20000100800 */
[----:B------:R-:W-:Y:S01]  /*24f00*/  FSEL R10, R10, R13, P2 ;  /* 0x0000000d0a0a7208 */ /* 0x000fe20001000000 */
[----:B------:R-:W-:Y:S01]  /*24f10*/  FMUL R13, R19, 0.25 ;  /* 0x3e800000130d7820 */ /* 0x000fe20000400000 */
[----:B------:R-:W-:Y:S01]  /*24f20*/  FSEL R11, R11, R12, P2 ;  /* 0x0000000c0b0b7208 */ /* 0x000fe20001000000 */
[----:B------:R-:W-:Y:S01]  /*24f30*/  FMUL R15, R17, 0.25 ;  /* 0x3e800000110f7820 */ /* 0x000fe20000400000 */
[----:B------:R-:W-:Y:S01]  /*24f40*/  STL [R1+0xd9c], R251 ;  /* 0x000d9cfb01007387 */ /* 0x000fe20000100800 */
[----:B------:R-:W-:Y:S01]  /*24f50*/  FSEL R244, R244, R16, P2 ;  /* 0x00000010f4f47208 */ /* 0x000fe20001000000 */
[----:B------:R-:W-:-:S02]  /*24f60*/  FMUL R12, R20, 0.25 ;  /* 0x3e800000140c7820 */ /* 0x000fc40000400000 */
[----:B------:R-:W-:Y:S01]  /*24f70*/  STL [R1+0xd90], R250 ;  /* 0x000d90fa01007387 */ /* 0x000fe20000100800 */
[----:B------:R-:W-:Y:S01]  /*24f80*/  FMUL R16, R21, 0.25 ;  /* 0x3e80000015107820 */ /* 0x000fe20000400000 */
[----:B------:R-:W-:Y:S02]  /*24f90*/  FSEL R14, R14, R18, P2 ;  /* 0x000000120e0e7208 */ /* 0x000fe40001000000 */
[----:B------:R-:W-:Y:S01]  /*24fa0*/  STL [R1+0xdc4], R6 ;  /* 0x000dc40601007387 */ /* 0x000fe20000100800 */
[----:B------:R-:W-:Y:S01]  /*24fb0*/  FSEL R13, R13, R19, P3 ;  /* 0x000000130d0d7208 */ /* 0x000fe20001800000 */
[----:B------:R-:W-:Y:S01]  /*24fc0*/  FMUL R18, R22, 0.25 ;  /* 0x3e80000016127820 */ /* 0x000fe20000400000 */
[----:B------:R-:W-:Y:S01]  /*24fd0*/  FSEL R15, R15, R17, P2 ;  /* 0x000000110f0f7208 */ /* 0x000fe20001000000 */
[----:B------:R-:W-:Y:S01]  /*24fe0*/  STL [R1+0xdc8], R7 ;  /* 0x000dc80701007387 */ /* 0x000fe20000100800 */
[----:B------:R-:W-:Y:S01]  /*24ff0*/  FSEL R12, R12, R20, P3 ;  /* 0x000000140c0c7208 */ /* 0x000fe20001800000 */
[----:B------:R-:W-:Y:S01]  /*25000*/  FMUL R17, R185, 0.25 ;  /* 0x3e800000b9117820 */ /* 0x000fe20000400000 */
[----:B------:R-:W-:Y:S01]  /*25010*/  FMUL R19, R23, 0.25 ;  /* 0x3e80000017137820 */ /* 0x000fe20000400000 */
[----:B------:R-:W-:Y:S01]  /*25020*/  STL [R1+0xd8c], R248 ;  /* 0x000d8cf801007387 */ /* 0x000fe20000100800 */
[----:B------:R-:W-:-:S03]  /*25030*/  FSEL R16, R16, R21, P3 ;  /* 0x0000001510107208 */ /* 0x000fc60001800000 */
[----:B------:R-:W-:Y:S01]  /*25040*/  STL [R1+0xda0], R244 ;  /* 0x000da0f401007387 */ /* 0x000fe20000100800 */
[----:B------:R-:W-:-:S03]  /*25050*/  FMUL R20, R195, 0.25 ;  /* 0x3e800000c3147820 */ /* 0x000fc60000400000 */
[----:B------:R-:W-:Y:S01]  /*25060*/  STL [R1+0xdcc], R8 ;  /* 0x000dcc0801007387 */ /* 0x000fe20000100800 */
[----:B------:R-:W-:Y:S01]  /*25070*/  FMUL R21, R203, 0.25 ;  /* 0x3e800000cb157820 */ /* 0x000fe20000400000 */
[----:B------:R-:W-:Y:S02]  /*25080*/  FSEL R18, R18, R22, P2 ;  /* 0x0000001612127208 */ /* 0x000fe40001000000 */
[----:B------:R-:W-:Y:S01]  /*25090*/  STL [R1+0xdd0], R9 ;  /* 0x000dd00901007387 */ /* 0x000fe20000100800 */
[----:B------:R-:W-:Y:S01]  /*250a0*/  FSEL R17, R17, R185, P3 ;  /* 0x000000b911117208 */ /* 0x000fe20001800000 */
[----:B------:R-:W-:Y:S02]  /*250b0*/  FMUL R22, R204, 0.25 ;  /* 0x3e800000cc167820 */ /* 0x000fe40000400000 */
[----:B------:R-:W-:Y:S01]  /*250c0*/  STL [R1+0xda4], R10 ;  /* 0x000da40a01007387 */ /* 0x000fe20000100800 */
[----:B------:R-:W-:Y:S01]  /*250d0*/  FSEL R19, R19, R23, P2 ;  /* 0x0000001713137208 */ /* 0x000fe20001000000 */
[----:B------:R-:W-:-:S02]  /*250e0*/  FMUL R23, R210, 0.25 ;  /* 0x3e800000d2177820 */ /* 0x000fc40000400000 */
[----:B------:R1:W-:Y:S01]  /*250f0*/  STL [R1+0xda8], R11 ;  /* 0x000da80b01007387 */ /* 0x0003e20000100800 */
[----:B------:R-:W-:-:S03]  /*25100*/  FMUL R24, R247, 0.25 ;  /* 0x3e800000f7187820 */ /* 0x000fc60000400000 */
[----:B------:R-:W-:Y:S01]  /*25110*/  STL [R1+0xdd4], R12 ;  /* 0x000dd40c01007387 */ /* 0x000fe20000100800 */
[----:B------:R-:W-:Y:S01]  /*25120*/  FSEL R20, R20, R195, P3 ;  /* 0x000000c314147208 */ /* 0x000fe20001800000 */
[----:B------:R-:W-:Y:S02]  /*25130*/  FMUL R25, R246, 0.25 ;  /* 0x3e800000f6197820 */ /* 0x000fe40000400000 */
[----:B------:R-:W-:Y:S01]  /*25140*/  STL [R1+0xdd8], R13 ;  /* 0x000dd80d01007387 */ /* 0x000fe20000100800 */
[----:B------:R-:W-:Y:S01]  /*25150*/  FSEL R21, R21, R203, P3 ;  /* 0x000000cb15157208 */ /* 0x000fe20001800000 */
[----:B------:R-:W-:Y:S02]  /*25160*/  FMUL R26, R245, 0.25 ;  /* 0x3e800000f51a7820 */ /* 0x000fe40000400000 */
[----:B------:R-:W-:Y:S01]  /*25170*/  STL [R1+0xdac], R14 ;  /* 0x000dac0e01007387 */ /* 0x000fe20000100800 */
[----:B------:R-:W-:Y:S01]  /*25180*/  FSEL R22, R22, R204, P2 ;  /* 0x000000cc16167208 */ /* 0x000fe20001000000 */
[----:B------:R-:W-:-:S02]  /*25190*/  FMUL R27, R243, 0.25 ;  /* 0x3e800000f31b7820 */ /* 0x000fc40000400000 */
        /* <DEDUP_REMOVED lines=250> */
[----:B------:R-:W-:-:S03]  /*26140*/  FSEL R106, R106, R157, P2 ;  /* 0x0000009d6a6a7208 */ /* 0x000fc60001000000 */
        /* <DEDUP_REMOVED lines=8> */
[----:B------:R-:W-:Y:S04]  /*261d0*/  STL [R1+0xf2c], R103 ;  /* 0x000f2c6701007387 */ /* 0x000fe80000100800 */
[----:B------:R-:W-:Y:S04]  /*261e0*/  STL [R1+0xf30], R104 ;  /* 0x000f306801007387 */ /* 0x000fe80000100800 */
[----:B------:R-:W-:Y:S04]  /*261f0*/  STL [R1+0xf34], R105 ;  /* 0x000f346901007387 */ /* 0x000fe80000100800 */
[----:B------:R-:W-:Y:S04]  /*26200*/  STL [R1+0xf38], R106 ;  /* 0x000f386a01007387 */ /* 0x000fe80000100800 */
[----:B------:R-:W-:Y:S04]  /*26210*/  STL [R1+0xf3c], R107 ;  /* 0x000f3c6b01007387 */ /* 0x000fe80000100800 */
[----:B------:R-:W-:Y:S04]  /*26220*/  STL [R1+0xf40], R108 ;  /* 0x000f406c01007387 */ /* 0x000fe80000100800 */
[----:B------:R-:W-:Y:S04]  /*26230*/  STL [R1+0xf44], R109 ;  /* 0x000f446d01007387 */ /* 0x000fe80000100800 */
[----:B------:R-:W-:Y:S04]  /*26240*/  STL [R1+0xf48], R110 ;  /* 0x000f486e01007387 */ /* 0x000fe80000100800 */
[----:B------:R-:W2:Y:S04]  /*26250*/  LDL.LU R122, [R1+0x5fc] ;  /* 0x0005fc00017a7983 */ /* 0x000ea80000300800 */
[----:B------:R-:W3:Y:S04]  /*26260*/  LDL.LU R123, [R1+0x5f8] ;  /* 0x0005f800017b7983 */ /* 0x000ee80000300800 */
[----:B------:R-:W4:Y:S04]  /*26270*/  LDL.LU R124, [R1+0x5f4] ;  /* 0x0005f400017c7983 */ /* 0x000f280000300800 */
[----:B------:R-:W2:Y:S04]  /*26280*/  LDL.LU R125, [R1+0x5f0] ;  /* 0x0005f000017d7983 */ /* 0x000ea80000300800 */
[----:B------:R-:W3:Y:S04]  /*26290*/  LDL.LU R126, [R1+0x5ec] ;  /* 0x0005ec00017e7983 */ /* 0x000ee80000300800 */
[----:B------:R-:W4:Y:S04]  /*262a0*/  LDL.LU R127, [R1+0x5e8] ;  /* 0x0005e800017f7983 */ /* 0x000f280000300800 */
[----:B------:R-:W3:Y:S04]  /*262b0*/  LDL.LU R128, [R1+0x5e4] ;  /* 0x0005e40001807983 */ /* 0x000ee80000300800 */
[----:B------:R-:W3:Y:S04]  /*262c0*/  LDL.LU R129, [R1+0x5e0] ;  /* 0x0005e00001817983 */ /* 0x000ee80000300800 */
[----:B------:R-:W3:Y:S04]  /*262d0*/  LDL.LU R130, [R1+0x5dc] ;  /* 0x0005dc0001827983 */ /* 0x000ee80000300800 */
[----:B------:R-:W3:Y:S04]  /*262e0*/  LDL.LU R131, [R1+0x5d8] ;  /* 0x0005d80001837983 */ /* 0x000ee80000300800 */
[----:B------:R-:W3:Y:S04]  /*262f0*/  LDL.LU R132, [R1+0x5d4] ;  /* 0x0005d40001847983 */ /* 0x000ee80000300800 */
[----:B------:R-:W4:Y:S04]  /*26300*/  LDL.LU R133, [R1+0x5d0] ;  /* 0x0005d00001857983 */ /* 0x000f280000300800 */
[----:B------:R-:W3:Y:S04]  /*26310*/  LDL.LU R134, [R1+0x5cc] ;  /* 0x0005cc0001867983 */ /* 0x000ee80000300800 */
[----:B------:R-:W3:Y:S04]  /*26320*/  LDL.LU R135, [R1+0x5c8] ;  /* 0x0005c80001877983 */ /* 0x000ee80000300800 */
[----:B------:R-:W3:Y:S04]  /*26330*/  LDL.LU R136, [R1+0x5c4] ;  /* 0x0005c40001887983 */ /* 0x000ee80000300800 */
[----:B------:R-:W4:Y:S04]  /*26340*/  LDL.LU R137, [R1+0x5c0] ;  /* 0x0005c00001897983 */ /* 0x000f280000300800 */
        /* <DEDUP_REMOVED lines=14> */
[----:B------:R-:W-:-:S03]  /*26430*/  FMUL R111, R152, 0.25 ;  /* 0x3e800000986f7820 */ /* 0x000fc60000400000 */
[----:B------:R-:W3:Y:S04]  /*26440*/  LDL.LU R191, [R1+0x584] ;  /* 0x0005840001bf7983 */ /* 0x000ee80000300800 */
[----:B------:R-:W3:Y:S04]  /*26450*/  LDL.LU R184, [R1+0x580] ;  /* 0x0005800001b87983 */ /* 0x000ee80000300800 */
[----:B------:R-:W3:Y:S04]  /*26460*/  LDL.LU R185, [R1+0x57c] ;  /* 0x00057c0001b97983 */ /* 0x000ee80000300800 */
[----:B------:R-:W3:Y:S04]  /*26470*/  LDL.LU R195, [R1+0x578] ;  /* 0x0005780001c37983 */ /* 0x000ee80000300800 */
[----:B------:R-:W3:Y:S01]  /*26480*/  LDL.LU R203, [R1+0x574] ;  /* 0x0005740001cb7983 */ /* 0x000ee20000300800 */
[----:B------:R-:W-:-:S03]  /*26490*/  FSEL R111, R111, R152, P2 ;  /* 0x000000986f6f7208 */ /* 0x000fc60001000000 */
        /* <DEDUP_REMOVED lines=90> */
[----:B0-----:R-:W3:Y:S01]  /*26a40*/  LDL.LU R249, [R1+0x404] ;  /* 0x0004040001f97983 */ /* 0x001ee20000300800 */
[----:B--2---:R-:W-:-:S05]  /*26a50*/  FMUL R115, R125, 0.25 ;  /* 0x3e8000007d737820 */ /* 0x004fca0000400000 */
[----:B------:R-:W-:Y:S01]  /*26a60*/  FSEL R115, R115, R125, P2 ;  /* 0x0000007d73737208 */ /* 0x000fe20001000000 */
[----:B----4-:R-:W-:-:S05]  /*26a70*/  FMUL R125, R137, 0.25 ;  /* 0x3e800000897d7820 */ /* 0x010fca0000400000 */
[----:B------:R-:W-:Y:S01]  /*26a80*/  FSEL R125, R125, R137, P2 ;  /* 0x000000897d7d7208 */ /* 0x000fe20001000000 */
[----:B---3--:R-:W-:Y:S01]  /*26a90*/  FMUL R137, R149, 0.25 ;  /* 0x3e80000095897820 */ /* 0x008fe20000400000 */
[----:B------:R-:W-:-:S04]  /*26aa0*/  FMUL R121, R133, 0.25 ;  /* 0x3e80000085797820 */ /* 0x000fc80000400000 */
[----:B------:R-:W-:Y:S01]  /*26ab0*/  FSEL R137, R137, R149, P2 ;  /* 0x0000009589897208 */ /* 0x000fe20001000000 */
[----:B------:R-:W-:Y:S01]  /*26ac0*/  FMUL R149, R152, 0.25 ;  /* 0x3e80000098957820 */ /* 0x000fe20000400000 */
[----:B------:R-:W-:-:S04]  /*26ad0*/  FSEL R121, R121, R133, P2 ;  /* 0x0000008579797208 */ /* 0x000fc80001000000 */
[----:B------:R-:W-:Y:S01]  /*26ae0*/  FSEL R149, R149, R152, P2 ;  /* 0x0000009895957208 */ /* 0x000fe20001000000 */
[----:B------:R-:W-:Y:S01]  /*26af0*/  FMUL R152, R159, 0.25 ;  /* 0x3e8000009f987820 */ /* 0x000fe20000400000 */
[----:B------:R-:W-:Y:S01]  /*26b00*/  FMUL R119, R127, 0.25 ;  /* 0x3e8000007f777820 */ /* 0x000fe20000400000 */
[----:B------:R-:W-:Y:S01]  /*26b10*/  FMUL R133, R145, 0.25 ;  /* 0x3e80000091857820 */ /* 0x000fe20000400000 */
[----:B------:R-:W-:Y:S02]  /*26b20*/  FMUL R114, R124, 0.25 ;  /* 0x3e8000007c727820 */ /* 0x000fe40000400000 */
[----:B------:R-:W-:Y:S01]  /*26b30*/  FSEL R152, R152, R159, P2 ;  /* 0x0000009f98987208 */ /* 0x000fe20001000000 */
        /* <DEDUP_REMOVED lines=49> */
[----:B------:R-:W-:Y:S01]  /*26e50*/  FSEL R123, R123, R131, P3 ;  /* 0x000000837b7b7208 */ /* 0x000fe20001800000 */
[----:B------:R-:W-:Y:S01]  /*26e60*/  FMUL R131, R139, 0.25 ;  /* 0x3e8000008b837820 */ /* 0x000fe20000400000 */
[----:B------:R-:W-:Y:S01]  /*26e70*/  FSEL R154, R154, R163, P3 ;  /* 0x000000a39a9a7208 */ /* 0x000fe20001800000 */
[----:B------:R-:W-:-:S05]  /*26e80*/  FMUL R184, R188, 0.25 ;  /* 0x3e800000bcb87820 */ /* 0x000fca0000400000 */
[----:B------:R-:W-:Y:S01]  /*26e90*/  FSEL R184, R184, R188, P2 ;  /* 0x000000bcb8b87208 */ /* 0x000fe20001000000 */
[----:B------:R-:W-:Y:S01]  /*26ea0*/  FMUL R186, R190, 0.25 ;  /* 0x3e800000beba7820 */ /* 0x000fe20000400000 */
[----:B------:R-:W-:Y:S01]  /*26eb0*/  FSEL R169, R169, R172, P2 ;  /* 0x000000aca9a97208 */ /* 0x000fe20001000000 */
[----:B------:R-:W-:Y:S01]  /*26ec0*/  FMUL R163, R160, 0.25 ;  /* 0x3e800000a0a37820 */ /* 0x000fe20000400000 */
[----:B------:R-:W-:Y:S01]  /*26ed0*/  FMUL R188, R193, 0.25 ;  /* 0x3e800000c1bc7820 */ /* 0x000fe20000400000 */
[----:B------:R-:W-:Y:S01]  /*26ee0*/  FSEL R157, R157, R164, P2 ;  /* 0x000000a49d9d7208 */ /* 0x000fe20001000000 */
[----:B------:R-:W-:-:S03]  /*26ef0*/  FMUL R172, R179, 0.25 ;  /* 0x3e800000b3ac7820 */ /* 0x000fc60000400000 */
        /* <DEDUP_REMOVED lines=10> */
[----:B------:R-:W-:-:S03]  /*26fa0*/  FMUL R160, R171, 0.25 ;  /* 0x3e800000aba07820 */ /* 0x000fc60000400000 */
        /* <DEDUP_REMOVED lines=10> */
[----:B------:R-:W-:-:S02]  /*27050*/  FMUL R147, R195, 0.25 ;  /* 0x3e800000c3937820 */ /* 0x000fc40000400000 */
[----:B------:R-:W-:Y:S02]  /*27060*/  FSEL R197, R197, R206, P2 ;  /* 0x000000cec5c57208 */ /* 0x000fe40001000000 */
[----:B------:R-:W-:Y:S01]  /*27070*/  FSEL R160, R160, R171, P2 ;  /* 0x000000aba0a07208 */ /* 0x000fe20001000000 */
[----:B------:R-:W-:Y:S01]  /*27080*/  FMUL R171, R174, 0.25 ;  /* 0x3e800000aeab7820 */ /* 0x000fe20000400000 */
[----:B------:R-:W-:Y:S02]  /*27090*/  FSEL R179, R179, R204, P3 ;  /* 0x000000ccb3b37208 */ /* 0x000fe40001800000 */
        /* <DEDUP_REMOVED lines=9> */
[----:B------:R-:W-:Y:S01]  /*27130*/  FSEL R206, R206, R209, P3 ;  /* 0x000000d1cece7208 */ /* 0x000fe20001800000 */
[----:B------:R-:W-:Y:S01]  /*27140*/  FMUL R204, R205, 0.25 ;  /* 0x3e800000cdcc7820 */ /* 0x000fe20000400000 */
[----:B------:R-:W-:Y:S01]  /*27150*/  FSEL R171, R171, R174, P3 ;  /* 0x000000aeabab7208 */ /* 0x000fe20001800000 */
[----:B------:R-:W-:Y:S01]  /*27160*/  FMUL R174, R183, 0.25 ;  /* 0x3e800000b7ae7820 */ /* 0x000fe20000400000 */
[----:B------:R-:W-:Y:S02]  /*27170*/  FSEL R178, R178, R176, P3 ;  /* 0x000000b0b2b27208 */ /* 0x000fe40001800000 */
[----:B------:R-:W-:Y:S01]  /*27180*/  FSEL R204, R204, R205, P2 ;  /* 0x000000cdcccc7208 */ /* 0x000fe20001000000 */
[----:B------:R-:W-:Y:S01]  /*27190*/  FMUL R205, R218, 0.25 ;  /* 0x3e800000dacd7820 */ /* 0x000fe20000400000 */
[----:B------:R-:W-:Y:S01]  /*271a0*/  FSEL R134, R134, R142, P3 ;  /* 0x0000008e86867208 */ /* 0x000fe20001800000 */
[----:B------:R-:W-:Y:S01]  /*271b0*/  FMUL R176, R187, 0.25 ;  /* 0x3e800000bbb07820 */ /* 0x000fe20000400000 */
[----:B------:R-:W-:Y:S01]  /*271c0*/  FMUL R142, R150, 0.25 ;  /* 0x3e800000968e7820 */ /* 0x000fe20000400000 */
[----:B------:R-:W-:Y:S01]  /*271d0*/  FSEL R196, R196, R207, P2 ;  /* 0x000000cfc4c47208 */ /* 0x000fe20001000000 */
[----:B------:R-:W-:Y:S01]  /*271e0*/  FMUL R116, R128, 0.25 ;  /* 0x3e80000080747820 */ /* 0x000fe20000400000 */
[----:B------:R-:W-:Y:S01]  /*271f0*/  FSEL R195, R195, R202, P3 ;  /* 0x000000cac3c37208 */ /* 0x000fe20001800000 */
[----:B------:R-:W-:Y:S01]  /*27200*/  FMUL R207, R208, 0.25 ;  /* 0x3e800000d0cf7820 */ /* 0x000fe20000400000 */
[----:B------:R-:W-:Y:S01]  /*27210*/  FMUL R202, R201, 0.25 ;  /* 0x3e800000c9ca7820 */ /* 0x000fe20000400000 */
        /* <DEDUP_REMOVED lines=89> */
[----:B------:R-:W-:Y:S01]  /*277b0*/  FMUL R235, R4, 8388608 ;  /* 0x4b00000004eb7820 */ /* 0x000fe20000400000 */
[----:B------:R-:W-:Y:S01]  /*277c0*/  MOV R252, R112 ;  /* 0x0000007000fc7202 */ /* 0x000fe20000000f00 */
[----:B------:R-:W-:Y:S01]  /*277d0*/  FMUL R112, R122, 0.25 ;  /* 0x3e8000007a707820 */ /* 0x000fe20000400000 */
[----:B------:R-:W-:Y:S01]  /*277e0*/  FSEL R222, R222, R221, P3 ;  /* 0x000000dddede7208 */ /* 0x000fe20001800000 */
[----:B------:R-:W-:Y:S01]  /*277f0*/  FMUL R221, R230, 0.25 ;  /* 0x3e800000e6dd7820 */ /* 0x000fe20000400000 */
[----:B------:R-:W-:Y:S01]  /*27800*/  FSEL R233, R233, R236, P2 ;  /* 0x000000ece9e97208 */ /* 0x000fe20001000000 */
[----:B------:R-:W-:Y:S01]  /*27810*/  FMUL R236, R3, 8388608 ;  /* 0x4b00000003ec7820 */ /* 0x000fe20000400000 */
[----:B------:R-:W-:-:S02]  /*27820*/  FSETP.GEU.AND P5, PT, R4, 1.175494350822287508e-38, PT ;  /* 0x008000000400780b */ /* 0x000fc40003fae000 */
[----:B------:R-:W-:Y:S01]  /*27830*/  FSEL R243, R243, R237, P3 ;  /* 0x000000edf3f37208 */ /* 0x000fe20001800000 */
[----:B------:R-:W-:Y:S01]  /*27840*/  FMUL R237, R2, 8388608 ;  /* 0x4b00000002ed7820 */ /* 0x000fe20000400000 */
[----:B------:R-:W-:Y:S01]  /*27850*/  FSEL R170, R170, R175, P3 ;  /* 0x000000afaaaa7208 */ /* 0x000fe20001800000 */
[----:B------:R-:W-:Y:S01]  /*27860*/  FMUL R175, R182, 0.25 ;  /* 0x3e800000b6af7820 */ /* 0x000fe20000400000 */
[----:B------:R-:W-:Y:S01]  /*27870*/  FSEL R203, R203, R200, P3 ;  /* 0x000000c8cbcb7208 */ /* 0x000fe20001800000 */
[----:B------:R-:W-:Y:S01]  /*27880*/  FMUL R200, R242, 0.25 ;  /* 0x3e800000f2c87820 */ /* 0x000fe20000400000 */
[----:B------:R-:W-:Y:S02]  /*27890*/  FSETP.GEU.AND P6, PT, R3, 1.175494350822287508e-38, PT ;  /* 0x008000000300780b */ /* 0x000fe40003fce000 */
[----:B------:R-:W-:Y:S01]  /*278a0*/  FSEL R225, R225, R241, P2 ;  /* 0x000000f1e1e17208 */ /* 0x000fe20001000000 */
[----:B------:R-:W-:Y:S01]  /*278b0*/  FMUL R241, R238, 0.25 ;  /* 0x3e800000eef17820 */ /* 0x000fe20000400000 */
[----:B------:R-:W-:Y:S01]  /*278c0*/  FSEL R245, R245, R232, P3 ;  /* 0x000000e8f5f57208 */ /* 0x000fe20001800000 */
[----:B------:R-:W-:Y:S01]  /*278d0*/  FMUL R232, R5, 8388608 ;  /* 0x4b00000005e87820 */ /* 0x000fe20000400000 */
[----:B------:R-:W-:-:S02]  /*278e0*/  FSETP.GEU.AND P4, PT, R2, 1.175494350822287508e-38, PT ;  /* 0x008000000200780b */ /* 0x000fc40003f8e000 */
[----:B------:R-:W-:Y:S01]  /*278f0*/  FSEL R220, R220, R231, P2 ;  /* 0x000000e7dcdc7208 */ /* 0x000fe20001000000 */
[----:B------:R-:W-:Y:S01]  /*27900*/  FMUL R231, R239, 0.25 ;  /* 0x3e800000efe77820 */ /* 0x000fe20000400000 */
[----:B------:R-:W-:Y:S02]  /*27910*/  FSEL R235, R235, R4, !P5 ;  /* 0x00000004ebeb7208 */ /* 0x000fe40006800000 */
[----:B-1----:R-:W-:Y:S02]  /*27920*/  FSEL R11, RZ, -23, P5 ;  /* 0xc1b80000ff0b7808 */ /* 0x002fe40002800000 */
[----:B------:R-:W-:Y:S02]  /*27930*/  FSETP.GEU.AND P5, PT, R5, 1.175494350822287508e-38, PT ;  /* 0x008000000500780b */ /* 0x000fe40003fae000 */
[----:B------:R-:W-:Y:S02]  /*27940*/  FSEL R112, R112, R122, P3 ;  /* 0x0000007a70707208 */ /* 0x000fe40001800000 */
[----:B------:R-:W-:Y:S01]  /*27950*/  FSEL R221, R221, R230, P2 ;  /* 0x000000e6dddd7208 */ /* 0x000fe20001000000 */
[----:B------:R-:W-:Y:S01]  /*27960*/  FMUL R230, R240, 0.25 ;  /* 0x3e800000f0e67820 */ /* 0x000fe20000400000 */
[----:B------:R-:W-:-:S02]  /*27970*/  FSEL R236, R236, R3, !P6 ;  /* 0x00000003ecec7208 */ /* 0x000fc40007000000 */
[----:B------:R-:W-:Y:S01]  /*27980*/  FSEL R237, R237, R2, !P4 ;  /* 0x00000002eded7208 */ /* 0x000fe20006000000 */
[----:B------:R-:W-:Y:S01]  /*27990*/  FMUL R122, R130, 0.25 ;  /* 0x3e800000827a7820 */ /* 0x000fe20000400000 */
[----:B------:R-:W-:Y:S01]  /*279a0*/  FSEL R175, R175, R182, P3 ;  /* 0x000000b6afaf7208 */ /* 0x000fe20001800000 */
[----:B------:R-:W-:Y:S01]  /*279b0*/  FMUL R182, R181, 0.25 ;  /* 0x3e800000b5b67820 */ /* 0x000fe20000400000 */
[----:B------:R-:W-:Y:S01]  /*279c0*/  FSEL R200, R200, R242, P2 ;  /* 0x000000f2c8c87208 */ /* 0x000fe20001000000 */
[----:B------:R-:W-:Y:S01]  /*279d0*/  STL [R1+0xf4c], R111 ;  /* 0x000f4c6f01007387 */ /* 0x000fe20000100800 */
[----:B------:R-:W-:Y:S02]  /*279e0*/  FSEL R241, R241, R238, P3 ;  /* 0x000000eef1f17208 */ /* 0x000fe40001800000 */
[----:B------:R-:W-:Y:S02]  /*279f0*/  FSEL R232, R232, R5, !P5 ;  /* 0x00000005e8e87208 */ /* 0x000fe40006800000 */
[----:B------:R-:W-:Y:S01]  /*27a00*/  IADD3 R242, R235, -0x3f3504f3, RZ ;  /* 0xc0cafb0debf27810 */ /* 0x000fe20007ffe0ff */
[----:B------:R-:W-:Y:S01]  /*27a10*/  STL [R1+0xf50], R112 ;  /* 0x000f507001007387 */ /* 0x000fe20000100800 */
[----:B------:R-:W-:-:S02]  /*27a20*/  FSEL R231, R231, R239, P3 ;  /* 0x000000efe7e77208 */ /* 0x000fc40001800000 */
[----:B------:R-:W-:Y:S01]  /*27a30*/  IADD3 R238, R236, -0x3f3504f3, RZ ;  /* 0xc0cafb0decee7810 */ /* 0x000fe20007ffe0ff */
[----:B------:R-:W-:Y:S01]  /*27a40*/  STL [R1+0xf54], R113 ;  /* 0x000f547101007387 */ /* 0x000fe20000100800 */
[----:B------:R-:W-:Y:S02]  /*27a50*/  IADD3 R239, R237, -0x3f3504f3, RZ ;  /* 0xc0cafb0dedef7810 */ /* 0x000fe40007ffe0ff */
[----:B------:R-:W-:Y:S01]  /*27a60*/  FSEL R230, R230, R240, P3 ;  /* 0x000000f0e6e67208 */ /* 0x000fe20001800000 */
[----:B------:R-:W-:Y:S01]  /*27a70*/  STL [R1+0xf58], R114 ;  /* 0x000f587201007387 */ /* 0x000fe20000100800 */
[----:B------:R-:W-:Y:S02]  /*27a80*/  IADD3 R240, R232, -0x3f3504f3, RZ ;  /* 0xc0cafb0de8f07810 */ /* 0x000fe40007ffe0ff */
[----:B------:R-:W-:Y:S01]  /*27a90*/  LOP3.LUT R242, R242, 0xff800000, RZ, 0xc0, !PT ;  /* 0xff800000f2f27812 */ /* 0x000fe200078ec0ff */
[----:B------:R-:W-:Y:S01]  /*27aa0*/  STL [R1+0xf5c], R115 ;  /* 0x000f5c7301007387 */ /* 0x000fe20000100800 */
[----:B------:R-:W-:-:S02]  /*27ab0*/  FSEL R122, R122, R130, P3 ;  /* 0x000000827a7a7208 */ /* 0x000fc40001800000 */
[----:B------:R-:W-:Y:S01]  /*27ac0*/  FSEL R182, R182, R181, P3 ;  /* 0x000000b5b6b67208 */ /* 0x000fe20001800000 */
[----:B------:R-:W-:Y:S01]  /*27ad0*/  STL [R1+0xf60], R118 ;  /* 0x000f607601007387 */ /* 0x000fe20000100800 */
[----:B------:R-:W-:Y:S01]  /*27ae0*/  LOP3.LUT R238, R238, 0xff800000, RZ, 0xc0, !PT ;  /* 0xff800000eeee7812 */ /* 0x000fe200078ec0ff */
[----:B------:R-:W-:Y:S01]  /*27af0*/  FMUL R181, R247, 0.25 ;  /* 0x3e800000f7b57820 */ /* 0x000fe20000400000 */
[----:B------:R-:W-:Y:S01]  /*27b00*/  LOP3.LUT R239, R239, 0xff800000, RZ, 0xc0, !PT ;  /* 0xff800000efef7812 */ /* 0x000fe200078ec0ff */
[----:B------:R-:W-:Y:S01]  /*27b10*/  STL [R1+0xf64], R119 ;  /* 0x000f647701007387 */ /* 0x000fe20000100800 */
[----:B------:R-:W-:Y:S02]  /*27b20*/  LOP3.LUT R240, R240, 0xff800000, RZ, 0xc0, !PT ;  /* 0xff800000f0f07812 */ /* 0x000fe400078ec0ff */
[----:B------:R-:W-:Y:S01]  /*27b30*/  I2FP.F32.S32 R10, R242 ;  /* 0x000000f2000a7245 */ /* 0x000fe20000201400 */
[----:B------:R-:W-:Y:S01]  /*27b40*/  STL [R1+0xf68], R116 ;  /* 0x000f687401007387 */ /* 0x000fe20000100800 */
[----:B------:R-:W-:-:S02]  /*27b50*/  FSEL R9, RZ, -23, P6 ;  /* 0xc1b80000ff097808 */ /* 0x000fc40003000000 */
[----:B------:R-:W-:Y:S01]  /*27b60*/  I2FP.F32.S32 R8, R238 ;  /* 0x000000ee00087245 */ /* 0x000fe20000201400 */
[----:B------:R-:W-:Y:S01]  /*27b70*/  STL [R1+0xf6c], R117 ;  /* 0x000f6c7501007387 */ /* 0x000fe20000100800 */
[----:B------:R-:W-:Y:S02]  /*27b80*/  FSEL R7, RZ, -23, P4 ;  /* 0xc1b80000ff077808 */ /* 0x000fe40002000000 */
[----:B------:R-:W-:Y:S01]  /*27b90*/  I2FP.F32.S32 R6, R239 ;  /* 0x000000ef00067245 */ /* 0x000fe20000201400 */
[----:B------:R-:W-:Y:S01]  /*27ba0*/  STL [R1+0xf70], R122 ;  /* 0x000f707a01007387 */ /* 0x000fe20000100800 */
[----:B------:R-:W-:Y:S01]  /*27bb0*/  FSEL R181, R181, R247, P2 ;  /* 0x000000f7b5b57208 */ /* 0x000fe20001000000 */
[----:B------:R-:W-:Y:S01]  /*27bc0*/  FFMA.FTZ R10, R10, 1.1920928955078125e-07, R11 ;  /* 0x340000000a0a7823 */ /* 0x000fe2000001000b */
[----:B------:R-:W-:Y:S01]  /*27bd0*/  FSEL R0, RZ, -23, P5 ;  /* 0xc1b80000ff007808 */ /* 0x000fe20002800000 */
[----:B------:R-:W-:Y:S01]  /*27be0*/  STL [R1+0xf74], R123 ;  /* 0x000f747b01007387 */ /* 0x000fe20000100800 */
[----:B------:R-:W-:Y:S01]  /*27bf0*/  I2FP.F32.S32 R247, R240 ;  /* 0x000000f000f77245 */ /* 0x000fe20000201400 */
[----:B------:R-:W-:-:S02]  /*27c00*/  FFMA.FTZ R8, R8, 1.1920928955078125e-07, R9 ;  /* 0x3400000008087823 */ /* 0x000fc40000010009 */
[----:B------:R-:W-:Y:S01]  /*27c10*/  STL [R1+0xf78], R120 ;  /* 0x000f787801007387 */ /* 0x000fe20000100800 */
[----:B------:R-:W-:-:S03]  /*27c20*/  FFMA.FTZ R6, R6, 1.1920928955078125e-07, R7 ;  /* 0x3400000006067823 */ /* 0x000fc60000010007 */
[----:B------:R-:W-:Y:S01]  /*27c30*/  STL [R1+0xf7c], R121 ;  /* 0x000f7c7901007387 */ /* 0x000fe20000100800 */
[----:B------:R-:W-:-:S03]  /*27c40*/  FFMA.FTZ R0, R247, 1.1920928955078125e-07, R0 ;  /* 0x34000000f7007823 */ /* 0x000fc60000010000 */
[----:B------:R-:W-:Y:S04]  /*27c50*/  STL [R1+0xf80], R126 ;  /* 0x000f807e01007387 */ /* 0x000fe80000100800 */
[----:B------:R-:W-:Y:S04]  /*27c60*/  STL [R1+0xf84], R127 ;  /* 0x000f847f01007387 */ /* 0x000fe80000100800 */
[----:B------:R-:W-:Y:S04]  /*27c70*/  STL [R1+0xf88], R124 ;  /* 0x000f887c01007387 */ /* 0x000fe80000100800 */
[----:B------:R0:W-:Y:S04]  /*27c80*/  STL [R1+0xf8c], R125 ;  /* 0x000f8c7d01007387 */ /* 0x0001e80000100800 */
[----:B------:R1:W-:Y:S04]  /*27c90*/  STL [R1+0x1c], R10 ;  /* 0x00001c0a01007387 */ /* 0x0003e80000100800 */
[----:B------:R2:W-:Y:S04]  /*27ca0*/  STL [R1+0x18], R8 ;  /* 0x0000180801007387 */ /* 0x0005e80000100800 */
[----:B------:R3:W-:Y:S04]  /*27cb0*/  STL [R1+0x14], R6 ;  /* 0x0000140601007387 */ /* 0x0007e80000100800 */
[----:B------:R-:W4:Y:S04]  /*27cc0*/  LDL.LU R248, [R1+0x860] ;  /* 0x0008600001f87983 */ /* 0x000f280000300800 */
[----:B------:R3:W-:Y:S04]  /*27cd0*/  STL [R1+0x10], R0 ;  /* 0x0000100001007387 */ /* 0x0007e80000100800 */
[----:B0-----:R-:W4:Y:S04]  /*27ce0*/  LDL.LU R125, [R1+0x850] ;  /* 0x00085000017d7983 */ /* 0x001f280000300800 */
        /* <DEDUP_REMOVED lines=94> */
[----:B------:R-:W-:-:S03]  /*282d0*/  FMUL R130, R138, 0.25 ;  /* 0x3e8000008a827820 */ /* 0x000fc60000400000 */
[----:B------:R-:W4:Y:S04]  /*282e0*/  LDL.LU R32, [R1+0x160] ;  /* 0x0001600001207983 */ /* 0x000f280000300800 */
[----:B------:R-:W4:Y:S04]  /*282f0*/  LDL.LU R31, [R1+0x158] ;  /* 0x00015800011f7983 */ /* 0x000f280000300800 */
[----:B------:R-:W4:Y:S04]  /*28300*/  LDL.LU R30, [R1+0x150] ;  /* 0x00015000011e7983 */ /* 0x000f280000300800 */
[----:B------:R-:W4:Y:S04]  /*28310*/  LDL.LU R29, [R1+0x148] ;  /* 0x00014800011d7983 */ /* 0x000f280000300800 */
[----:B------:R-:W4:Y:S01]  /*28320*/  LDL.LU R28, [R1+0x140] ;  /* 0x00014000011c7983 */ /* 0x000f220000300800 */
[----:B------:R-:W-:-:S03]  /*28330*/  FSEL R130, R130, R138, P3 ;  /* 0x0000008a82827208 */ /* 0x000fc60001800000 */
        /* <DEDUP_REMOVED lines=22> */
[----:B-1----:R-:W4:Y:S01]  /*284a0*/  LDL.LU R10, [R1+0xb0] ;  /* 0x0000b000010a7983 */ /* 0x002f220000300800 */
[----:B------:R-:W-:-:S03]  /*284b0*/  FSEL R185, R185, R246, P2 ;  /* 0x000000f6b9b97208 */ /* 0x000fc60001000000 */
[----:B------:R-:W4:Y:S01]  /*284c0*/  LDL.LU R9, [R1+0xa8] ;  /* 0x0000a80001097983 */ /* 0x000f220000300800 */
[----:B------:R-:W-:-:S03]  /*284d0*/  FMUL R246, R249, 0.25 ;  /* 0x3e800000f9f67820 */ /* 0x000fc60000400000 */
[----:B--2---:R-:W2:Y:S04]  /*284e0*/  LDL.LU R8, [R1+0xa0] ;  /* 0x0000a00001087983 */ /* 0x004ea80000300800 */
[----:B------:R-:W2:Y:S04]  /*284f0*/  LDL.LU R244, [R1+0x98] ;  /* 0x0000980001f47983 */ /* 0x000ea80000300800 */
[----:B------:R-:W2:Y:S04]  /*28500*/  LDL.LU R7, [R1+0x90] ;  /* 0x0000900001077983 */ /* 0x000ea80000300800 */
[----:B---3--:R-:W3:Y:S01]  /*28510*/  LDL.LU R6, [R1+0x88] ;  /* 0x0000880001067983 */ /* 0x008ee20000300800 */
[----:B------:R-:W-:-:S03]  /*28520*/  FSEL R246, R246, R249, P2 ;  /* 0x000000f9f6f67208 */ /* 0x000fc60001000000 */
[----:B------:R-:W3:Y:S04]  /*28530*/  LDL.LU R250, [R1+0x80] ;  /* 0x0000800001fa7983 */ /* 0x000ee80000300800 */
[----:B------:R-:W3:Y:S04]  /*28540*/  LDL.LU R251, [R1+0x78] ;  /* 0x0000780001fb7983 */ /* 0x000ee80000300800 */
[----:B------:R-:W3:Y:S04]  /*28550*/  LDL.LU R249, [R1+0x70] ;  /* 0x0000700001f97983 */ /* 0x000ee80000300800 */
[----:B------:R-:W3:Y:S01]  /*28560*/  LDL.LU R0, [R1+0x54] ;  /* 0x0000540001007983 */ /* 0x000ee20000300800 */
[C---:B------:R-:W-:Y:S01]  /*28570*/  FSETP.GEU.AND P6, PT, |R5|.reuse, 1.175494350822287508e-38, PT ;  /* 0x008000000500780b */ /* 0x040fe20003fce200 */
[----:B------:R-:W-:-:S12]  /*28580*/  @P1 FMUL R5, R5, 0.25 ;  /* 0x3e80000005051820 */ /* 0x000fd80000400000 */
[----:B------:R-:W-:-:S06]  /*28590*/  @!P6 FMUL R5, R5, 16777216 ;  /* 0x4b8000000505e820 */ /* 0x000fcc0000400000 */
[----:B------:R-:W0:Y:S01]  /*285a0*/  MUFU.RCP R5, R5 ;  /* 0x0000000500057308 */ /* 0x000e220000001000 */
[----:B----4-:R-:W-:Y:S01]  /*285b0*/  @!P6 FMUL R125, R125, 16777216 ;  /* 0x4b8000007d7de820 */ /* 0x010fe20000400000 */
[----:B------:R-:W-:Y:S01]  /*285c0*/  @!P6 FMUL R124, R124, 16777216 ;  /* 0x4b8000007c7ce820 */ /* 0x000fe20000400000 */
[----:B------:R-:W-:Y:S01]  /*285d0*/  @!P6 FMUL R127, R127, 16777216 ;  /* 0x4b8000007f7fe820 */ /* 0x000fe20000400000 */
[----:B------:R-:W-:Y:S01]  /*285e0*/  @!P6 FMUL R126, R126, 16777216 ;  /* 0x4b8000007e7ee820 */ /* 0x000fe20000400000 */
[----:B------:R-:W-:Y:S01]  /*285f0*/  @!P6 FMUL R121, R121, 16777216 ;  /* 0x4b8000007979e820 */ /* 0x000fe20000400000 */
[----:B------:R-:W-:Y:S01]  /*28600*/  @!P6 FMUL R120, R120, 16777216 ;  /* 0x4b8000007878e820 */ /* 0x000fe20000400000 */
[----:B------:R-:W-:Y:S01]  /*28610*/  @!P6 FMUL R123, R123, 16777216 ;  /* 0x4b8000007b7be820 */ /* 0x000fe20000400000 */
[C---:B0-----:R-:W-:Y:S01]  /*28620*/  FMUL R125, R5.reuse, R125 ;  /* 0x0000007d057d7220 */ /* 0x041fe20000400000 */
[C---:B------:R-:W-:Y:S01]  /*28630*/  FMUL R124, R5.reuse, R124 ;  /* 0x0000007c057c7220 */ /* 0x040fe20000400000 */
[----:B------:R-:W-:-:S03]  /*28640*/  FMUL R127, R5, R127 ;  /* 0x0000007f057f7220 */ /* 0x000fc60000400000 */
[----:B------:R0:W-:Y:S01]  /*28650*/  STL [R1+0xd74], R125 ;  /* 0x000d747d01007387 */ /* 0x0001e20000100800 */
[----:B------:R-:W-:-:S03]  /*28660*/  FMUL R120, R5, R120 ;  /* 0x0000007805787220 */ /* 0x000fc60000400000 */
[----:B------:R1:W-:Y:S01]  /*28670*/  STL [R1+0xd70], R124 ;  /* 0x000d707c01007387 */ /* 0x0003e20000100800 */
[----:B------:R-:W-:Y:S01]  /*28680*/  @!P6 FMUL R122, R122, 16777216 ;  /* 0x4b8000007a7ae820 */ /* 0x000fe20000400000 */
[C---:B0-----:R-:W-:Y:S02]  /*28690*/  FMUL R125, R5.reuse, R126 ;  /* 0x0000007e057d7220 */ /* 0x041fe40000400000 */
[----:B------:R-:W-:Y:S01]  /*286a0*/  STL [R1+0xd6c], R127 ;  /* 0x000d6c7f01007387 */ /* 0x000fe20000100800 */
[----:B-1----:R-:W-:Y:S01]  /*286b0*/  FMUL R124, R5, R121 ;  /* 0x00000079057c7220 */ /* 0x002fe20000400000 */
[----:B------:R-:W-:Y:S02]  /*286c0*/  @!P6 FMUL R117, R117, 16777216 ;  /* 0x4b8000007575e820 */ /* 0x000fe40000400000 */
[----:B------:R-:W-:Y:S01]  /*286d0*/  STL [R1+0xd68], R125 ;  /* 0x000d687d01007387 */ /* 0x000fe20000100800 */
[----:B------:R-:W-:Y:S01]  /*286e0*/  @!P6 FMUL R116, R116, 16777216 ;  /* 0x4b8000007474e820 */ /* 0x000fe20000400000 */
[----:B------:R-:W-:-:S02]  /*286f0*/  FMUL R121, R5, R123 ;  /* 0x0000007b05797220 */ /* 0x000fc40000400000 */
[----:B------:R-:W-:Y:S01]  /*28700*/  STL [R1+0xd64], R124 ;  /* 0x000d647c01007387 */ /* 0x000fe20000100800 */
[----:B------:R-:W-:-:S03]  /*28710*/  FMUL R117, R5, R117 ;  /* 0x0000007505757220 */ /* 0x000fc60000400000 */
[----:B------:R0:W-:Y:S01]  /*28720*/  STL [R1+0xd60], R120 ;  /* 0x000d607801007387 */ /* 0x0001e20000100800 */
[----:B------:R-:W-:Y:S01]  /*28730*/  @!P6 FMUL R119, R119, 16777216 ;  /* 0x4b8000007777e820 */ /* 0x000fe20000400000 */
[----:B------:R-:W-:Y:S01]  /*28740*/  FMUL R116, R5, R116 ;  /* 0x0000007405747220 */ /* 0x000fe20000400000 */
[----:B------:R-:W-:Y:S01]  /*28750*/  @!P6 FMUL R118, R118, 16777216 ;  /* 0x4b8000007676e820 */ /* 0x000fe20000400000 */
[----:B------:R-:W-:Y:S01]  /*28760*/  @!P6 FMUL R115, R115, 16777216 ;  /* 0x4b8000007373e820 */ /* 0x000fe20000400000 */
[----:B------:R-:W-:Y:S01]  /*28770*/  STL [R1+0xd5c], R121 ;  /* 0x000d5c7901007387 */ /* 0x000fe20000100800 */
[----:B0-----:R-:W-:Y:S01]  /*28780*/  FMUL R120, R5, R122 ;  /* 0x0000007a05787220 */ /* 0x001fe20000400000 */
[----:B------:R-:W-:Y:S01]  /*28790*/  @!P6 FMUL R114, R114, 16777216 ;  /* 0x4b8000007272e820 */ /* 0x000fe20000400000 */
[----:B------:R-:W-:Y:S01]  /*287a0*/  @!P6 FMUL R113, R113, 16777216 ;  /* 0x4b8000007171e820 */ /* 0x000fe20000400000 */
[----:B------:R-:W-:Y:S02]  /*287b0*/  FMUL R119, R5, R119 ;  /* 0x0000007705777220 */ /* 0x000fe40000400000 */
[----:B------:R-:W-:Y:S01]  /*287c0*/  STL [R1+0xd58], R120 ;  /* 0x000d587801007387 */ /* 0x000fe20000100800 */
[----:B------:R-:W-:Y:S01]  /*287d0*/  @!P6 FMUL R112, R112, 16777216 ;  /* 0x4b8000007070e820 */ /* 0x000fe20000400000 */
[----:B------:R-:W-:-:S02]  /*287e0*/  @!P6 FMUL R111, R111, 16777216 ;  /* 0x4b8000006f6fe820 */ /* 0x000fc40000400000 */
[----:B------:R0:W-:Y:S01]  /*287f0*/  STL [R1+0xd54], R117 ;  /* 0x000d547501007387 */ /* 0x0001e20000100800 */
[----:B------:R-:W-:-:S03]  /*28800*/  @!P6 FMUL R110, R110, 16777216 ;  /* 0x4b8000006e6ee820 */ /* 0x000fc60000400000 */
[----:B------:R1:W-:Y:S01]  /*28810*/  STL [R1+0xd50], R116 ;  /* 0x000d507401007387 */ /* 0x0003e20000100800 */
[----:B------:R-:W-:Y:S01]  /*28820*/  @!P6 FMUL R109, R109, 16777216 ;  /* 0x4b8000006d6de820 */ /* 0x000fe20000400000 */
[----:B------:R-:W-:Y:S01]  /*28830*/  @!P6 FMUL R108, R108, 16777216 ;  /* 0x4b8000006c6ce820 */ /* 0x000fe20000400000 */
[C---:B0-----:R-:W-:Y:S01]  /*28840*/  FMUL R117, R5.reuse, R118 ;  /* 0x0000007605757220 */ /* 0x041fe20000400000 */
[----:B------:R-:W-:Y:S01]  /*28850*/  STL [R1+0xd4c], R119 ;  /* 0x000d4c7701007387 */ /* 0x000fe20000100800 */
[C---:B-1----:R-:W-:Y:S01]  /*28860*/  FMUL R116, R5.reuse, R115 ;  /* 0x0000007305747220 */ /* 0x042fe20000400000 */
[C---:B------:R-:W-:Y:S01]  /*28870*/  FMUL R115, R5.reuse, R114 ;  /* 0x0000007205737220 */ /* 0x040fe20000400000 */
[C---:B------:R-:W-:Y:S01]  /*28880*/  FMUL R114, R5.reuse, R113 ;  /* 0x0000007105727220 */ /* 0x040fe20000400000 */
[----:B------:R-:W-:Y:S01]  /*28890*/  FMUL R113, R5, R112 ;  /* 0x0000007005717220 */ /* 0x000fe20000400000 */
[----:B------:R-:W-:Y:S01]  /*288a0*/  @!P6 FMUL R107, R107, 16777216 ;  /* 0x4b8000006b6be820 */ /* 0x000fe20000400000 */
[----:B------:R-:W-:Y:S01]  /*288b0*/  STL [R1+0xd48], R117 ;  /* 0x000d487501007387 */ /* 0x000fe20000100800 */
[C---:B------:R-:W-:Y:S01]  /*288c0*/  FMUL R112, R5.reuse, R111 ;  /* 0x0000006f05707220 */ /* 0x040fe20000400000 */
[----:B------:R-:W-:Y:S01]  /*288d0*/  @!P6 FMUL R106, R106, 16777216 ;  /* 0x4b8000006a6ae820 */ /* 0x000fe20000400000 */
[----:B------:R-:W-:Y:S01]  /*288e0*/  FMUL R111, R5, R110 ;  /* 0x0000006e056f7220 */ /* 0x000fe20000400000 */
[----:B------:R-:W-:Y:S01]  /*288f0*/  STL [R1+0xd44], R116 ;  /* 0x000d447401007387 */ /* 0x000fe20000100800 */
[----:B------:R-:W-:Y:S01]  /*28900*/  @!P6 FMUL R105, R105, 16777216 ;  /* 0x4b8000006969e820 */ /* 0x000fe20000400000 */
[C---:B------:R-:W-:Y:S01]  /*28910*/  FMUL R110, R5.reuse, R109 ;  /* 0x0000006d056e7220 */ /* 0x040fe20000400000 */
[----:B------:R-:W-:Y:S01]  /*28920*/  @!P6 FMUL R104, R104, 16777216 ;  /* 0x4b8000006868e820 */ /* 0x000fe20000400000 */
[----:B------:R-:W-:Y:S01]  /*28930*/  STL [R1+0xd40], R115 ;  /* 0x000d407301007387 */ /* 0x000fe20000100800 */
[----:B------:R-:W-:Y:S01]  /*28940*/  FMUL R109, R5, R108 ;  /* 0x0000006c056d7220 */ /* 0x000fe20000400000 */
[----:B------:R-:W-:Y:S01]  /*28950*/  @!P6 FMUL R103, R103, 16777216 ;  /* 0x4b8000006767e820 */ /* 0x000fe20000400000 */
[C---:B------:R-:W-:Y:S01]  /*28960*/  FMUL R108, R5.reuse, R107 ;  /* 0x0000006b056c7220 */ /* 0x040fe20000400000 */
[----:B------:R-:W-:Y:S01]  /*28970*/  STL [R1+0xd3c], R114 ;  /* 0x000d3c7201007387 */ /* 0x000fe20000100800 */
[----:B------:R-:W-:Y:S01]  /*28980*/  @!P6 FMUL R102, R102, 16777216 ;  /* 0x4b8000006666e820 */ /* 0x000fe20000400000 */
[----:B------:R-:W-:-:S02]  /*28990*/  FMUL R107, R5, R106 ;  /* 0x0000006a056b7220 */ /* 0x000fc40000400000 */
[----:B------:R-:W-:Y:S01]  /*289a0*/  STL [R1+0xd38], R113 ;  /* 0x000d387101007387 */ /* 0x000fe20000100800 */
[----:B------:R-:W-:Y:S01]  /*289b0*/  @!P6 FMUL R101, R101, 16777216 ;  /* 0x4b8000006565e820 */ /* 0x000fe20000400000 */
[C---:B------:R-:W-:Y:S02]  /*289c0*/  FMUL R106, R5.reuse, R105 ;  /* 0x00000069056a7220 */ /* 0x040fe40000400000 */
[----:B------:R-:W-:Y:S01]  /*289d0*/  STL [R1+0xd34], R112 ;  /* 0x000d347001007387 */ /* 0x000fe20000100800 */
[----:B------:R-:W-:Y:S01]  /*289e0*/  @!P6 FMUL R100, R100, 16777216 ;  /* 0x4b8000006464e820 */ /* 0x000fe20000400000 */
[----:B------:R-:W-:Y:S02]  /*289f0*/  FMUL R105, R5, R104 ;  /* 0x0000006805697220 */ /* 0x000fe40000400000 */
[----:B------:R-:W-:Y:S01]  /*28a00*/  STL [R1+0xd30], R111 ;  /* 0x000d306f01007387 */ /* 0x000fe20000100800 */
[----:B------:R-:W-:Y:S01]  /*28a10*/  @!P6 FMUL R99, R99, 16777216 ;  /* 0x4b8000006363e820 */ /* 0x000fe20000400000 */
[----:B------:R-:W-:-:S02]  /*28a20*/  FMUL R104, R5, R103 ;  /* 0x0000006705687220 */ /* 0x000fc40000400000 */
[----:B------:R-:W-:Y:S01]  /*28a30*/  STL [R1+0xd2c], R110 ;  /* 0x000d2c6e01007387 */ /* 0x000fe20000100800 */
[----:B------:R-:W-:Y:S01]  /*28a40*/  @!P6 FMUL R98, R98, 16777216 ;  /* 0x4b8000006262e820 */ /* 0x000fe20000400000 */
[----:B------:R-:W-:Y:S02]  /*28a50*/  FMUL R103, R5, R102 ;  /* 0x0000006605677220 */ /* 0x000fe40000400000 */
[----:B------:R-:W-:Y:S01]  /*28a60*/  STL [R1+0xd28], R109 ;  /* 0x000d286d01007387 */ /* 0x000fe20000100800 */
[----:B------:R-:W-:Y:S01]  /*28a70*/  @!P6 FMUL R97, R97, 16777216 ;  /* 0x4b8000006161e820 */ /* 0x000fe20000400000 */
[C---:B------:R-:W-:Y:S02]  /*28a80*/  FMUL R102, R5.reuse, R101 ;  /* 0x0000006505667220 */ /* 0x040fe40000400000 */
        /* <DEDUP_REMOVED lines=265> */
[----:B--2---:R-:W-:Y:S01]  /*29b20*/  @!P6 FMUL R8, R8, 16777216 ;  /* 0x4b8000000808e820 */ /* 0x004fe20000400000 */
        /* <DEDUP_REMOVED lines=8> */
[----:B---3--:R-:W-:Y:S01]  /*29bb0*/  @!P6 FMUL R6, R6, 16777216 ;  /* 0x4b8000000606e820 */ /* 0x008fe20000400000 */
[C---:B------:R-:W-:Y:S02]  /*29bc0*/  FMUL R10, R5.reuse, R9 ;  /* 0x00000009050a7220 */ /* 0x040fe40000400000 */
[----:B------:R-:W-:Y:S01]  /*29bd0*/  STL [R1+0x9f8], R16 ;  /* 0x0009f81001007387 */ /* 0x000fe20000100800 */
[C---:B------:R-:W-:Y:S01]  /*29be0*/  FMUL R9, R5.reuse, R8 ;  /* 0x0000000805097220 */ /* 0x040fe20000400000 */
[C---:B------:R-:W-:Y:S02]  /*29bf0*/  FMUL R8, R5.reuse, R244 ;  /* 0x000000f405087220 */ /* 0x040fe40000400000 */
[----:B------:R-:W-:Y:S01]  /*29c00*/  STL [R1+0x9f4], R15 ;  /* 0x0009f40f01007387 */ /* 0x000fe20000100800 */
[----:B------:R-:W-:-:S03]  /*29c10*/  FMUL R7, R5, R7 ;  /* 0x0000000705077220 */ /* 0x000fc60000400000 */
[----:B------:R-:W-:Y:S01]  /*29c20*/  STL [R1+0x9f0], R14 ;  /* 0x0009f00e01007387 */ /* 0x000fe20000100800 */
[----:B------:R-:W-:Y:S01]  /*29c30*/  @!P6 FMUL R250, R250, 16777216 ;  /* 0x4b800000fafae820 */ /* 0x000fe20000400000 */
[----:B------:R-:W-:Y:S02]  /*29c40*/  FMUL R6, R5, R6 ;  /* 0x0000000605067220 */ /* 0x000fe40000400000 */
[----:B------:R-:W-:Y:S01]  /*29c50*/  STL [R1+0x9ec], R13 ;  /* 0x0009ec0d01007387 */ /* 0x000fe20000100800 */
[----:B------:R-:W-:-:S03]  /*29c60*/  @!P6 FMUL R251, R251, 16777216 ;  /* 0x4b800000fbfbe820 */ /* 0x000fc60000400000 */
[----:B------:R-:W-:Y:S01]  /*29c70*/  STL [R1+0x5a8], R12 ;  /* 0x0005a80c01007387 */ /* 0x000fe20000100800 */
[----:B------:R-:W-:-:S03]  /*29c80*/  @!P6 FMUL R249, R249, 16777216 ;  /* 0x4b800000f9f9e820 */ /* 0x000fc60000400000 */
[----:B------:R-:W-:Y:S04]  /*29c90*/  STL [R1+0x5a0], R11 ;  /* 0x0005a00b01007387 */ /* 0x000fe80000100800 */
[----:B------:R-:W-:Y:S04]  /*29ca0*/  STL [R1+0x598], R10 ;  /* 0x0005980a01007387 */ /* 0x000fe80000100800 */
[----:B------:R-:W-:Y:S01]  /*29cb0*/  STL [R1+0x590], R9 ;  /* 0x0005900901007387 */ /* 0x000fe20000100800 */
[----:B------:R-:W-:-:S03]  /*29cc0*/  @!P6 FMUL R0, R0, 16777216 ;  /* 0x4b8000000000e820 */ /* 0x000fc60000400000 */
[----:B------:R0:W-:Y:S04]  /*29cd0*/  STL [R1+0x568], R8 ;  /* 0x0005680801007387 */ /* 0x0001e80000100800 */
[----:B------:R1:W-:Y:S04]  /*29ce0*/  STL [R1+0x560], R7 ;  /* 0x0005600701007387 */ /* 0x0003e80000100800 */
[----:B------:R2:W-:Y:S01]  /*29cf0*/  STL [R1+0x558], R6 ;  /* 0x0005580601007387 */ /* 0x0005e20000100800 */
[C---:B0-----:R-:W-:Y:S01]  /*29d00*/  FMUL R8, R5.reuse, R250 ;  /* 0x000000fa05087220 */ /* 0x041fe20000400000 */
[----:B-1----:R-:W-:-:S04]  /*29d10*/  FMUL R7, R5, R251 ;  /* 0x000000fb05077220 */ /* 0x002fc80000400000 */
[----:B------:R0:W-:Y:S01]  /*29d20*/  STL [R1+0x550], R8 ;  /* 0x0005500801007387 */ /* 0x0001e20000100800 */
[----:B--2---:R-:W-:-:S03]  /*29d30*/  FMUL R6, R5, R249 ;  /* 0x000000f905067220 */ /* 0x004fc60000400000 */
[----:B------:R1:W-:Y:S01]  /*29d40*/  STL [R1+0x528], R7 ;  /* 0x0005280701007387 */ /* 0x0003e20000100800 */
[----:B------:R-:W-:-:S03]  /*29d50*/  FMUL R250, R5, R0 ;  /* 0x0000000005fa7220 */ /* 0x000fc60000400000 */
[----:B------:R2:W-:Y:S04]  /*29d60*/  STL [R1+0x520], R6 ;  /* 0x0005200601007387 */ /* 0x0005e80000100800 */
        /* <DEDUP_REMOVED lines=96> */
[----:B------:R-:W-:-:S03]  /*2a370*/  @!P6 FMUL R248, R248, 16777216 ;  /* 0x4b800000f8f8e820 */ /* 0x000fc60000400000 */
[----:B------:R-:W3:Y:S04]  /*2a380*/  LDL.LU R32, [R1+0x15c] ;  /* 0x00015c0001207983 */ /* 0x000ee80000300800 */
[----:B------:R-:W3:Y:S01]  /*2a390*/  LDL.LU R31, [R1+0x154] ;  /* 0x00015400011f7983 */ /* 0x000ee20000300800 */
[----:B------:R-:W-:-:S03]  /*2a3a0*/  FMUL R248, R5, R248 ;  /* 0x000000f805f87220 */ /* 0x000fc60000400000 */
        /* <DEDUP_REMOVED lines=25> */
[----:B0-----:R-:W3:Y:S04]  /*2a540*/  LDL.LU R8, [R1+0x84] ;  /* 0x0000840001087983 */ /* 0x001ee80000300800 */
[----:B-1----:R-:W3:Y:S04]  /*2a550*/  LDL.LU R7, [R1+0x7c] ;  /* 0x00007c0001077983 */ /* 0x002ee80000300800 */
[----:B--2---:R-:W2:Y:S04]  /*2a560*/  LDL.LU R6, [R1+0x74] ;  /* 0x0000740001067983 */ /* 0x004ea80000300800 */
[----:B------:R-:W2:Y:S01]  /*2a570*/  LDL.LU R249, [R1+0x6c] ;  /* 0x00006c0001f97983 */ /* 0x000ea20000300800 */
[C---:B------:R-:W-:Y:S01]  /*2a580*/  FSETP.GEU.AND P4, PT, |R2|.reuse, 1.175494350822287508e-38, PT ;  /* 0x008000000200780b */ /* 0x040fe20003f8e200 */
[----:B------:R-:W-:-:S12]  /*2a590*/  @P0 FMUL R2, R2, 0.25 ;  /* 0x3e80000002020820 */ /* 0x000fd80000400000 */
[----:B------:R-:W-:-:S06]  /*2a5a0*/  @!P4 FMUL R2, R2, 16777216 ;  /* 0x4b8000000202c820 */ /* 0x000fcc0000400000 */
[----:B------:R-:W0:Y:S01]  /*2a5b0*/  MUFU.RCP R2, R2 ;  /* 0x0000000200027308 */ /* 0x000e220000001000 */
[----:B----4-:R-:W-:Y:S01]  /*2a5c0*/  @!P4 FMUL R125, R125, 16777216 ;  /* 0x4b8000007d7dc820 */ /* 0x010fe20000400000 */
[----:B---3--:R-:W-:Y:S01]  /*2a5d0*/  @!P4 FMUL R124, R124, 16777216 ;  /* 0x4b8000007c7cc820 */ /* 0x008fe20000400000 */
[----:B------:R-:W-:Y:S01]  /*2a5e0*/  @!P4 FMUL R127, R127, 16777216 ;  /* 0x4b8000007f7fc820 */ /* 0x000fe20000400000 */
[----:B------:R-:W-:Y:S01]  /*2a5f0*/  @!P4 FMUL R126, R126, 16777216 ;  /* 0x4b8000007e7ec820 */ /* 0x000fe20000400000 */
[----:B------:R-:W-:Y:S01]  /*2a600*/  MOV R251, R252 ;  /* 0x000000fc00fb7202 */ /* 0x000fe20000000f00 */
[----:B------:R-:W-:Y:S01]  /*2a610*/  @!P4 FMUL R121, R121, 16777216 ;  /* 0x4b8000007979c820 */ /* 0x000fe20000400000 */
[----:B------:R-:W3:Y:S01]  /*2a620*/  LDL.LU R252, [R1+0x58] ;  /* 0x0000580001fc7983 */ /* 0x000ee20000300800 */
[----:B------:R-:W-:Y:S01]  /*2a630*/  @!P4 FMUL R120, R120, 16777216 ;  /* 0x4b8000007878c820 */ /* 0x000fe20000400000 */
[----:B------:R-:W-:Y:S01]  /*2a640*/  @!P4 FMUL R123, R123, 16777216 ;  /* 0x4b8000007b7bc820 */ /* 0x000fe20000400000 */
[C---:B0-----:R-:W-:Y:S01]  /*2a650*/  FMUL R125, R2.reuse, R125 ;  /* 0x0000007d027d7220 */ /* 0x041fe20000400000 */
[C---:B------:R-:W-:Y:S01]  /*2a660*/  FMUL R124, R2.reuse, R124 ;  /* 0x0000007c027c7220 */ /* 0x040fe20000400000 */
[C---:B------:R-:W-:Y:S01]  /*2a670*/  FMUL R127, R2.reuse, R127 ;  /* 0x0000007f027f7220 */ /* 0x040fe20000400000 */
[----:B------:R-:W-:-:S02]  /*2a680*/  FMUL R126, R2, R126 ;  /* 0x0000007e027e7220 */ /* 0x000fc40000400000 */
[----:B------:R0:W-:Y:S01]  /*2a690*/  STL [R1+0xd04], R125 ;  /* 0x000d047d01007387 */ /* 0x0001e20000100800 */
[----:B------:R-:W-:Y:S01]  /*2a6a0*/  FMUL R121, R2, R121 ;  /* 0x0000007902797220 */ /* 0x000fe20000400000 */
[----:B------:R-:W-:Y:S01]  /*2a6b0*/  @!P4 FMUL R122, R122, 16777216 ;  /* 0x4b8000007a7ac820 */ /* 0x000fe20000400000 */
[C---:B------:R-:W-:Y:S01]  /*2a6c0*/  FMUL R120, R2.reuse, R120 ;  /* 0x0000007802787220 */ /* 0x040fe20000400000 */
[----:B------:R-:W-:Y:S01]  /*2a6d0*/  @!P4 FMUL R117, R117, 16777216 ;  /* 0x4b8000007575c820 */ /* 0x000fe20000400000 */
[----:B0-----:R-:W4:Y:S04]  /*2a6e0*/  LDL.LU R125, [R1+0xf8c] ;  /* 0x000f8c00017d7983 */ /* 0x001f280000300800 */
[----:B------:R0:W-:Y:S01]  /*2a6f0*/  STL [R1+0xd00], R124 ;  /* 0x000d007c01007387 */ /* 0x0001e20000100800 */
[----:B------:R-:W-:Y:S01]  /*2a700*/  FMUL R123, R2, R123 ;  /* 0x0000007b027b7220 */ /* 0x000fe20000400000 */
[----:B------:R-:W-:Y:S01]  /*2a710*/  @!P4 FMUL R116, R116, 16777216 ;  /* 0x4b8000007474c820 */ /* 0x000fe20000400000 */
[C---:B------:R-:W-:Y:S01]  /*2a720*/  FMUL R122, R2.reuse, R122 ;  /* 0x0000007a027a7220 */ /* 0x040fe20000400000 */
[----:B0-----:R-:W4:Y:S04]  /*2a730*/  LDL.LU R124, [R1+0xf88] ;  /* 0x000f8800017c7983 */ /* 0x001f280000300800 */
[----:B------:R0:W-:Y:S01]  /*2a740*/  STL [R1+0xcfc], R127 ;  /* 0x000cfc7f01007387 */ /* 0x0001e20000100800 */
[----:B------:R-:W-:Y:S01]  /*2a750*/  @!P4 FMUL R119, R119, 16777216 ;  /* 0x4b8000007777c820 */ /* 0x000fe20000400000 */
[----:B------:R-:W-:-:S02]  /*2a760*/  FMUL R117, R2, R117 ;  /* 0x0000007502757220 */ /* 0x000fc40000400000 */
[----:B0-----:R-:W4:Y:S04]  /*2a770*/  LDL.LU R127, [R1+0xf84] ;  /* 0x000f8400017f7983 */ /* 0x001f280000300800 */
[----:B------:R0:W-:Y:S01]  /*2a780*/  STL [R1+0xcf8], R126 ;  /* 0x000cf87e01007387 */ /* 0x0001e20000100800 */
[----:B------:R-:W-:Y:S01]  /*2a790*/  @!P4 FMUL R118, R118, 16777216 ;  /* 0x4b8000007676c820 */ /* 0x000fe20000400000 */
[C---:B------:R-:W-:Y:S02]  /*2a7a0*/  FMUL R116, R2.reuse, R116 ;  /* 0x0000007402747220 */ /* 0x040fe40000400000 */
        /* <DEDUP_REMOVED lines=354> */
[C---:B------:R-:W-:Y:S01]  /*2bdd0*/  FMUL R29, R2.reuse, R29 ;  /* 0x0000001d021d7220 */ /* 0x040fe20000400000 */
[----:B------:R-:W-:-:S02]  /*2bde0*/  FMUL R5, R2, R5 ;  /* 0x0000000502057220 */ /* 0x000fc40000400000 */
[----:B0-----:R-:W4:Y:S04]  /*2bdf0*/  LDL.LU R35, [R1+0xe1c] ;  /* 0x000e1c0001237983 */ /* 0x001f280000300800 */
[----:B------:R0:W-:Y:S01]  /*2be00*/  STL [R1+0x580], R34 ;  /* 0x0005802201007387 */ /* 0x0001e20000100800 */
[----:B------:R-:W-:-:S03]  /*2be10*/  @!P4 FMUL R247, R247, 16777216 ;  /* 0x4b800000f7f7c820 */ /* 0x000fc60000400000 */
[----:B0-----:R-:W4:Y:S04]  /*2be20*/  LDL.LU R34, [R1+0xe18] ;  /* 0x000e180001227983 */ /* 0x001f280000300800 */
[----:B------:R0:W-:Y:S04]  /*2be30*/  STL [R1+0x578], R33 ;  /* 0x0005782101007387 */ /* 0x0001e80000100800 */
[----:B0-----:R-:W4:Y:S04]  /*2be40*/  LDL.LU R33, [R1+0xe14] ;  /* 0x000e140001217983 */ /* 0x001f280000300800 */
[----:B------:R0:W-:Y:S01]  /*2be50*/  STL [R1+0x570], R32 ;  /* 0x0005702001007387 */ /* 0x0001e20000100800 */
[----:B------:R-:W-:-:S03]  /*2be60*/  @!P4 FMUL R22, R22, 16777216 ;  /* 0x4b8000001616c820 */ /* 0x000fc60000400000 */
[----:B0-----:R-:W4:Y:S04]  /*2be70*/  LDL.LU R32, [R1+0xe10] ;  /* 0x000e100001207983 */ /* 0x001f280000300800 */
[----:B------:R0:W-:Y:S01]  /*2be80*/  STL [R1+0x548], R31 ;  /* 0x0005481f01007387 */ /* 0x0001e20000100800 */
[----:B------:R-:W-:Y:S01]  /*2be90*/  @!P4 FMUL R19, R19, 16777216 ;  /* 0x4b8000001313c820 */ /* 0x000fe20000400000 */
[----:B------:R-:W-:Y:S02]  /*2bea0*/  @!P4 FMUL R18, R18, 16777216 ;  /* 0x4b8000001212c820 */ /* 0x000fe40000400000 */
        /* <DEDUP_REMOVED lines=11> */
[----:B0-----:R-:W-:Y:S01]  /*2bf60*/  FMUL R5, R2, R247 ;  /* 0x000000f702057220 */ /* 0x001fe20000400000 */
[----:B------:R-:W-:-:S04]  /*2bf70*/  @!P4 FMUL R10, R10, 16777216 ;  /* 0x4b8000000a0ac820 */ /* 0x000fc80000400000 */
[----:B------:R0:W-:Y:S04]  /*2bf80*/  STL [R1+0x518], R5 ;  /* 0x0005180501007387 */ /* 0x0001e80000100800 */
[----:B------:R-:W-:Y:S01]  /*2bf90*/  STL [R1+0x510], R22 ;  /* 0x0005101601007387 */ /* 0x000fe20000100800 */
[C---:B0-----:R-:W-:Y:S01]  /*2bfa0*/  FMUL R5, R2.reuse, R18 ;  /* 0x0000001202057220 */ /* 0x041fe20000400000 */
[C---:B------:R-:W-:Y:S01]  /*2bfb0*/  FMUL R18, R2.reuse, R15 ;  /* 0x0000000f02127220 */ /* 0x040fe20000400000 */
[C---:B------:R-:W-:Y:S01]  /*2bfc0*/  FMUL R15, R2.reuse, R14 ;  /* 0x0000000e020f7220 */ /* 0x040fe20000400000 */
[----:B------:R-:W-:Y:S01]  /*2bfd0*/  STL [R1+0x508], R19 ;  /* 0x0005081301007387 */ /* 0x000fe20000100800 */
[C---:B------:R-:W-:Y:S01]  /*2bfe0*/  FMUL R14, R2.reuse, R11 ;  /* 0x0000000b020e7220 */ /* 0x040fe20000400000 */
[----:B------:R-:W-:-:S02]  /*2bff0*/  FMUL R11, R2, R10 ;  /* 0x0000000a020b7220 */ /* 0x000fc40000400000 */
[----:B------:R0:W-:Y:S01]  /*2c000*/  STL [R1+0x500], R5 ;  /* 0x0005000501007387 */ /* 0x0001e20000100800 */
[----:B------:R-:W-:-:S03]  /*2c010*/  @!P4 FMUL R244, R244, 16777216 ;  /* 0x4b800000f4f4c820 */ /* 0x000fc60000400000 */
[----:B0-----:R-:W4:Y:S04]  /*2c020*/  LDL.LU R5, [R1+0x85c] ;  /* 0x00085c0001057983 */ /* 0x001f280000300800 */
[----:B------:R0:W-:Y:S04]  /*2c030*/  STL [R1+0x4f8], R18 ;  /* 0x0004f81201007387 */ /* 0x0001e80000100800 */
[----:B------:R1:W-:Y:S01]  /*2c040*/  STL [R1+0x4f0], R15 ;  /* 0x0004f00f01007387 */ /* 0x0003e20000100800 */
[----:B------:R-:W-:-:S03]  /*2c050*/  FMUL R10, R2, R244 ;  /* 0x000000f4020a7220 */ /* 0x000fc60000400000 */
[----:B------:R-:W4:Y:S04]  /*2c060*/  LDL.LU R22, [R1+0x858] ;  /* 0x0008580001167983 */ /* 0x000f280000300800 */
[----:B------:R2:W-:Y:S04]  /*2c070*/  STL [R1+0x4e8], R14 ;  /* 0x0004e80e01007387 */ /* 0x0005e80000100800 */
[----:B------:R3:W-:Y:S01]  /*2c080*/  STL [R1+0x4e0], R11 ;  /* 0x0004e00b01007387 */ /* 0x0007e20000100800 */
[----:B------:R-:W-:-:S03]  /*2c090*/  @!P4 FMUL R28, R28, 16777216 ;  /* 0x4b8000001c1cc820 */ /* 0x000fc60000400000 */
[----:B------:R-:W4:Y:S01]  /*2c0a0*/  LDL.LU R19, [R1+0x60] ;  /* 0x0000600001137983 */ /* 0x000f220000300800 */
[----:B------:R-:W-:-:S03]  /*2c0b0*/  @!P4 FMUL R27, R27, 16777216 ;  /* 0x4b8000001b1bc820 */ /* 0x000fc60000400000 */
[----:B------:R3:W-:Y:S01]  /*2c0c0*/  STL [R1+0x4d8], R10 ;  /* 0x0004d80a01007387 */ /* 0x0007e20000100800 */
[----:B------:R-:W-:Y:S01]  /*2c0d0*/  @!P4 FMUL R26, R26, 16777216 ;  /* 0x4b8000001a1ac820 */ /* 0x000fe20000400000 */
[----:B------:R-:W-:Y:S02]  /*2c0e0*/  FMUL R28, R2, R28 ;  /* 0x0000001c021c7220 */ /* 0x000fe40000400000 */
[----:B0-----:R-:W4:Y:S01]  /*2c0f0*/  LDL.LU R18, [R1+0x50] ;  /* 0x0000500001127983 */ /* 0x001f220000300800 */
[----:B------:R-:W-:-:S03]  /*2c100*/  @!P4 FMUL R25, R25, 16777216 ;  /* 0x4b8000001919c820 */ /* 0x000fc60000400000 */
[----:B-1----:R-:W4:Y:S01]  /*2c110*/  LDL.LU R15, [R1+0x48] ;  /* 0x00004800010f7983 */ /* 0x002f220000300800 */
[----:B------:R-:W-:-:S03]  /*2c120*/  FMUL R27, R2, R27 ;  /* 0x0000001b021b7220 */ /* 0x000fc60000400000 */
[----:B--2---:R-:W2:Y:S01]  /*2c130*/  LDL.LU R14, [R1+0x40] ;  /* 0x00004000010e7983 */ /* 0x004ea20000300800 */
[----:B------:R-:W-:-:S03]  /*2c140*/  MOV R247, R251 ;  /* 0x000000fb00f77202 */ /* 0x000fc60000000f00 */
[----:B---3--:R-:W3:Y:S01]  /*2c150*/  LDL.LU R11, [R1+0x38] ;  /* 0x00003800010b7983 */ /* 0x008ee20000300800 */
[----:B------:R-:W-:Y:S01]  /*2c160*/  @!P4 FMUL R24, R24, 16777216 ;  /* 0x4b8000001818c820 */ /* 0x000fe20000400000 */
[----:B------:R-:W-:Y:S02]  /*2c170*/  FMUL R26, R2, R26 ;  /* 0x0000001a021a7220 */ /* 0x000fe40000400000 */
[----:B------:R-:W3:Y:S01]  /*2c180*/  LDL.LU R10, [R1+0x30] ;  /* 0x00003000010a7983 */ /* 0x000ee20000300800 */
[----:B------:R-:W-:-:S03]  /*2c190*/  @!P4 FMUL R23, R23, 16777216 ;  /* 0x4b8000001717c820 */ /* 0x000fc60000400000 */
[----:B------:R-:W3:Y:S01]  /*2c1a0*/  LDL.LU R244, [R1+0x28] ;  /* 0x0000280001f47983 */ /* 0x000ee20000300800 */
[----:B------:R-:W-:-:S03]  /*2c1b0*/  FMUL R25, R2, R25 ;  /* 0x0000001902197220 */ /* 0x000fc60000400000 */
[----:B------:R-:W3:Y:S01]  /*2c1c0*/  LDL.LU R251, [R1+0x20] ;  /* 0x0000200001fb7983 */ /* 0x000ee20000300800 */
[----:B------:R-:W-:-:S03]  /*2c1d0*/  @!P4 FMUL R21, R21, 16777216 ;  /* 0x4b8000001515c820 */ /* 0x000fc60000400000 */
[----:B------:R0:W-:Y:S01]  /*2c1e0*/  STL [R1+0x470], R28 ;  /* 0x0004701c01007387 */ /* 0x0001e20000100800 */
[----:B------:R-:W-:Y:S01]  /*2c1f0*/  FMUL R24, R2, R24 ;  /* 0x0000001802187220 */ /* 0x000fe20000400000 */
[----:B------:R-:W-:Y:S01]  /*2c200*/  @!P4 FMUL R20, R20, 16777216 ;  /* 0x4b8000001414c820 */ /* 0x000fe20000400000 */
[C---:B------:R-:W-:Y:S01]  /*2c210*/  FMUL R23, R2.reuse, R23 ;  /* 0x0000001702177220 */ /* 0x040fe20000400000 */
[----:B------:R-:W-:Y:S01]  /*2c220*/  @!P4 FMUL R17, R17, 16777216 ;  /* 0x4b8000001111c820 */ /* 0x000fe20000400000 */
[----:B0-----:R-:W3:Y:S04]  /*2c230*/  LDL.LU R28, [R1+0xe00] ;  /* 0x000e0000011c7983 */ /* 0x001ee80000300800 */
[----:B------:R0:W-:Y:S01]  /*2c240*/  STL [R1+0x468], R27 ;  /* 0x0004681b01007387 */ /* 0x0001e20000100800 */
[----:B------:R-:W-:Y:S01]  /*2c250*/  FMUL R21, R2, R21 ;  /* 0x0000001502157220 */ /* 0x000fe20000400000 */
[----:B------:R-:W-:Y:S01]  /*2c260*/  @!P4 FMUL R16, R16, 16777216 ;  /* 0x4b8000001010c820 */ /* 0x000fe20000400000 */
[C---:B------:R-:W-:Y:S01]  /*2c270*/  FMUL R20, R2.reuse, R20 ;  /* 0x0000001402147220 */ /* 0x040fe20000400000 */
[----:B0-----:R-:W3:Y:S04]  /*2c280*/  LDL.LU R27, [R1+0xdfc] ;  /* 0x000dfc00011b7983 */ /* 0x001ee80000300800 */
[----:B------:R0:W-:Y:S01]  /*2c290*/  STL [R1+0x460], R26 ;  /* 0x0004601a01007387 */ /* 0x0001e20000100800 */
[----:B------:R-:W-:Y:S01]  /*2c2a0*/  @!P4 FMUL R13, R13, 16777216 ;  /* 0x4b8000000d0dc820 */ /* 0x000fe20000400000 */
[----:B------:R-:W-:-:S02]  /*2c2b0*/  FMUL R17, R2, R17 ;  /* 0x0000001102117220 */ /* 0x000fc40000400000 */
[----:B0-----:R-:W3:Y:S04]  /*2c2c0*/  LDL.LU R26, [R1+0xdf8] ;  /* 0x000df800011a7983 */ /* 0x001ee80000300800 */
[----:B------:R0:W-:Y:S01]  /*2c2d0*/  STL [R1+0x458], R25 ;  /* 0x0004581901007387 */ /* 0x0001e20000100800 */
[----:B------:R-:W-:Y:S01]  /*2c2e0*/  @!P4 FMUL R12, R12, 16777216 ;  /* 0x4b8000000c0cc820 */ /* 0x000fe20000400000 */
[C---:B------:R-:W-:Y:S02]  /*2c2f0*/  FMUL R16, R2.reuse, R16 ;  /* 0x0000001002107220 */ /* 0x040fe40000400000 */
        /* <DEDUP_REMOVED lines=22> */
[C---:B------:R-:W-:Y:S01]  /*2c460*/  FMUL R6, R2.reuse, R6 ;  /* 0x0000000602067220 */ /* 0x040fe20000400000 */
[----:B------:R-:W-:Y:S02]  /*2c470*/  FMUL R249, R2, R249 ;  /* 0x000000f902f97220 */ /* 0x000fe40000400000 */
[----:B0-----:R-:W3:Y:S04]  /*2c480*/  LDL.LU R16, [R1+0xddc] ;  /* 0x000ddc0001107983 */ /* 0x001ee80000300800 */
[----:B------:R0:W-:Y:S04]  /*2c490*/  STL [R1+0xa0], R13 ;  /* 0x0000a00d01007387 */ /* 0x0001e80000100800 */
        /* <DEDUP_REMOVED lines=12> */
[----:B0-----:R-:W3:Y:S01]  /*2c560*/  LDL.LU R249, [R1+0xdc0] ;  /* 0x000dc00001f97983 */ /* 0x001ee20000300800 */
[C---:B------:R-:W-:Y:S01]  /*2c570*/  FSETP.GEU.AND P1, PT, |R3|.reuse, 1.175494350822287508e-38, PT ;  /* 0x008000000300780b */ /* 0x040fe20003f2e200 */
[----:B------:R-:W-:Y:S01]  /*2c580*/  @P3 FMUL R3, R3, 0.25 ;  /* 0x3e80000003033820 */ /* 0x000fe20000400000 */
[----:B------:R-:W-:Y:S01]  /*2c590*/  @!P4 FMUL R0, R0, 16777216 ;  /* 0x4b8000000000c820 */ /* 0x000fe20000400000 */
[----:B------:R-:W-:-:S03]  /*2c5a0*/  @!P4 FMUL R252, R252, 16777216 ;  /* 0x4b800000fcfcc820 */ /* 0x000fc60000400000 */
[C---:B------:R-:W-:Y:S01]  /*2c5b0*/  FMUL R0, R2.reuse, R0 ;  /* 0x0000000002007220 */ /* 0x040fe20000400000 */
[----:B------:R-:W-:-:S06]  /*2c5c0*/  FMUL R252, R2, R252 ;  /* 0x000000fc02fc7220 */ /* 0x000fcc0000400000 */
[----:B------:R-:W-:Y:S01]  /*2c5d0*/  @!P1 FMUL R3, R3, 16777216 ;  /* 0x4b80000003039820 */ /* 0x000fe20000400000 */
[----:B------:R-:W-:-:S03]  /*2c5e0*/  FSETP.GEU.AND P5, PT, |R4|, 1.175494350822287508e-38, PT ;  /* 0x008000000400780b */ /* 0x000fc60003fae200 */
[----:B------:R0:W1:Y:S01]  /*2c5f0*/  MUFU.RCP R2, R3 ;  /* 0x0000000300027308 */ /* 0x0000620000001000 */
[----:B------:R-:W-:Y:S01]  /*2c600*/  @!P1 FMUL R247, R247, 16777216 ;  /* 0x4b800000f7f79820 */ /* 0x000fe20000400000 */
[----:B------:R-:W-:-:S04]  /*2c610*/  @P2 FMUL R4, R4, 0.25 ;  /* 0x3e80000004042820 */ /* 0x000fc80000400000 */
[----:B0-----:R-:W-:-:S04]  /*2c620*/  MOV R3, R247 ;  /* 0x000000f700037202 */ /* 0x001fc80000000f00 */
[----:B----4-:R-:W-:Y:S01]  /*2c630*/  @!P5 FMUL R22, R22, 16777216 ;  /* 0x4b8000001616d820 */ /* 0x010fe20000400000 */
[----:B------:R-:W-:Y:S01]  /*2c640*/  @!P5 FMUL R4, R4, 16777216 ;  /* 0x4b8000000404d820 */ /* 0x000fe20000400000 */
[----:B------:R-:W-:-:S03]  /*2c650*/  @!P1 FMUL R19, R19, 16777216 ;  /* 0x4b80000013139820 */ /* 0x000fc60000400000 */
[----:B------:R0:W4:Y:S01]  /*2c660*/  MUFU.RCP R247, R4 ;  /* 0x0000000400f77308 */ /* 0x0001220000001000 */
[----:B-1----:R-:W-:Y:S01]  /*2c670*/  FMUL R3, R2, R3 ;  /* 0x0000000302037220 */ /* 0x002fe20000400000 */
[----:B0-----:R-:W-:Y:S02]  /*2c680*/  MOV R4, R22 ;  /* 0x0000001600047202 */ /* 0x001fe40000000f00 */
[----:B------:R-:W4:Y:S01]  /*2c690*/  LDL.LU R22, [R1+0xdbc] ;  /* 0x000dbc0001167983 */ /* 0x000f220000300800 */
[----:B------:R-:W-:-:S03]  /*2c6a0*/  @!P1 FMUL R18, R18, 16777216 ;  /* 0x4b80000012129820 */ /* 0x000fc60000400000 */
[----:B------:R0:W-:Y:S01]  /*2c6b0*/  STL [R1+0xc24], R3 ;  /* 0x000c240301007387 */ /* 0x0001e20000100800 */
[----:B------:R-:W-:Y:S01]  /*2c6c0*/  @!P1 FMUL R15, R15, 16777216 ;  /* 0x4b8000000f0f9820 */ /* 0x000fe20000400000 */
[----:B0-----:R-:W-:Y:S02]  /*2c6d0*/  FMUL R3, R2, R19 ;  /* 0x0000001302037220 */ /* 0x001fe40000400000 */
[----:B------:R-:W4:Y:S04]  /*2c6e0*/  LDL.LU R19, [R1+0xdb8] ;  /* 0x000db80001137983 */ /* 0x000f280000300800 */
[----:B------:R0:W-:Y:S01]  /*2c6f0*/  STL [R1+0xc20], R3 ;  /* 0x000c200301007387 */ /* 0x0001e20000100800 */
[----:B--2---:R-:W-:Y:S01]  /*2c700*/  @!P1 FMUL R14, R14, 16777216 ;  /* 0x4b8000000e0e9820 */ /* 0x004fe20000400000 */
[----:B0-----:R-:W-:-:S02]  /*2c710*/  FMUL R3, R2, R18 ;  /* 0x0000001202037220 */ /* 0x001fc40000400000 */
[----:B------:R-:W2:Y:S04]  /*2c720*/  LDL.LU R18, [R1+0xdb4] ;  /* 0x000db40001127983 */ /* 0x000ea80000300800 */
[----:B------:R0:W-:Y:S01]  /*2c730*/  STL [R1+0xc1c], R3 ;  /* 0x000c1c0301007387 */ /* 0x0001e20000100800 */
[----:B---3--:R-:W-:Y:S01]  /*2c740*/  @!P1 FMUL R11, R11, 16777216 ;  /* 0x4b8000000b0b9820 */ /* 0x008fe20000400000 */
[----:B0-----:R-:W-:Y:S02]  /*2c750*/  FMUL R3, R2, R15 ;  /* 0x0000000f02037220 */ /* 0x001fe40000400000 */
[----:B------:R-:W3:Y:S04]  /*2c760*/  LDL.LU R15, [R1+0xdb0] ;  /* 0x000db000010f7983 */ /* 0x000ee80000300800 */
[----:B------:R0:W-:Y:S01]  /*2c770*/  STL [R1+0xc14], R3 ;  /* 0x000c140301007387 */ /* 0x0001e20000100800 */
[----:B------:R-:W-:Y:S01]  /*2c780*/  @!P1 FMUL R10, R10, 16777216 ;  /* 0x4b8000000a0a9820 */ /* 0x000fe20000400000 */
[----:B0-----:R-:W-:-:S02]  /*2c790*/  FMUL R3, R2, R14 ;  /* 0x0000000e02037220 */ /* 0x001fc40000400000 */
[----:B------:R-:W2:Y:S04]  /*2c7a0*/  LDL.LU R14, [R1+0xdac] ;  /* 0x000dac00010e7983 */ /* 0x000ea80000300800 */
[----:B------:R0:W-:Y:S01]  /*2c7b0*/  STL [R1+0xbf4], R3 ;  /* 0x000bf40301007387 */ /* 0x0001e20000100800 */
[----:B------:R-:W-:Y:S01]  /*2c7c0*/  @!P1 FMUL R244, R244, 16777216 ;  /* 0x4b800000f4f49820 */ /* 0x000fe20000400000 */
[C---:B0-----:R-:W-:Y:S02]  /*2c7d0*/  FMUL R3, R2.reuse, R11 ;  /* 0x0000000b02037220 */ /* 0x041fe40000400000 */
[----:B------:R-:W3:Y:S04]  /*2c7e0*/  LDL.LU R11, [R1+0xda8] ;  /* 0x000da800010b7983 */ /* 0x000ee80000300800 */
[----:B------:R0:W-:Y:S01]  /*2c7f0*/  STL [R1+0xbf0], R3 ;  /* 0x000bf00301007387 */ /* 0x0001e20000100800 */
[----:B------:R-:W-:Y:S01]  /*2c800*/  @!P1 FMUL R251, R251, 16777216 ;  /* 0x4b800000fbfb9820 */ /* 0x000fe20000400000 */
[----:B0-----:R-:W-:-:S02]  /*2c810*/  FMUL R3, R2, R10 ;  /* 0x0000000a02037220 */ /* 0x001fc40000400000 */
[----:B------:R-:W2:Y:S04]  /*2c820*/  LDL.LU R10, [R1+0xda4] ;  /* 0x000da400010a7983 */ /* 0x000ea80000300800 */
[----:B------:R0:W-:Y:S02]  /*2c830*/  STL [R1+0xbec], R3 ;  /* 0x000bec0301007387 */ /* 0x0001e40000100800 */
[C---:B0-----:R-:W-:Y:S02]  /*2c840*/  FMUL R3, R2.reuse, R244 ;  /* 0x000000f402037220 */ /* 0x041fe40000400000 */
[----:B------:R-:W3:Y:S04]  /*2c850*/  LDL.LU R244, [R1+0xda0] ;  /* 0x000da00001f47983 */ /* 0x000ee80000300800 */
[----:B------:R0:W-:Y:S02]  /*2c860*/  STL [R1+0xbe4], R3 ;  /* 0x000be40301007387 */ /* 0x0001e40000100800 */
[----:B0-----:R-:W-:-:S02]  /*2c870*/  FMUL R3, R2, R251 ;  /* 0x000000fb02037220 */ /* 0x001fc40000400000 */
[----:B------:R-:W2:Y:S04]  /*2c880*/  LDL.LU R251, [R1+0xd9c] ;  /* 0x000d9c0001fb7983 */ /* 0x000ea80000300800 */
[----:B------:R0:W-:Y:S01]  /*2c890*/  STL [R1+0xbc4], R3 ;  /* 0x000bc40301007387 */ /* 0x0001e20000100800 */
[----:B------:R-:W-:Y:S01]  /*2c8a0*/  @!P1 FMUL R20, R20, 16777216 ;  /* 0x4b80000014149820 */ /* 0x000fe20000400000 */
        /* <DEDUP_REMOVED lines=10> */
[----:B------:R-:W-:-:S04]  /*2c950*/  @!P1 FMUL R7, R7, 16777216 ;  /* 0x4b80000007079820 */ /* 0x000fc80000400000 */
[C---:B0-----:R-:W-:Y:S01]  /*2c960*/  FMUL R3, R2.reuse, R7 ;  /* 0x0000000702037220 */ /* 0x041fe20000400000 */
[----:B------:R-:W-:Y:S01]  /*2c970*/  FMUL R7, R2, R8 ;  /* 0x0000000802077220 */ /* 0x000fe20000400000 */
[----:B------:R-:W-:-:S04]  /*2c980*/  @!P1 FMUL R6, R6, 16777216 ;  /* 0x4b80000006069820 */ /* 0x000fc80000400000 */
[----:B------:R-:W-:Y:S01]  /*2c990*/  FMUL R6, R2, R6 ;  /* 0x0000000602067220 */ /* 0x000fe20000400000 */
[----:B------:R-:W-:-:S04]  /*2c9a0*/  @!P1 FMUL R249, R249, 16777216 ;  /* 0x4b800000f9f99820 */ /* 0x000fc80000400000 */
[----:B------:R-:W-:-:S05]  /*2c9b0*/  FMUL R249, R2, R249 ;  /* 0x000000f902f97220 */ /* 0x000fca0000400000 */
[----:B------:R-:W-:Y:S04]  /*2c9c0*/  STL [R1+0xbc0], R249 ;  /* 0x000bc0f901007387 */ /* 0x000fe80000100800 */
[----:B------:R0:W-:Y:S04]  /*2c9d0*/  STL [R1+0xbbc], R6 ;  /* 0x000bbc0601007387 */ /* 0x0001e80000100800 */
[----:B------:R1:W-:Y:S04]  /*2c9e0*/  STL [R1+0xbb4], R3 ;  /* 0x000bb40301007387 */ /* 0x0003e80000100800 */
[----:B------:R1:W-:Y:S01]  /*2c9f0*/  STL [R1+0xb94], R7 ;  /* 0x000b940701007387 */ /* 0x0003e20000100800 */
[C---:B0-----:R-:W-:Y:S01]  /*2ca00*/  FMUL R6, R2.reuse, R9 ;  /* 0x0000000902067220 */ /* 0x041fe20000400000 */
[----:B-1----:R-:W-:-:S04]  /*2ca10*/  FMUL R3, R2, R12 ;  /* 0x0000000c02037220 */ /* 0x002fc80000400000 */
[----:B------:R0:W-:Y:S01]  /*2ca20*/  STL [R1+0xb90], R6 ;  /* 0x000b900601007387 */ /* 0x0001e20000100800 */
[----:B------:R-:W-:-:S03]  /*2ca30*/  FMUL R7, R2, R13 ;  /* 0x0000000d02077220 */ /* 0x000fc60000400000 */
[----:B------:R1:W-:Y:S04]  /*2ca40*/  STL [R1+0xb8c], R3 ;  /* 0x000b8c0301007387 */ /* 0x0003e80000100800 */
[----:B------:R1:W-:Y:S01]  /*2ca50*/  STL [R1+0xb84], R7 ;  /* 0x000b840701007387 */ /* 0x0003e20000100800 */
[C---:B0-----:R-:W-:Y:S01]  /*2ca60*/  FMUL R6, R2.reuse, R16 ;  /* 0x0000001002067220 */ /* 0x041fe20000400000 */
[----:B-1----:R-:W-:-:S04]  /*2ca70*/  FMUL R3, R2, R17 ;  /* 0x0000001102037220 */ /* 0x002fc80000400000 */
[----:B------:R0:W-:Y:S01]  /*2ca80*/  STL [R1+0xb64], R6 ;  /* 0x000b640601007387 */ /* 0x0001e20000100800 */
[----:B------:R-:W-:-:S03]  /*2ca90*/  FMUL R7, R2, R20 ;  /* 0x0000001402077220 */ /* 0x000fc60000400000 */
[----:B------:R1:W-:Y:S01]  /*2caa0*/  STL [R1+0xb60], R3 ;  /* 0x000b600301007387 */ /* 0x0003e20000100800 */
[----:B------:R-:W-:-:S03]  /*2cab0*/  @!P1 FMUL R29, R29, 16777216 ;  /* 0x4b8000001d1d9820 */ /* 0x000fc60000400000 */
[----:B------:R4:W-:Y:S01]  /*2cac0*/  STL [R1+0xb5c], R7 ;  /* 0x000b5c0701007387 */ /* 0x0009e20000100800 */
[C---:B0-----:R-:W-:Y:S01]  /*2cad0*/  FMUL R6, R2.reuse, R21 ;  /* 0x0000001502067220 */ /* 0x041fe20000400000 */
[----:B-1----:R-:W-:-:S04]  /*2cae0*/  FMUL R3, R2, R24 ;  /* 0x0000001802037220 */ /* 0x002fc80000400000 */
[----:B------:R0:W-:Y:S01]  /*2caf0*/  STL [R1+0x68], R6 ;  /* 0x0000680601007387 */ /* 0x0001e20000100800 */
[----:B----4-:R-:W-:-:S03]  /*2cb00*/  FMUL R7, R2, R25 ;  /* 0x0000001902077220 */ /* 0x010fc60000400000 */
[----:B------:R1:W-:Y:S04]  /*2cb10*/  STL [R1+0x60], R3 ;  /* 0x0000600301007387 */ /* 0x0003e80000100800 */
[----:B------:R-:W-:Y:S01]  /*2cb20*/  STL [R1+0x58], R7 ;  /* 0x0000580701007387 */ /* 0x000fe20000100800 */
[----:B0-----:R-:W-:-:S03]  /*2cb30*/  FMUL R6, R2, R28 ;  /* 0x0000001c02067220 */ /* 0x001fc60000400000 */
[----:B------:R-:W4:Y:S01]  /*2cb40*/  LDL.LU R20, [R1+0x64] ;  /* 0x0000640001147983 */ /* 0x000f220000300800 */
[----:B-1----:R-:W-:-:S03]  /*2cb50*/  FMUL R3, R2, R29 ;  /* 0x0000001d02037220 */ /* 0x002fc60000400000 */
[----:B------:R0:W-:Y:S04]  /*2cb60*/  STL [R1+0x50], R6 ;  /* 0x0000500601007387 */ /* 0x0001e80000100800 */
[----:B------:R-:W3:Y:S04]  /*2cb70*/  LDL.LU R16, [R1+0x5c] ;  /* 0x00005c0001107983 */ /* 0x000ee80000300800 */
[----:B------:R1:W-:Y:S04]  /*2cb80*/  STL [R1+0x48], R3 ;  /* 0x0000480301007387 */ /* 0x0003e80000100800 */
[----:B------:R-:W2:Y:S04]  /*2cb90*/  LDL.LU R12, [R1+0x4c] ;  /* 0x00004c00010c7983 */ /* 0x000ea80000300800 */
[----:B------:R-:W2:Y:S01]  /*2cba0*/  LDL.LU R8, [R1+0x44] ;  /* 0x0000440001087983 */ /* 0x000ea20000300800 */
[----:B0-----:R-:W-:-:S03]  /*2cbb0*/  F2FP.BF16.F32.PACK_AB R6, R252, R0 ;  /* 0x00000000fc06723e */ /* 0x001fc600000010ff */
[----:B------:R-:W2:Y:S04]  /*2cbc0*/  LDL.LU R249, [R1+0x3c] ;  /* 0x00003c0001f97983 */ /* 0x000ea80000300800 */
[----:B-1----:R-:W2:Y:S04]  /*2cbd0*/  LDL.LU R3, [R1+0x34] ;  /* 0x0000340001037983 */ /* 0x002ea80000300800 */
[----:B------:R-:W2:Y:S04]  /*2cbe0*/  LDL.LU R252, [R1+0xd98] ;  /* 0x000d980001fc7983 */ /* 0x000ea80000300800 */
[----:B------:R-:W2:Y:S01]  /*2cbf0*/  LDL.LU R0, [R1+0xd94] ;  /* 0x000d940001007983 */ /* 0x000ea20000300800 */
        /* <DEDUP_REMOVED lines=104> */
[C---:B------:R-:W-:Y:S01]  /*2d280*/  FMUL R5, R2.reuse, R5 ;  /* 0x0000000502057220 */ /* 0x040fe20000400000 */
        /* <DEDUP_REMOVED lines=102> */
[----:B------:R-:W-:Y:S01]  /*2d8f0*/  FMUL R243, R2, R243 ;  /* 0x000000f302f37220 */ /* 0x000fe20000400000 */
[----:B------:R-:W-:-:S02]  /*2d900*/  F2FP.BF16.F32.PACK_AB R7, R250, R248 ;  /* 0x000000f8fa07723e */ /* 0x000fc400000010ff */
[----:B------:R-:W2:Y:S04]  /*2d910*/  LDL.LU R250, [R1+0xd90] ;  /* 0x000d900001fa7983 */ /* 0x000ea80000300800 */
[----:B------:R-:W2:Y:S01]  /*2d920*/  LDL.LU R248, [R1+0xd8c] ;  /* 0x000d8c0001f87983 */ /* 0x000ea20000300800 */
[----:B----4-:R-:W-:-:S04]  /*2d930*/  @!P5 FMUL R20, R20, 16777216 ;  /* 0x4b8000001414d820 */ /* 0x010fc80000400000 */
[----:B------:R-:W-:Y:S01]  /*2d940*/  FMUL R2, R247, R20 ;  /* 0x00000014f7027220 */ /* 0x000fe20000400000 */
[----:B---3--:R-:W-:-:S04]  /*2d950*/  @!P5 FMUL R16, R16, 16777216 ;  /* 0x4b8000001010d820 */ /* 0x008fc80000400000 */
[----:B------:R0:W-:Y:S01]  /*2d960*/  STL [R1+0x40], R2 ;  /* 0x0000400201007387 */ /* 0x0001e20000100800 */
[----:B------:R-:W-:Y:S01]  /*2d970*/  FMUL R16, R247, R16 ;  /* 0x00000010f7107220 */ /* 0x000fe20000400000 */
[----:B--2---:R-:W-:Y:S01]  /*2d980*/  @!P5 FMUL R12, R12, 16777216 ;  /* 0x4b8000000c0cd820 */ /* 0x004fe20000400000 */
[----:B------:R-:W-:-:S03]  /*2d990*/  @!P5 FMUL R8, R8, 16777216 ;  /* 0x4b8000000808d820 */ /* 0x000fc60000400000 */
[----:B------:R-:W-:Y:S01]  /*2d9a0*/  FMUL R12, R247, R12 ;  /* 0x0000000cf70c7220 */ /* 0x000fe20000400000 */
[----:B------:R-:W-:Y:S01]  /*2d9b0*/  @!P5 FMUL R249, R249, 16777216 ;  /* 0x4b800000f9f9d820 */ /* 0x000fe20000400000 */
[C---:B0-----:R-:W-:Y:S01]  /*2d9c0*/  FMUL R2, R247.reuse, R8 ;  /* 0x00000008f7027220 */ /* 0x041fe20000400000 */
[----:B------:R-:W-:Y:S02]  /*2d9d0*/  STL [R1+0x38], R16 ;  /* 0x0000381001007387 */ /* 0x000fe40000100800 */
[C---:B------:R-:W-:Y:S01]  /*2d9e0*/  FMUL R8, R247.reuse, R249 ;  /* 0x000000f9f7087220 */ /* 0x040fe20000400000 */
[----:B------:R-:W-:Y:S01]  /*2d9f0*/  @!P5 FMUL R252, R252, 16777216 ;  /* 0x4b800000fcfcd820 */ /* 0x000fe20000400000 */
[----:B------:R-:W-:Y:S04]  /*2da00*/  STL [R1+0x30], R12 ;  /* 0x0000300c01007387 */ /* 0x000fe80000100800 */
[----:B------:R0:W-:Y:S04]  /*2da10*/  STL [R1+0x28], R2 ;  /* 0x0000280201007387 */ /* 0x0001e80000100800 */
[----:B------:R-:W-:Y:S01]  /*2da20*/  STL [R1+0x20], R8 ;  /* 0x0000200801007387 */ /* 0x000fe20000100800 */
[----:B0-----:R-:W-:-:S03]  /*2da30*/  FMUL R2, R247, R252 ;  /* 0x000000fcf7027220 */ /* 0x001fc60000400000 */
[----:B------:R-:W2:Y:S01]  /*2da40*/  LDL.LU R252, [R1+0xd88] ;  /* 0x000d880001fc7983 */ /* 0x000ea20000300800 */
[----:B------:R-:W-:Y:S01]  /*2da50*/  @!P5 FMUL R3, R3, 16777216 ;  /* 0x4b8000000303d820 */ /* 0x000fe20000400000 */
[----:B------:R-:W-:-:S03]  /*2da60*/  @!P5 FMUL R0, R0, 16777216 ;  /* 0x4b8000000000d820 */ /* 0x000fc60000400000 */
[----:B------:R-:W-:Y:S01]  /*2da70*/  FMUL R3, R247, R3 ;  /* 0x00000003f7037220 */ /* 0x000fe20000400000 */
[----:B------:R-:W-:-:S04]  /*2da80*/  @!P5 FMUL R251, R251, 16777216 ;  /* 0x4b800000fbfbd820 */ /* 0x000fc80000400000 */
[----:B------:R0:W-:Y:S02]  /*2da90*/  STL [R1+0xc], R3 ;  /* 0x00000c0301007387 */ /* 0x0001e40000100800 */
[C---:B0-----:R-:W-:Y:S02]  /*2daa0*/  FMUL R3, R247.reuse, R0 ;  /* 0x00000000f7037220 */ /* 0x041fe40000400000 */
[----:B------:R-:W3:Y:S04]  /*2dab0*/  LDL.LU R0, [R1+0xd84] ;  /* 0x000d840001007983 */ /* 0x000ee80000300800 */
[----:B------:R0:W-:Y:S04]  /*2dac0*/  STL [R1+0x8], R2 ;  /* 0x0000080201007387 */ /* 0x0001e80000100800 */
[----:B------:R-:W-:Y:S01]  /*2dad0*/  STL [R1+0x4], R3 ;  /* 0x0000040301007387 */ /* 0x000fe20000100800 */
[----:B0-----:R-:W-:-:S05]  /*2dae0*/  FMUL R2, R247, R251 ;  /* 0x000000fbf7027220 */ /* 0x001fca0000400000 */
[----:B------:R0:W-:Y:S04]  /*2daf0*/  STL [R1], R2 ;  /* 0x0000000201007387 */ /* 0x0001e80000100800 */
[----:B------:R-:W4:Y:S04]  /*2db00*/  LDL.LU R231, [R1+0x1c] ;  /* 0x00001c0001e77983 */ /* 0x000f280000300800 */
[----:B------:R-:W3:Y:S04]  /*2db10*/  LDL.LU R227, [R1+0x18] ;  /* 0x0000180001e37983 */ /* 0x000ee80000300800 */
[----:B------:R-:W4:Y:S04]  /*2db20*/  LDL.LU R223, [R1+0x14] ;  /* 0x0000140001df7983 */ /* 0x000f280000300800 */
[----:B------:R-:W4:Y:S01]  /*2db30*/  LDL.LU R249, [R1+0x10] ;  /* 0x0000100001f97983 */ /* 0x000f220000300800 */
[----:B------:R-:W-:Y:S01]  /*2db40*/  @!P5 FMUL R246, R246, 16777216 ;  /* 0x4b800000f6f6d820 */ /* 0x000fe20000400000 */
[----:B------:R-:W-:-:S03]  /*2db50*/  FMUL R4, R247, R4 ;  /* 0x00000004f7047220 */ /* 0x000fc60000400000 */
[----:B------:R-:W-:Y:S01]  /*2db60*/  FMUL R246, R247, R246 ;  /* 0x000000f6f7f67220 */ /* 0x000fe20000400000 */
[----:B------:R-:W-:Y:S01]  /*2db70*/  F2FP.BF16.F32.PACK_AB R5, R245, R5 ;  /* 0x00000005f505723e */ /* 0x000fe200000010ff */
[----:B------:R-:W-:Y:S01]  /*2db80*/  @!P5 FMUL R10, R10, 16777216 ;  /* 0x4b8000000a0ad820 */ /* 0x000fe20000400000 */
[----:B------:R-:W-:Y:S02]  /*2db90*/  @!P5 FMUL R11, R11, 16777216 ;  /* 0x4b8000000b0bd820 */ /* 0x000fe40000400000 */
[----:B------:R-:W-:Y:S01]  /*2dba0*/  F2FP.BF16.F32.PACK_AB R4, R246, R4 ;  /* 0x00000004f604723e */ /* 0x000fe200000010ff */
[C---:B------:R-:W-:Y:S01]  /*2dbb0*/  FMUL R29, R247.reuse, R10 ;  /* 0x0000000af71d7220 */ /* 0x040fe20000400000 */
[----:B------:R-:W-:Y:S01]  /*2dbc0*/  FMUL R28, R247, R11 ;  /* 0x0000000bf71c7220 */ /* 0x000fe20000400000 */
[----:B------:R-:W-:Y:S02]  /*2dbd0*/  IADD3 R11, R235, -R242, RZ ;  /* 0x800000f2eb0b7210 */ /* 0x000fe40007ffe0ff */
[----:B------:R-:W-:Y:S01]  /*2dbe0*/  IADD3 R10, R236, -R238, RZ ;  /* 0x800000eeec0a7210 */ /* 0x000fe20007ffe0ff */
[----:B------:R-:W-:Y:S01]  /*2dbf0*/  @!P5 FMUL R14, R14, 16777216 ;  /* 0x4b8000000e0ed820 */ /* 0x000fe20000400000 */
[----:B------:R-:W-:Y:S01]  /*2dc00*/  @!P5 FMUL R15, R15, 16777216 ;  /* 0x4b8000000f0fd820 */ /* 0x000fe20000400000 */
[----:B0-----:R-:W-:-:S02]  /*2dc10*/  IMAD.MOV.U32 R2, RZ, RZ, 0x3dc6b27f ;  /* 0x3dc6b27fff027424 */ /* 0x001fc400078e00ff */
[----:B------:R-:W-:Y:S01]  /*2dc20*/  FADD R11, R11, -1 ;  /* 0xbf8000000b0b7421 */ /* 0x000fe20000000000 */
[----:B------:R-:W-:Y:S01]  /*2dc30*/  FADD R10, R10, -1 ;  /* 0xbf8000000a0a7421 */ /* 0x000fe20000000000 */
[C---:B------:R-:W-:Y:S01]  /*2dc40*/  FMUL R25, R247.reuse, R14 ;  /* 0x0000000ef7197220 */ /* 0x040fe20000400000 */
[----:B------:R-:W-:Y:S01]  /*2dc50*/  FMUL R24, R247, R15 ;  /* 0x0000000ff7187220 */ /* 0x000fe20000400000 */
[-C--:B------:R-:W-:Y:S01]  /*2dc60*/  FFMA.FTZ R15, R11, R2.reuse, -0.16845393180847167969 ;  /* 0xbe2c7f300b0f7423 */ /* 0x080fe20000010002 */
[----:B------:R-:W-:Y:S01]  /*2dc70*/  FFMA.FTZ R14, R10, R2, -0.16845393180847167969 ;  /* 0xbe2c7f300a0e7423 */ /* 0x000fe20000010002 */
[----:B------:R-:W-:Y:S01]  /*2dc80*/  @!P5 FMUL R156, R156, 16777216 ;  /* 0x4b8000009c9cd820 */ /* 0x000fe20000400000 */
[----:B------:R-:W-:Y:S01]  /*2dc90*/  @!P5 FMUL R157, R157, 16777216 ;  /* 0x4b8000009d9dd820 */ /* 0x000fe20000400000 */
[----:B------:R-:W-:Y:S01]  /*2dca0*/  FFMA.FTZ R15, R11, R15, 0.1716887056827545166 ;  /* 0x3e2fcf2a0b0f7423 */ /* 0x000fe2000001000f */
[----:B------:R-:W-:Y:S01]  /*2dcb0*/  FFMA.FTZ R14, R10, R14, 0.1716887056827545166 ;  /* 0x3e2fcf2a0a0e7423 */ /* 0x000fe2000001000e */
[----:B------:R-:W-:Y:S01]  /*2dcc0*/  @!P5 FMUL R152, R152, 16777216 ;  /* 0x4b8000009898d820 */ /* 0x000fe20000400000 */
[----:B------:R-:W-:Y:S01]  /*2dcd0*/  @!P5 FMUL R153, R153, 16777216 ;  /* 0x4b8000009999d820 */ /* 0x000fe20000400000 */
[----:B------:R-:W-:Y:S01]  /*2dce0*/  FFMA.FTZ R15, R11, R15, -0.17900948226451873779 ;  /* 0xbe374e430b0f7423 */ /* 0x000fe2000001000f */
[----:B------:R-:W-:Y:S01]  /*2dcf0*/  @!P5 FMUL R148, R148, 16777216 ;  /* 0x4b8000009494d820 */ /* 0x000fe20000400000 */
[----:B------:R-:W-:Y:S01]  /*2dd00*/  @!P5 FMUL R149, R149, 16777216 ;  /* 0x4b8000009595d820 */ /* 0x000fe20000400000 */
[C---:B------:R-:W-:Y:S01]  /*2dd10*/  FMUL R156, R247.reuse, R156 ;  /* 0x0000009cf79c7220 */ /* 0x040fe20000400000 */
[----:B------:R-:W-:Y:S01]  /*2dd20*/  FMUL R157, R247, R157 ;  /* 0x0000009df79d7220 */ /* 0x000fe20000400000 */
[----:B------:R-:W-:Y:S01]  /*2dd30*/  FFMA.FTZ R14, R10, R14, -0.17900948226451873779 ;  /* 0xbe374e430a0e7423 */ /* 0x000fe2000001000e */
[----:B------:R-:W-:Y:S01]  /*2dd40*/  @!P5 FMUL R144, R144, 16777216 ;  /* 0x4b8000009090d820 */ /* 0x000fe20000400000 */
[----:B------:R-:W-:Y:S01]  /*2dd50*/  @!P5 FMUL R145, R145, 16777216 ;  /* 0x4b8000009191d820 */ /* 0x000fe20000400000 */
[C---:B------:R-:W-:Y:S01]  /*2dd60*/  FMUL R152, R247.reuse, R152 ;  /* 0x00000098f7987220 */ /* 0x040fe20000400000 */
[----:B------:R-:W-:Y:S01]  /*2dd70*/  FMUL R153, R247, R153 ;  /* 0x00000099f7997220 */ /* 0x000fe20000400000 */
[----:B------:R-:W-:Y:S01]  /*2dd80*/  FFMA.FTZ R15, R11, R15, 0.20512372255325317383 ;  /* 0x3e520bf40b0f7423 */ /* 0x000fe2000001000f */
[----:B------:R-:W-:Y:S01]  /*2dd90*/  @!P5 FMUL R140, R140, 16777216 ;  /* 0x4b8000008c8cd820 */ /* 0x000fe20000400000 */
[----:B------:R-:W-:Y:S01]  /*2dda0*/  @!P5 FMUL R141, R141, 16777216 ;  /* 0x4b8000008d8dd820 */ /* 0x000fe20000400000 */
[C---:B------:R-:W-:Y:S01]  /*2ddb0*/  FMUL R148, R247.reuse, R148 ;  /* 0x00000094f7947220 */ /* 0x040fe20000400000 */
[----:B------:R-:W-:Y:S01]  /*2ddc0*/  FMUL R149, R247, R149 ;  /* 0x00000095f7957220 */ /* 0x000fe20000400000 */
[----:B------:R-:W-:Y:S01]  /*2ddd0*/  STL.64 [R1+0x1050], R162 ;  /* 0x001050a201007387 */ /* 0x000fe20000100a00 */
[----:B------:R-:W-:Y:S01]  /*2dde0*/  FFMA.FTZ R14, R10, R14, 0.20512372255325317383 ;  /* 0x3e520bf40a0e7423 */ /* 0x000fe2000001000e */
[----:B------:R-:W-:Y:S01]  /*2ddf0*/  @!P5 FMUL R136, R136, 16777216 ;  /* 0x4b8000008888d820 */ /* 0x000fe20000400000 */
[----:B------:R-:W-:Y:S01]  /*2de00*/  @!P5 FMUL R137, R137, 16777216 ;  /* 0x4b8000008989d820 */ /* 0x000fe20000400000 */
[----:B------:R-:W-:Y:S01]  /*2de10*/  STL.64 [R1+0x1048], R156 ;  /* 0x0010489c01007387 */ /* 0x000fe20000100a00 */
[C---:B------:R-:W-:Y:S01]  /*2de20*/  FMUL R144, R247.reuse, R144 ;  /* 0x00000090f7907220 */ /* 0x040fe20000400000 */
[----:B------:R-:W-:Y:S01]  /*2de30*/  FMUL R145, R247, R145 ;  /* 0x00000091f7917220 */ /* 0x000fe20000400000 */
[----:B------:R-:W-:Y:S01]  /*2de40*/  FFMA.FTZ R15, R11, R15, -0.24046532809734344482 ;  /* 0xbe763c8b0b0f7423 */ /* 0x000fe2000001000f */
[----:B------:R-:W-:Y:S01]  /*2de50*/  STL.64 [R1+0x1040], R158 ;  /* 0x0010409e01007387 */ /* 0x000fe20000100a00 */
[----:B------:R-:W-:Y:S01]  /*2de60*/  @!P5 FMUL R132, R132, 16777216 ;  /* 0x4b8000008484d820 */ /* 0x000fe20000400000 */
[----:B------:R-:W-:Y:S01]  /*2de70*/  @!P5 FMUL R133, R133, 16777216 ;  /* 0x4b8000008585d820 */ /* 0x000fe20000400000 */
[C---:B------:R-:W-:Y:S01]  /*2de80*/  FMUL R140, R247.reuse, R140 ;  /* 0x0000008cf78c7220 */ /* 0x040fe20000400000 */
[----:B------:R-:W-:Y:S01]  /*2de90*/  STL.64 [R1+0x1038], R152 ;  /* 0x0010389801007387 */ /* 0x000fe20000100a00 */
[----:B------:R-:W-:Y:S01]  /*2dea0*/  FMUL R141, R247, R141 ;  /* 0x0000008df78d7220 */ /* 0x000fe20000400000 */
[----:B------:R-:W-:Y:S01]  /*2deb0*/  FFMA.FTZ R14, R10, R14, -0.24046532809734344482 ;  /* 0xbe763c8b0a0e7423 */ /* 0x000fe2000001000e */
[----:B------:R-:W-:Y:S01]  /*2dec0*/  @!P5 FMUL R128, R128, 16777216 ;  /* 0x4b8000008080d820 */ /* 0x000fe20000400000 */
[----:B------:R-:W-:Y:S01]  /*2ded0*/  STL.64 [R1+0x1030], R154 ;  /* 0x0010309a01007387 */ /* 0x000fe20000100a00 */
[----:B------:R-:W-:Y:S01]  /*2dee0*/  @!P5 FMUL R129, R129, 16777216 ;  /* 0x4b8000008181d820 */ /* 0x000fe20000400000 */
[C---:B------:R-:W-:Y:S01]  /*2def0*/  FMUL R136, R247.reuse, R136 ;  /* 0x00000088f7887220 */ /* 0x040fe20000400000 */
[----:B------:R-:W-:Y:S01]  /*2df00*/  FMUL R137, R247, R137 ;  /* 0x00000089f7897220 */ /* 0x000fe20000400000 */
[----:B------:R-:W-:Y:S01]  /*2df10*/  STL.64 [R1+0x1028], R148 ;  /* 0x0010289401007387 */ /* 0x000fe20000100a00 */
[----:B------:R-:W-:Y:S01]  /*2df20*/  FFMA.FTZ R15, R11, R15, 0.28857114911079406738 ;  /* 0x3e93bf990b0f7423 */ /* 0x000fe2000001000f */
[----:B------:R-:W-:Y:S01]  /*2df30*/  @!P5 FMUL R124, R124, 16777216 ;  /* 0x4b8000007c7cd820 */ /* 0x000fe20000400000 */
[----:B------:R-:W-:Y:S01]  /*2df40*/  @!P5 FMUL R125, R125, 16777216 ;  /* 0x4b8000007d7dd820 */ /* 0x000fe20000400000 */
[----:B------:R-:W-:Y:S01]  /*2df50*/  STL.64 [R1+0x1020], R150 ;  /* 0x0010209601007387 */ /* 0x000fe20000100a00 */
[C---:B------:R-:W-:Y:S01]  /*2df60*/  FMUL R132, R247.reuse, R132 ;  /* 0x00000084f7847220 */ /* 0x040fe20000400000 */
[----:B------:R-:W-:Y:S01]  /*2df70*/  FMUL R133, R247, R133 ;  /* 0x00000085f7857220 */ /* 0x000fe20000400000 */
[----:B------:R-:W-:Y:S01]  /*2df80*/  @!P5 FMUL R120, R120, 16777216 ;  /* 0x4b8000007878d820 */ /* 0x000fe20000400000 */
[----:B------:R-:W-:Y:S01]  /*2df90*/  STL.64 [R1+0x1018], R144 ;  /* 0x0010189001007387 */ /* 0x000fe20000100a00 */
[----:B------:R-:W-:Y:S01]  /*2dfa0*/  FFMA.FTZ R14, R10, R14, 0.28857114911079406738 ;  /* 0x3e93bf990a0e7423 */ /* 0x000fe2000001000e */
[----:B------:R-:W-:Y:S01]  /*2dfb0*/  @!P5 FMUL R121, R121, 16777216 ;  /* 0x4b8000007979d820 */ /* 0x000fe20000400000 */
[----:B------:R-:W-:Y:S01]  /*2dfc0*/  @!P5 FMUL R116, R116, 16777216 ;  /* 0x4b8000007474d820 */ /* 0x000fe20000400000 */
[----:B------:R-:W-:Y:S01]  /*2dfd0*/  STL.64 [R1+0x1010], R146 ;  /* 0x0010109201007387 */ /* 0x000fe20000100a00 */
[C---:B------:R-:W-:Y:S01]  /*2dfe0*/  FMUL R128, R247.reuse, R128 ;  /* 0x00000080f7807220 */ /* 0x040fe20000400000 */
[----:B------:R-:W-:Y:S01]  /*2dff0*/  FMUL R129, R247, R129 ;  /* 0x00000081f7817220 */ /* 0x000fe20000400000 */
[----:B------:R-:W-:Y:S01]  /*2e000*/  FFMA.FTZ R15, R11, R15, -0.36067417263984680176 ;  /* 0xbeb8aa490b0f7423 */ /* 0x000fe2000001000f */
[----:B------:R-:W-:Y:S01]  /*2e010*/  STL.64 [R1+0x1008], R140 ;  /* 0x0010088c01007387 */ /* 0x000fe20000100a00 */
[----:B------:R-:W-:Y:S01]  /*2e020*/  @!P5 FMUL R117, R117, 16777216 ;  /* 0x4b8000007575d820 */ /* 0x000fe20000400000 */
[C---:B------:R-:W-:Y:S01]  /*2e030*/  FMUL R124, R247.reuse, R124 ;  /* 0x0000007cf77c7220 */ /* 0x040fe20000400000 */
[----:B------:R-:W-:Y:S01]  /*2e040*/  FMUL R125, R247, R125 ;  /* 0x0000007df77d7220 */ /* 0x000fe20000400000 */
[----:B------:R-:W-:Y:S01]  /*2e050*/  STL.64 [R1+0x1000], R142 ;  /* 0x0010008e01007387 */ /* 0x000fe20000100a00 */
[----:B------:R-:W-:Y:S01]  /*2e060*/  FFMA.FTZ R14, R10, R14, -0.36067417263984680176 ;  /* 0xbeb8aa490a0e7423 */ /* 0x000fe2000001000e */
[----:B------:R-:W-:Y:S01]  /*2e070*/  @!P5 FMUL R114, R114, 16777216 ;  /* 0x4b8000007272d820 */ /* 0x000fe20000400000 */
[----:B------:R-:W-:Y:S01]  /*2e080*/  @!P5 FMUL R115, R115, 16777216 ;  /* 0x4b8000007373d820 */ /* 0x000fe20000400000 */
[----:B------:R-:W-:Y:S01]  /*2e090*/  STL.64 [R1+0xff8], R136 ;  /* 0x000ff88801007387 */ /* 0x000fe20000100a00 */
[C---:B------:R-:W-:Y:S01]  /*2e0a0*/  FMUL R120, R247.reuse, R120 ;  /* 0x00000078f7787220 */ /* 0x040fe20000400000 */
[----:B------:R-:W-:Y:S01]  /*2e0b0*/  FMUL R121, R247, R121 ;  /* 0x00000079f7797220 */ /* 0x000fe20000400000 */
[----:B------:R-:W-:Y:S01]  /*2e0c0*/  @!P5 FMUL R110, R110, 16777216 ;  /* 0x4b8000006e6ed820 */ /* 0x000fe20000400000 */
[----:B------:R-:W-:Y:S01]  /*2e0d0*/  STL.64 [R1+0xff0], R138 ;  /* 0x000ff08a01007387 */ /* 0x000fe20000100a00 */
[----:B------:R-:W-:Y:S01]  /*2e0e0*/  FFMA.FTZ R15, R11, R15, 0.48089820146560668945 ;  /* 0x3ef6384a0b0f7423 */ /* 0x000fe2000001000f */
[----:B------:R-:W-:Y:S01]  /*2e0f0*/  @!P5 FMUL R111, R111, 16777216 ;  /* 0x4b8000006f6fd820 */ /* 0x000fe20000400000 */
[C---:B------:R-:W-:Y:S01]  /*2e100*/  FMUL R116, R247.reuse, R116 ;  /* 0x00000074f7747220 */ /* 0x040fe20000400000 */
[----:B------:R-:W-:Y:S01]  /*2e110*/  STL.64 [R1+0xfe8], R132 ;  /* 0x000fe88401007387 */ /* 0x000fe20000100a00 */
[----:B------:R-:W-:Y:S01]  /*2e120*/  FMUL R117, R247, R117 ;  /* 0x00000075f7757220 */ /* 0x000fe20000400000 */
[----:B------:R-:W-:Y:S01]  /*2e130*/  @!P5 FMUL R106, R106, 16777216 ;  /* 0x4b8000006a6ad820 */ /* 0x000fe20000400000 */
[----:B------:R-:W-:Y:S01]  /*2e140*/  @!P5 FMUL R107, R107, 16777216 ;  /* 0x4b8000006b6bd820 */ /* 0x000fe20000400000 */
[----:B------:R-:W-:Y:S01]  /*2e150*/  STL.64 [R1+0xfe0], R134 ;  /* 0x000fe08601007387 */ /* 0x000fe20000100a00 */
[----:B------:R-:W-:Y:S01]  /*2e160*/  FFMA.FTZ R14, R10, R14, 0.48089820146560668945 ;  /* 0x3ef6384a0a0e7423 */ /* 0x000fe2000001000e */
[C---:B------:R-:W-:Y:S01]  /*2e170*/  FMUL R114, R247.reuse, R114 ;  /* 0x00000072f7727220 */ /* 0x040fe20000400000 */
[----:B------:R-:W-:Y:S01]  /*2e180*/  FMUL R115, R247, R115 ;  /* 0x00000073f7737220 */ /* 0x000fe20000400000 */
[----:B------:R-:W-:Y:S01]  /*2e190*/  STL.64 [R1+0xfd8], R128 ;  /* 0x000fd88001007387 */ /* 0x000fe20000100a00 */
[----:B------:R-:W-:Y:S01]  /*2e1a0*/  FFMA.FTZ R15, R11, R15, -0.72134751081466674805 ;  /* 0xbf38aa3b0b0f7423 */ /* 0x000fe2000001000f */
[----:B------:R-:W-:Y:S01]  /*2e1b0*/  @!P5 FMUL R102, R102, 16777216 ;  /* 0x4b8000006666d820 */ /* 0x000fe20000400000 */
[----:B------:R-:W-:Y:S01]  /*2e1c0*/  @!P5 FMUL R103, R103, 16777216 ;  /* 0x4b8000006767d820 */ /* 0x000fe20000400000 */
[----:B------:R-:W-:Y:S01]  /*2e1d0*/  STL.64 [R1+0xfd0], R130 ;  /* 0x000fd08201007387 */ /* 0x000fe20000100a00 */
[C---:B------:R-:W-:Y:S01]  /*2e1e0*/  FMUL R110, R247.reuse, R110 ;  /* 0x0000006ef76e7220 */ /* 0x040fe20000400000 */
[----:B------:R-:W-:Y:S01]  /*2e1f0*/  FMUL R111, R247, R111 ;  /* 0x0000006ff76f7220 */ /* 0x000fe20000400000 */
[----:B------:R-:W-:Y:S01]  /*2e200*/  @!P5 FMUL R98, R98, 16777216 ;  /* 0x4b8000006262d820 */ /* 0x000fe20000400000 */
[----:B------:R-:W-:Y:S01]  /*2e210*/  STL.64 [R1+0xfc8], R124 ;  /* 0x000fc87c01007387 */ /* 0x000fe20000100a00 */
[----:B------:R-:W-:Y:S01]  /*2e220*/  FFMA.FTZ R14, R10, R14, -0.72134751081466674805 ;  /* 0xbf38aa3b0a0e7423 */ /* 0x000fe2000001000e */
[----:B------:R-:W-:Y:S01]  /*2e230*/  @!P5 FMUL R99, R99, 16777216 ;  /* 0x4b8000006363d820 */ /* 0x000fe20000400000 */
[C---:B------:R-:W-:Y:S01]  /*2e240*/  FMUL R106, R247.reuse, R106 ;  /* 0x0000006af76a7220 */ /* 0x040fe20000400000 */
[----:B------:R-:W-:Y:S01]  /*2e250*/  STL.64 [R1+0xfc0], R126 ;  /* 0x000fc07e01007387 */ /* 0x000fe20000100a00 */
[----:B------:R-:W-:Y:S01]  /*2e260*/  FMUL R107, R247, R107 ;  /* 0x0000006bf76b7220 */ /* 0x000fe20000400000 */
[----:B------:R-:W-:Y:S01]  /*2e270*/  @!P5 FMUL R94, R94, 16777216 ;  /* 0x4b8000005e5ed820 */ /* 0x000fe20000400000 */
[----:B------:R-:W-:Y:S01]  /*2e280*/  @!P5 FMUL R95, R95, 16777216 ;  /* 0x4b8000005f5fd820 */ /* 0x000fe20000400000 */
[----:B------:R-:W-:Y:S01]  /*2e290*/  STL.64 [R1+0xfb8], R120 ;  /* 0x000fb87801007387 */ /* 0x000fe20000100a00 */
[----:B------:R-:W-:Y:S01]  /*2e2a0*/  FMUL R15, R11, R15 ;  /* 0x0000000f0b0f7220 */ /* 0x000fe20000400000 */
[C---:B------:R-:W-:Y:S01]  /*2e2b0*/  FMUL R102, R247.reuse, R102 ;  /* 0x00000066f7667220 */ /* 0x040fe20000400000 */
[----:B------:R-:W-:Y:S01]  /*2e2c0*/  FMUL R103, R247, R103 ;  /* 0x00000067f7677220 */ /* 0x000fe20000400000 */
[----:B------:R-:W-:Y:S01]  /*2e2d0*/  STL.64 [R1+0xfb0], R122 ;  /* 0x000fb07a01007387 */ /* 0x000fe20000100a00 */
[----:B------:R-:W-:Y:S01]  /*2e2e0*/  @!P5 FMUL R18, R18, 16777216 ;  /* 0x4b8000001212d820 */ /* 0x000fe20000400000 */
[----:B------:R-:W-:Y:S01]  /*2e2f0*/  @!P5 FMUL R90, R90, 16777216 ;  /* 0x4b8000005a5ad820 */ /* 0x000fe20000400000 */
[----:B------:R-:W-:Y:S01]  /*2e300*/  @!P5 FMUL R91, R91, 16777216 ;  /* 0x4b8000005b5bd820 */ /* 0x000fe20000400000 */
[----:B------:R-:W-:Y:S01]  /*2e310*/  STL.64 [R1+0xfa8], R116 ;  /* 0x000fa87401007387 */ /* 0x000fe20000100a00 */
[----:B------:R-:W-:Y:S01]  /*2e320*/  FMUL R14, R10, R14 ;  /* 0x0000000e0a0e7220 */ /* 0x000fe20000400000 */
[C---:B------:R-:W-:Y:S01]  /*2e330*/  FMUL R98, R247.reuse, R98 ;  /* 0x00000062f7627220 */ /* 0x040fe20000400000 */
[----:B------:R-:W-:Y:S01]  /*2e340*/  FMUL R99, R247, R99 ;  /* 0x00000063f7637220 */ /* 0x000fe20000400000 */
[----:B------:R-:W-:Y:S01]  /*2e350*/  STL.64 [R1+0xfa0], R118 ;  /* 0x000fa07601007387 */ /* 0x000fe20000100a00 */
[----:B------:R-:W-:Y:S01]  /*2e360*/  FMUL R15, R11, R15 ;  /* 0x0000000f0b0f7220 */ /* 0x000fe20000400000 */
[----:B------:R-:W-:Y:S01]  /*2e370*/  @!P5 FMUL R86, R86, 16777216 ;  /* 0x4b8000005656d820 */ /* 0x000fe20000400000 */
[----:B------:R-:W-:Y:S01]  /*2e380*/  @!P5 FMUL R87, R87, 16777216 ;  /* 0x4b8000005757d820 */ /* 0x000fe20000400000 */
[----:B------:R-:W-:Y:S01]  /*2e390*/  STL.64 [R1+0xf98], R114 ;  /* 0x000f987201007387 */ /* 0x000fe20000100a00 */
[C---:B------:R-:W-:Y:S01]  /*2e3a0*/  FMUL R94, R247.reuse, R94 ;  /* 0x0000005ef75e7220 */ /* 0x040fe20000400000 */
[----:B------:R-:W-:Y:S01]  /*2e3b0*/  FMUL R95, R247, R95 ;  /* 0x0000005ff75f7220 */ /* 0x000fe20000400000 */
[----:B------:R-:W-:Y:S01]  /*2e3c0*/  @!P5 FMUL R82, R82, 16777216 ;  /* 0x4b8000005252d820 */ /* 0x000fe20000400000 */
[----:B------:R-:W-:Y:S01]  /*2e3d0*/  STL.64 [R1+0xf90], R112 ;  /* 0x000f907001007387 */ /* 0x000fe20000100a00 */
[----:B------:R-:W-:Y:S01]  /*2e3e0*/  @!P5 FMUL R83, R83, 16777216 ;  /* 0x4b8000005353d820 */ /* 0x000fe20000400000 */
[C---:B------:R-:W-:Y:S01]  /*2e3f0*/  FMUL R21, R247.reuse, R18 ;  /* 0x00000012f7157220 */ /* 0x040fe20000400000 */
[C---:B------:R-:W-:Y:S01]  /*2e400*/  FMUL R90, R247.reuse, R90 ;  /* 0x0000005af75a7220 */ /* 0x040fe20000400000 */
[----:B------:R-:W-:Y:S01]  /*2e410*/  STL.64 [R1+0xf88], R110 ;  /* 0x000f886e01007387 */ /* 0x000fe20000100a00 */
[----:B------:R-:W-:Y:S01]  /*2e420*/  FMUL R14, R10, R14 ;  /* 0x0000000e0a0e7220 */ /* 0x000fe20000400000 */
[----:B------:R-:W-:Y:S01]  /*2e430*/  FMUL R91, R247, R91 ;  /* 0x0000005bf75b7220 */ /* 0x000fe20000400000 */
[----:B------:R-:W-:Y:S01]  /*2e440*/  @!P5 FMUL R78, R78, 16777216 ;  /* 0x4b8000004e4ed820 */ /* 0x000fe20000400000 */
[----:B------:R-:W-:Y:S01]  /*2e450*/  STL.64 [R1+0xf80], R108 ;  /* 0x000f806c01007387 */ /* 0x000fe20000100a00 */
[----:B------:R-:W-:Y:S01]  /*2e460*/  FFMA.FTZ R11, R11, 1.4426950216293334961, R15 ;  /* 0x3fb8aa3b0b0b7823 */ /* 0x000fe2000001000f */
[----:B------:R-:W-:Y:S01]  /*2e470*/  @!P5 FMUL R79, R79, 16777216 ;  /* 0x4b8000004f4fd820 */ /* 0x000fe20000400000 */
[C---:B------:R-:W-:Y:S01]  /*2e480*/  FMUL R86, R247.reuse, R86 ;  /* 0x00000056f7567220 */ /* 0x040fe20000400000 */
        /* <DEDUP_REMOVED lines=21> */
[----:B------:R-:W-:-:S03]  /*2e5e0*/  @!P5 FMUL R63, R63, 16777216 ;  /* 0x4b8000003f3fd820 */ /* 0x000fc60000400000 */
[----:B--2---:R0:W-:Y:S01]  /*2e5f0*/  STSM.16.M88.4 [R252], R4 ;  /* 0x00000004fc007844 */ /* 0x0041e20000000200 */
[C---:B------:R-:W-:Y:S01]  /*2e600*/  FMUL R70, R247.reuse, R70 ;  /* 0x00000046f7467220 */ /* 0x040fe20000400000 */
[----:B------:R-:W-:Y:S01]  /*2e610*/  FMUL R71, R247, R71 ;  /* 0x00000047f7477220 */ /* 0x000fe20000400000 */
[----:B------:R-:W-:Y:S01]  /*2e620*/  @!P5 FMUL R58, R58, 16777216 ;  /* 0x4b8000003a3ad820 */ /* 0x000fe20000400000 */
[----:B------:R-:W-:Y:S01]  /*2e630*/  @!P5 FMUL R59, R59, 16777216 ;  /* 0x4b8000003b3bd820 */ /* 0x000fe20000400000 */
[C---:B------:R-:W-:Y:S01]  /*2e640*/  FMUL R66, R247.reuse, R66 ;  /* 0x00000042f7427220 */ /* 0x040fe20000400000 */
[----:B------:R-:W-:Y:S01]  /*2e650*/  FMUL R67, R247, R67 ;  /* 0x00000043f7437220 */ /* 0x000fe20000400000 */
[----:B------:R-:W-:Y:S01]  /*2e660*/  @!P5 FMUL R54, R54, 16777216 ;  /* 0x4b8000003636d820 */ /* 0x000fe20000400000 */
[----:B------:R-:W-:Y:S01]  /*2e670*/  @!P5 FMUL R55, R55, 16777216 ;  /* 0x4b8000003737d820 */ /* 0x000fe20000400000 */
[----:B------:R-:W-:Y:S01]  /*2e680*/  @!P5 FMUL R50, R50, 16777216 ;  /* 0x4b8000003232d820 */ /* 0x000fe20000400000 */
[----:B------:R-:W-:Y:S01]  /*2e690*/  @!P5 FMUL R51, R51, 16777216 ;  /* 0x4b8000003333d820 */ /* 0x000fe20000400000 */
[----:B------:R-:W-:Y:S01]  /*2e6a0*/  @!P5 FMUL R46, R46, 16777216 ;  /* 0x4b8000002e2ed820 */ /* 0x000fe20000400000 */
[----:B------:R-:W-:Y:S01]  /*2e6b0*/  @!P5 FMUL R47, R47, 16777216 ;  /* 0x4b8000002f2fd820 */ /* 0x000fe20000400000 */
[----:B------:R-:W-:Y:S01]  /*2e6c0*/  ISETP.GE.U32.AND P1, PT, R235, 0x7f800000, PT ;  /* 0x7f800000eb00780c */ /* 0x000fe20003f26070 */
[----:B------:R-:W-:Y:S01]  /*2e6d0*/  @!P5 FMUL R42, R42, 16777216 ;  /* 0x4b8000002a2ad820 */ /* 0x000fe20000400000 */
[----:B------:R-:W-:Y:S01]  /*2e6e0*/  @!P5 FMUL R43, R43, 16777216 ;  /* 0x4b8000002b2bd820 */ /* 0x000fe20000400000 */
[----:B0-----:R-:W-:Y:S01]  /*2e6f0*/  IADD3 R7, R237, -R239, RZ ;  /* 0x800000efed077210 */ /* 0x001fe20007ffe0ff */
[----:B------:R-:W-:Y:S01]  /*2e700*/  STL.64 [R1+0xf48], R94 ;  /* 0x000f485e01007387 */ /* 0x000fe20000100a00 */
[----:B------:R-:W-:Y:S01]  /*2e710*/  IADD3 R6, R232, -R240, RZ ;  /* 0x800000f0e8067210 */ /* 0x000fe20007ffe0ff */
[C---:B------:R-:W-:Y:S01]  /*2e720*/  FMUL R62, R247.reuse, R62 ;  /* 0x0000003ef73e7220 */ /* 0x040fe20000400000 */
[----:B------:R-:W-:Y:S01]  /*2e730*/  FMUL R63, R247, R63 ;  /* 0x0000003ff73f7220 */ /* 0x000fe20000400000 */
[----:B------:R-:W-:Y:S01]  /*2e740*/  FADD R7, R7, -1 ;  /* 0xbf80000007077421 */ /* 0x000fe20000000000 */
[----:B------:R-:W-:Y:S01]  /*2e750*/  STL.64 [R1+0xf40], R92 ;  /* 0x000f405c01007387 */ /* 0x000fe20000100a00 */
[----:B------:R-:W-:Y:S01]  /*2e760*/  FADD R6, R6, -1 ;  /* 0xbf80000006067421 */ /* 0x000fe20000000000 */
[----:B------:R-:W0:Y:S01]  /*2e770*/  LDC.64 R4, c[0x0][0x270] ;  /* 0x00009c00ff047b82 */ /* 0x000e220000000a00 */
[----:B------:R-:W-:-:S02]  /*2e780*/  FFMA.FTZ R3, R7, R2, -0.16845393180847167969 ;  /* 0xbe2c7f3007037423 */ /* 0x000fc40000010002 */
[C---:B------:R-:W-:Y:S02]  /*2e790*/  FFMA.FTZ R2, R6.reuse, R2, -0.16845393180847167969 ;  /* 0xbe2c7f3006027423 */ /* 0x040fe40000010002 */
[----:B------:R-:W-:Y:S02]  /*2e7a0*/  FFMA.FTZ R3, R7, R3, 0.1716887056827545166 ;  /* 0x3e2fcf2a07037423 */ /* 0x000fe40000010003 */
[C---:B------:R-:W-:Y:S01]  /*2e7b0*/  FFMA.FTZ R2, R6.reuse, R2, 0.1716887056827545166 ;  /* 0x3e2fcf2a06027423 */ /* 0x040fe20000010002 */
[----:B------:R-:W-:Y:S01]  /*2e7c0*/  FMUL R58, R247, R58 ;  /* 0x0000003af73a7220 */ /* 0x000fe20000400000 */
[----:B------:R-:W-:Y:S01]  /*2e7d0*/  FFMA.FTZ R3, R7, R3, -0.17900948226451873779 ;  /* 0xbe374e4307037423 */ /* 0x000fe20000010003 */
[C---:B------:R-:W-:Y:S01]  /*2e7e0*/  FMUL R59, R247.reuse, R59 ;  /* 0x0000003bf73b7220 */ /* 0x040fe20000400000 */
[C---:B------:R-:W-:Y:S01]  /*2e7f0*/  FFMA.FTZ R2, R6.reuse, R2, -0.17900948226451873779 ;  /* 0xbe374e4306027423 */ /* 0x040fe20000010002 */
[----:B------:R-:W-:Y:S01]  /*2e800*/  FMUL R54, R247, R54 ;  /* 0x00000036f7367220 */ /* 0x000fe20000400000 */
[----:B------:R-:W-:Y:S01]  /*2e810*/  FFMA.FTZ R3, R7, R3, 0.20512372255325317383 ;  /* 0x3e520bf407037423 */ /* 0x000fe20000010003 */
[----:B------:R-:W-:Y:S01]  /*2e820*/  FMUL R55, R247, R55 ;  /* 0x00000037f7377220 */ /* 0x000fe20000400000 */
[----:B------:R-:W-:Y:S01]  /*2e830*/  FFMA.FTZ R2, R6, R2, 0.20512372255325317383 ;  /* 0x3e520bf406027423 */ /* 0x000fe20000010002 */
[----:B------:R-:W-:Y:S01]  /*2e840*/  ISETP.GE.U32.AND P2, PT, R236, 0x7f800000, PT ;  /* 0x7f800000ec00780c */ /* 0x000fe20003f46070 */
[----:B------:R-:W-:Y:S01]  /*2e850*/  FFMA.FTZ R3, R7, R3, -0.24046532809734344482 ;  /* 0xbe763c8b07037423 */ /* 0x000fe20000010003 */
[----:B------:R-:W-:Y:S01]  /*2e860*/  @!P5 FMUL R38, R38, 16777216 ;  /* 0x4b8000002626d820 */ /* 0x000fe20000400000 */
[----:B------:R-:W-:Y:S01]  /*2e870*/  FFMA.FTZ R2, R6, R2, -0.24046532809734344482 ;  /* 0xbe763c8b06027423 */ /* 0x000fe20000010002 */
[----:B------:R-:W-:Y:S01]  /*2e880*/  @!P5 FMUL R39, R39, 16777216 ;  /* 0x4b8000002727d820 */ /* 0x000fe20000400000 */
[----:B------:R-:W-:Y:S01]  /*2e890*/  FFMA.FTZ R3, R7, R3, 0.28857114911079406738 ;  /* 0x3e93bf9907037423 */ /* 0x000fe20000010003 */
[----:B------:R-:W-:Y:S01]  /*2e8a0*/  @!P5 FMUL R34, R34, 16777216 ;  /* 0x4b8000002222d820 */ /* 0x000fe20000400000 */
[C---:B------:R-:W-:Y:S01]  /*2e8b0*/  FFMA.FTZ R2, R6.reuse, R2, 0.28857114911079406738 ;  /* 0x3e93bf9906027423 */ /* 0x040fe20000010002 */
[----:B------:R-:W-:Y:S01]  /*2e8c0*/  @!P5 FMUL R35, R35, 16777216 ;  /* 0x4b8000002323d820 */ /* 0x000fe20000400000 */
[----:B------:R-:W-:Y:S01]  /*2e8d0*/  FFMA.FTZ R3, R7, R3, -0.36067417263984680176 ;  /* 0xbeb8aa4907037423 */ /* 0x000fe20000010003 */
[----:B---3--:R-:W-:Y:S01]  /*2e8e0*/  FADD R10, R227, R10 ;  /* 0x0000000ae30a7221 */ /* 0x008fe20000000000 */
[C---:B------:R-:W-:Y:S01]  /*2e8f0*/  FFMA.FTZ R2, R6.reuse, R2, -0.36067417263984680176 ;  /* 0xbeb8aa4906027423 */ /* 0x040fe20000010002 */
[----:B------:R-:W-:Y:S01]  /*2e900*/  FMUL R50, R247, R50 ;  /* 0x00000032f7327220 */ /* 0x000fe20000400000 */
[----:B------:R-:W-:Y:S01]  /*2e910*/  FFMA.FTZ R3, R7, R3, 0.48089820146560668945 ;  /* 0x3ef6384a07037423 */ /* 0x000fe20000010003 */
[C---:B------:R-:W-:Y:S01]  /*2e920*/  FMUL R51, R247.reuse, R51 ;  /* 0x00000033f7337220 */ /* 0x040fe20000400000 */
[C---:B------:R-:W-:Y:S01]  /*2e930*/  FFMA.FTZ R2, R6.reuse, R2, 0.48089820146560668945 ;  /* 0x3ef6384a06027423 */ /* 0x040fe20000010002 */
[----:B------:R-:W-:Y:S01]  /*2e940*/  FMUL R46, R247, R46 ;  /* 0x0000002ef72e7220 */ /* 0x000fe20000400000 */
[----:B------:R-:W-:Y:S01]  /*2e950*/  FFMA.FTZ R3, R7, R3, -0.72134751081466674805 ;  /* 0xbf38aa3b07037423 */ /* 0x000fe20000010003 */
[C---:B------:R-:W-:Y:S01]  /*2e960*/  FMUL R47, R247.reuse, R47 ;  /* 0x0000002ff72f7220 */ /* 0x040fe20000400000 */
[C---:B------:R-:W-:Y:S01]  /*2e970*/  FFMA.FTZ R2, R6.reuse, R2, -0.72134751081466674805 ;  /* 0xbf38aa3b06027423 */ /* 0x040fe20000010002 */
[----:B------:R-:W-:Y:S01]  /*2e980*/  FMUL R42, R247, R42 ;  /* 0x0000002af72a7220 */ /* 0x000fe20000400000 */
[----:B------:R-:W-:Y:S01]  /*2e990*/  FMUL R3, R7, R3 ;  /* 0x0000000307037220 */ /* 0x000fe20000400000 */
[----:B------:R-:W-:Y:S01]  /*2e9a0*/  FMUL R43, R247, R43 ;  /* 0x0000002bf72b7220 */ /* 0x000fe20000400000 */
[----:B------:R-:W-:Y:S01]  /*2e9b0*/  FMUL R2, R6, R2 ;  /* 0x0000000206027220 */ /* 0x000fe20000400000 */
[----:B------:R-:W-:Y:S01]  /*2e9c0*/  @!P5 FMUL R30, R30, 16777216 ;  /* 0x4b8000001e1ed820 */ /* 0x000fe20000400000 */
[----:B------:R-:W-:Y:S01]  /*2e9d0*/  FMUL R3, R7, R3 ;  /* 0x0000000307037220 */ /* 0x000fe20000400000 */
[----:B------:R-:W-:Y:S01]  /*2e9e0*/  @!P5 FMUL R31, R31, 16777216 ;  /* 0x4b8000001f1fd820 */ /* 0x000fe20000400000 */
[----:B------:R-:W-:Y:S01]  /*2e9f0*/  FMUL R2, R6, R2 ;  /* 0x0000000206027220 */ /* 0x000fe20000400000 */
[----:B------:R-:W-:Y:S01]  /*2ea00*/  @!P5 FMUL R26, R26, 16777216 ;  /* 0x4b8000001a1ad820 */ /* 0x000fe20000400000 */
[----:B------:R-:W-:Y:S01]  /*2ea10*/  FFMA.FTZ R7, R7, 1.4426950216293334961, R3 ;  /* 0x3fb8aa3b07077823 */ /* 0x000fe20000010003 */
[----:B------:R-:W-:Y:S01]  /*2ea20*/  @!P5 FMUL R27, R27, 16777216 ;  /* 0x4b8000001b1bd820 */ /* 0x000fe20000400000 */
[----:B------:R-:W-:Y:S01]  /*2ea30*/  FFMA.FTZ R6, R6, 1.4426950216293334961, R2 ;  /* 0x3fb8aa3b06067823 */ /* 0x000fe20000010002 */
[----:B------:R-:W-:Y:S01]  /*2ea40*/  @!P5 FMUL R22, R22, 16777216 ;  /* 0x4b8000001616d820 */ /* 0x000fe20000400000 */
[----:B----4-:R-:W-:Y:S01]  /*2ea50*/  FADD R18, R223, R7 ;  /* 0x00000007df127221 */ /* 0x010fe20000000000 */
[----:B------:R-:W-:Y:S01]  /*2ea60*/  STL.64 [R1+0xf38], R90 ;  /* 0x000f385a01007387 */ /* 0x000fe20000100a00 */
[----:B------:R-:W-:Y:S01]  /*2ea70*/  FADD R15, R249, R6 ;  /* 0x00000006f90f7221 */ /* 0x000fe20000000000 */
[----:B------:R-:W1:Y:S01]  /*2ea80*/  LDC.64 R2, c[0x0][0x228] ;  /* 0x00008a00ff027b82 */ /* 0x000e620000000a00 */
[----:B------:R-:W2:Y:S01]  /*2ea90*/  S2R R249, SR_TID.X ;  /* 0x0000000000f97919 */ /* 0x000ea20000002100 */
[----:B------:R-:W2:Y:S01]  /*2eaa0*/  S2R R223, SR_CTAID.X ;  /* 0x0000000000df7919 */ /* 0x000ea20000002500 */
[----:B------:R-:W-:Y:S01]  /*2eab0*/  @!P5 FMUL R23, R23, 16777216 ;  /* 0x4b8000001717d820 */ /* 0x000fe20000400000 */
[----:B------:R-:W-:Y:S01]  /*2eac0*/  @!P5 FMUL R250, R250, 16777216 ;  /* 0x4b800000fafad820 */ /* 0x000fe20000400000 */
[----:B------:R-:W-:Y:S01]  /*2ead0*/  @!P5 FMUL R248, R248, 16777216 ;  /* 0x4b800000f8f8d820 */ /* 0x000fe20000400000 */
[----:B------:R-:W-:Y:S01]  /*2eae0*/  STL.64 [R1+0xf30], R88 ;  /* 0x000f305801007387 */ /* 0x000fe20000100a00 */
        /* <DEDUP_REMOVED lines=11> */
[----:B------:R-:W3:Y:S01]  /*2eba0*/  S2R R227, SR_CTAID.Y ;  /* 0x0000000000e37919 */ /* 0x000ee20000002600 */
[C---:B------:R-:W-:Y:S01]  /*2ebb0*/  FMUL R38, R247.reuse, R38 ;  /* 0x00000026f7267220 */ /* 0x040fe20000400000 */
[C---:B------:R-:W-:Y:S01]  /*2ebc0*/  FMUL R39, R247.reuse, R39 ;  /* 0x00000027f7277220 */ /* 0x040fe20000400000 */
[C---:B------:R-:W-:Y:S01]  /*2ebd0*/  FMUL R34, R247.reuse, R34 ;  /* 0x00000022f7227220 */ /* 0x040fe20000400000 */
[----:B------:R-:W-:Y:S01]  /*2ebe0*/  STL.64 [R1+0xf18], R82 ;  /* 0x000f185201007387 */ /* 0x000fe20000100a00 */
[----:B------:R-:W-:Y:S01]  /*2ebf0*/  FMUL R35, R247, R35 ;  /* 0x00000023f7237220 */ /* 0x000fe20000400000 */
        /* <DEDUP_REMOVED lines=41> */
[C---:B------:R-:W-:Y:S01]  /*2ee90*/  FMUL R30, R247.reuse, R30 ;  /* 0x0000001ef71e7220 */ /* 0x040fe20000400000 */
[----:B------:R-:W-:Y:S01]  /*2eea0*/  STL.64 [R1+0xec0], R60 ;  /* 0x000ec03c01007387 */ /* 0x000fe20000100a00 */
[C---:B------:R-:W-:Y:S01]  /*2eeb0*/  FMUL R31, R247.reuse, R31 ;  /* 0x0000001ff71f7220 */ /* 0x040fe20000400000 */
[C---:B------:R-:W-:Y:S01]  /*2eec0*/  FMUL R26, R247.reuse, R26 ;  /* 0x0000001af71a7220 */ /* 0x040fe20000400000 */
[C---:B------:R-:W-:Y:S01]  /*2eed0*/  FMUL R27, R247.reuse, R27 ;  /* 0x0000001bf71b7220 */ /* 0x040fe20000400000 */
[----:B------:R-:W-:Y:S01]  /*2eee0*/  STL.64 [R1+0xeb8], R58 ;  /* 0x000eb83a01007387 */ /* 0x000fe20000100a00 */
[C---:B------:R-:W-:Y:S01]  /*2eef0*/  FMUL R22, R247.reuse, R22 ;  /* 0x00000016f7167220 */ /* 0x040fe20000400000 */
[C---:B------:R-:W-:Y:S01]  /*2ef00*/  FMUL R23, R247.reuse, R23 ;  /* 0x00000017f7177220 */ /* 0x040fe20000400000 */
[----:B------:R-:W-:Y:S01]  /*2ef10*/  @P1 MOV R7, 0x7f800000 ;  /* 0x7f80000000071802 */ /* 0x000fe20000000f00 */
[----:B------:R-:W-:Y:S01]  /*2ef20*/  STL.64 [R1+0xeb0], R56 ;  /* 0x000eb03801007387 */ /* 0x000fe20000100a00 */
[----:B------:R-:W-:Y:S01]  /*2ef30*/  FMUL R20, R247, R19 ;  /* 0x00000013f7147220 */ /* 0x000fe20000400000 */
[----:B------:R-:W-:Y:S01]  /*2ef40*/  @P2 MOV R6, 0x7f800000 ;  /* 0x7f80000000062802 */ /* 0x000fe20000000f00 */
[----:B------:R-:W4:Y:S01]  /*2ef50*/  LDC R14, c[0x0][0x278] ;  /* 0x00009e00ff0e7b82 */ /* 0x000f220000000800 */
[----:B------:R-:W-:Y:S04]  /*2ef60*/  STL.64 [R1+0xea8], R54 ;  /* 0x000ea83601007387 */ /* 0x000fe80000100a00 */
[----:B------:R-:W-:Y:S01]  /*2ef70*/  STL.64 [R1+0xea0], R52 ;  /* 0x000ea03401007387 */ /* 0x000fe20000100a00 */
[----:B------:R-:W-:-:S02]  /*2ef80*/  ISETP.GE.U32.AND P5, PT, R237, 0x7f800000, PT ;  /* 0x7f800000ed00780c */ /* 0x000fc40003fa6070 */
[----:B--2---:R-:W-:Y:S01]  /*2ef90*/  PRMT R223, R249, 0x6540, R223 ;  /* 0x00006540f9df7816 */ /* 0x004fe200000000df */
[----:B------:R-:W-:Y:S01]  /*2efa0*/  STL.64 [R1+0xe98], R50 ;  /* 0x000e983201007387 */ /* 0x000fe20000100a00 */
[C---:B------:R-:W-:Y:S01]  /*2efb0*/  FMUL R245, R247.reuse, R248 ;  /* 0x000000f8f7f57220 */ /* 0x040fe20000400000 */
[----:B------:R-:W-:Y:S01]  /*2efc0*/  FMUL R244, R247, R244 ;  /* 0x000000f4f7f47220 */ /* 0x000fe20000400000 */
[----:B------:R-:W-:Y:S01]  /*2efd0*/  FADD R19, R231, R11 ;  /* 0x0000000be7137221 */ /* 0x000fe20000000000 */
[----:B------:R-:W-:Y:S01]  /*2efe0*/  STL.64 [R1+0xe90], R48 ;  /* 0x000e903001007387 */ /* 0x000fe20000100a00 */
[----:B------:R-:W-:Y:S01]  /*2eff0*/  @P2 FFMA.FTZ R10, R236, R6, +INF ;  /* 0x7f800000ec0a2423 */ /* 0x000fe20000010006 */
[----:B0-----:R-:W-:Y:S02]  /*2f000*/  IMAD R5, R223, R5, RZ ;  /* 0x00000005df057224 */ /* 0x001fe400078e02ff */
[----:B------:R-:W-:Y:S01]  /*2f010*/  FMUL R8, R247, R221 ;  /* 0x000000ddf7087220 */ /* 0x000fe20000400000 */
[----:B------:R-:W-:Y:S01]  /*2f020*/  STL.64 [R1+0xe88], R46 ;  /* 0x000e882e01007387 */ /* 0x000fe20000100a00 */
[----:B------:R-:W-:Y:S01]  /*2f030*/  @P1 FFMA.FTZ R19, R235, R7, +INF ;  /* 0x7f800000eb131423 */ /* 0x000fe20000010007 */
[----:B---3--:R-:W-:Y:S01]  /*2f040*/  IMAD R4, R227, R4, RZ ;  /* 0x00000004e3047224 */ /* 0x008fe200078e02ff */
[----:B------:R-:W-:Y:S01]  /*2f050*/  ISETP.GE.U32.AND P4, PT, R232, 0x7f800000, PT ;  /* 0x7f800000e800780c */ /* 0x000fe20003f86070 */
[----:B------:R-:W-:Y:S01]  /*2f060*/  STL.64 [R1+0xe80], R44 ;  /* 0x000e802c01007387 */ /* 0x000fe20000100a00 */
[----:B------:R-:W0:Y:S03]  /*2f070*/  LDC R221, c[0x0][0x278] ;  /* 0x00009e00ffdd7b82 */ /* 0x000e260000000800 */
[----:B------:R-:W-:Y:S04]  /*2f080*/  STL.64 [R1+0xe78], R42 ;  /* 0x000e782a01007387 */ /* 0x000fe80000100a00 */
[----:B------:R-:W-:Y:S01]  /*2f090*/  STL.64 [R1+0xe70], R40 ;  /* 0x000e702801007387 */ /* 0x000fe20000100a00 */
[----:B------:R-:W-:Y:S01]  /*2f0a0*/  @P5 MOV R6, 0x7f800000 ;  /* 0x7f80000000065802 */ /* 0x000fe20000000f00 */
[----:B------:R-:W2:Y:S02]  /*2f0b0*/  LDC R11, c[0x0][0x278] ;  /* 0x00009e00ff0b7b82 */ /* 0x000ea40000000800 */
[----:B------:R-:W-:Y:S04]  /*2f0c0*/  STL.64 [R1+0xe68], R38 ;  /* 0x000e682601007387 */ /* 0x000fe80000100a00 */
[----:B------:R-:W-:Y:S01]  /*2f0d0*/  STL.64 [R1+0xe60], R36 ;  /* 0x000e602401007387 */ /* 0x000fe20000100a00 */
[C---:B------:R-:W-:Y:S01]  /*2f0e0*/  SHF.L.U32 R7, R4.reuse, 0x1, RZ ;  /* 0x0000000104077819 */ /* 0x040fe200000006ff */
[----:B------:R-:W3:Y:S02]  /*2f0f0*/  LDC R223, c[0x0][0x278] ;  /* 0x00009e00ffdf7b82 */ /* 0x000ee40000000800 */
[----:B------:R-:W-:Y:S04]  /*2f100*/  STL.64 [R1+0xe58], R34 ;  /* 0x000e582201007387 */ /* 0x000fe80000100a00 */
[----:B------:R-:W-:Y:S01]  /*2f110*/  STL.64 [R1+0xe50], R32 ;  /* 0x000e502001007387 */ /* 0x000fe20000100a00 */
[----:B------:R-:W-:Y:S01]  /*2f120*/  @P5 FFMA.FTZ R18, R237, R6, +INF ;  /* 0x7f800000ed125423 */ /* 0x000fe20000010006 */
[C---:B------:R-:W-:Y:S01]  /*2f130*/  FMUL R12, R247.reuse, R225 ;  /* 0x000000e1f70c7220 */ /* 0x040fe20000400000 */
[----:B------:R-:W-:Y:S01]  /*2f140*/  FMUL R16, R247, R229 ;  /* 0x000000e5f7107220 */ /* 0x000fe20000400000 */
[----:B------:R-:W-:Y:S01]  /*2f150*/  STL.64 [R1+0xe48], R30 ;  /* 0x000e481e01007387 */ /* 0x000fe20000100a00 */
[----:B------:R-:W-:Y:S01]  /*2f160*/  @P4 MOV R6, 0x7f800000 ;  /* 0x7f80000000064802 */ /* 0x000fe20000000f00 */
[----:B------:R-:W-:Y:S01]  /*2f170*/  IMAD.HI R4, R4, 0x2, RZ ;  /* 0x0000000204047827 */ /* 0x000fe200078e02ff */
[----:B------:R-:W3:Y:S01]  /*2f180*/  LDC R225, c[0x0][0x278] ;  /* 0x00009e00ffe17b82 */ /* 0x000ee20000000800 */
[----:B------:R-:W-:Y:S04]  /*2f190*/  STL.64 [R1+0xe40], R26 ;  /* 0x000e401a01007387 */ /* 0x000fe80000100a00 */
[----:B------:R-:W-:Y:S03]  /*2f1a0*/  STL.64 [R1+0xe38], R22 ;  /* 0x000e381601007387 */ /* 0x000fe60000100a00 */
[----:B------:R-:W3:Y:S01]  /*2f1b0*/  LDC R229, c[0x0][0x278] ;  /* 0x00009e00ffe57b82 */ /* 0x000ee20000000800 */
[----:B------:R-:W-:Y:S04]  /*2f1c0*/  STL.64 [R1+0xe30], R20 ;  /* 0x000e301401007387 */ /* 0x000fe80000100a00 */
[----:B------:R-:W-:Y:S01]  /*2f1d0*/  STL.64 [R1+0xe28], R24 ;  /* 0x000e281801007387 */ /* 0x000fe20000100a00 */
[----:B------:R-:W-:-:S02]  /*2f1e0*/  @P4 FFMA.FTZ R15, R232, R6, +INF ;  /* 0x7f800000e80f4423 */ /* 0x000fc40000010006 */
[----:B------:R-:W3:Y:S01]  /*2f1f0*/  LDC R6, c[0x0][0x278] ;  /* 0x00009e00ff067b82 */ /* 0x000ee20000000800 */
[----:B------:R-:W-:Y:S04]  /*2f200*/  STL.64 [R1+0xe20], R28 ;  /* 0x000e201c01007387 */ /* 0x000fe80000100a00 */
[----:B------:R-:W-:Y:S03]  /*2f210*/  STL.64 [R1+0xe18], R244 ;  /* 0x000e18f401007387 */ /* 0x000fe60000100a00 */
[----:B------:R-:W3:Y:S01]  /*2f220*/  LDC R227, c[0x0][0x278] ;  /* 0x00009e00ffe37b82 */ /* 0x000ee20000000800 */
[----:B------:R-:W-:Y:S04]  /*2f230*/  STL [R1+0x9e4], R19 ;  /* 0x0009e41301007387 */ /* 0x000fe80000100800 */
[----:B------:R1:W-:Y:S01]  /*2f240*/  STL [R1+0x9e0], R10 ;  /* 0x0009e00a01007387 */ /* 0x0003e20000100800 */
[----:B------:R-:W-:-:S02]  /*2f250*/  FSETP.NEU.AND P0, PT, R235, RZ, PT ;  /* 0x000000ffeb00720b */ /* 0x000fc40003f0d000 */
[----:B------:R-:W3:Y:S01]  /*2f260*/  LDC R235, c[0x0][0x278] ;  /* 0x00009e00ffeb7b82 */ /* 0x000ee20000000800 */
[----:B-1----:R-:W-:-:S07]  /*2f270*/  SHF.L.U32 R10, R5, 0x1, RZ ;  /* 0x00000001050a7819 */ /* 0x002fce00000006ff */
[----:B------:R-:W1:Y:S01]  /*2f280*/  LDC R19, c[0x0][0x278] ;  /* 0x00009e00ff137b82 */ /* 0x000e620000000800 */
[----:B------:R-:W-:-:S07]  /*2f290*/  IADD3 R2, P5, P6, R10, R2, R7 ;  /* 0x000000020a027210 */ /* 0x000fce0007ebe007 */
[----:B------:R-:W3:Y:S01]  /*2f2a0*/  LDC R10, c[0x0][0x278] ;  /* 0x00009e00ff0a7b82 */ /* 0x000ee20000000800 */
[----:B------:R-:W-:-:S07]  /*2f2b0*/  IMAD.HI R5, R5, 0x2, RZ ;  /* 0x0000000205057827 */ /* 0x000fce00078e02ff */
[----:B------:R-:W1:Y:S01]  /*2f2c0*/  LDC R7, c[0x0][0x278] ;  /* 0x00009e00ff077b82 */ /* 0x000e620000000800 */
[----:B------:R-:W-:Y:S02]  /*2f2d0*/  IADD3.X R3, R5, R3, R4, P5, P6 ;  /* 0x0000000305037210 */ /* 0x000fe40002fec404 */
[----:B0-----:R-:W-:-:S05]  /*2f2e0*/  SHF.L.U32 R4, R221, 0x1, RZ ;  /* 0x00000001dd047819 */ /* 0x001fca00000006ff */
[----:B------:R-:W0:Y:S01]  /*2f2f0*/  LDC R5, c[0x0][0x278] ;  /* 0x00009e00ff057b82 */ /* 0x000e220000000800 */
[-C--:B--2---:R-:W-:Y:S02]  /*2f300*/  LEA RZ, P5, R11, R2.reuse, 0x8 ;  /* 0x000000020bff7211 */ /* 0x084fe400078a40ff */
[-C--:B----4-:R-:W-:Y:S02]  /*2f310*/  LEA RZ, P6, R14, R2.reuse, 0x9 ;  /* 0x000000020eff7211 */ /* 0x090fe400078c48ff */
[----:B------:R-:W-:-:S03]  /*2f320*/  IADD3 R90, P4, R4, R2, RZ ;  /* 0x00000002045a7210 */ /* 0x000fc60007f9e0ff */
[----:B------:R-:W2:Y:S01]  /*2f330*/  LDC R11, c[0x0][0x278] ;  /* 0x00009e00ff0b7b82 */ /* 0x000ea20000000800 */
[----:B---3--:R-:W-:Y:S01]  /*2f340*/  LEA.HI.X.SX32 R91, R10, R3, 0x1, P4 ;  /* 0x000000030a5b7211 */ /* 0x008fe200020f0eff */
[----:B------:R3:W-:Y:S06]  /*2f350*/  STL [R1+0x9dc], R18 ;  /* 0x0009dc1201007387 */ /* 0x0007ec0000100800 */
[----:B------:R-:W4:Y:S01]  /*2f360*/  LDC R14, c[0x0][0x278] ;  /* 0x00009e00ff0e7b82 */ /* 0x000f220000000800 */
[----:B------:R1:W-:Y:S04]  /*2f370*/  STL [R1+0x9d8], R15 ;  /* 0x0009d80f01007387 */ /* 0x0003e80000100800 */
[----:B------:R2:W-:Y:S03]  /*2f380*/  STL.64 [R1+0x438], R90 ;  /* 0x0004385a01007387 */ /* 0x0005e60000100a00 */
[----:B---3--:R-:W3:Y:S01]  /*2f390*/  LDC R18, c[0x0][0x278] ;  /* 0x00009e00ff127b82 */ /* 0x008ee20000000800 */
[----:B0-----:R-:W-:-:S07]  /*2f3a0*/  SHF.L.U32 R5, R5, 0x2, RZ ;  /* 0x0000000205057819 */ /* 0x001fce00000006ff */
[----:B-1----:R-:W0:Y:S01]  /*2f3b0*/  LDC R15, c[0x0][0x278] ;  /* 0x00009e00ff0f7b82 */ /* 0x002e220000000800 */
[----:B--2---:R-:W-:-:S04]  /*2f3c0*/  LEA R90, P4, R7, R2, 0x2 ;  /* 0x00000002075a7211 */ /* 0x004fc800078810ff */
[-C--:B------:R-:W-:Y:S02]  /*2f3d0*/  LEA.HI.X.SX32 R91, R4, R3.reuse, 0x1, P4 ;  /* 0x00000003045b7211 */ /* 0x080fe400020f0eff */
[----:B------:R-:W-:Y:S01]  /*2f3e0*/  LEA R6, P4, R6, R2, 0x3 ;  /* 0x0000000206067211 */ /* 0x000fe200078818ff */
[----:B------:R-:W1:Y:S03]  /*2f3f0*/  LDC R221, c[0x0][0x278] ;  /* 0x00009e00ffdd7b82 */ /* 0x000e660000000800 */
[----:B------:R-:W-:Y:S01]  /*2f400*/  LEA.HI.X.SX32 R7, R5, R3, 0x1, P4 ;  /* 0x0000000305077211 */ /* 0x000fe200020f0eff */
[----:B------:R-:W-:Y:S01]  /*2f410*/  STL.64 [R1+0x430], R90 ;  /* 0x0004305a01007387 */ /* 0x000fe20000100a00 */
[----:B------:R-:W-:-:S03]  /*2f420*/  SHF.L.U32 R4, R11, 0x3, RZ ;  /* 0x000000030b047819 */ /* 0x000fc600000006ff */
[----:B------:R4:W-:Y:S01]  /*2f430*/  STL.64 [R1+0x420], R6 ;  /* 0x0004200601007387 */ /* 0x0009e20000100a00 */
[----:B------:R-:W-:Y:S01]  /*2f440*/  FSETP.NEU.AND P2, PT, R237, RZ, PT ;  /* 0x000000ffed00720b */ /* 0x000fe20003f4d000 */
[----:B------:R-:W2:Y:S01]  /*2f450*/  LDC R248, c[0x0][0x278] ;  /* 0x00009e00fff87b82 */ /* 0x000ea20000000800 */
[----:B------:R-:W-:Y:S02]  /*2f460*/  FSETP.NEU.AND P1, PT, R232, RZ, PT ;  /* 0x000000ffe800720b */ /* 0x000fe40003f2d000 */
[----:B0-----:R-:W-:-:S05]  /*2f470*/  SHF.L.U32 R5, R15, 0x4, RZ ;  /* 0x000000040f057819 */ /* 0x001fca00000006ff */
[----:B------:R-:W0:Y:S01]  /*2f480*/  LDC R232, c[0x0][0x278] ;  /* 0x00009e00ffe87b82 */ /* 0x000e220000000800 */
[----:B----4-:R-:W-:-:S04]  /*2f490*/  LEA R6, P4, R14, R2, 0x4 ;  /* 0x000000020e067211 */ /* 0x010fc800078820ff */
[----:B------:R-:W-:-:S03]  /*2f4a0*/  LEA.HI.X.SX32 R7, R4, R3, 0x1, P4 ;  /* 0x0000000304077211 */ /* 0x000fc600020f0eff */
[----:B------:R-:W4:Y:S02]  /*2f4b0*/  LDC R237, c[0x0][0x278] ;  /* 0x00009e00ffed7b82 */ /* 0x000f240000000800 */
[----:B------:R3:W-:Y:S01]  /*2f4c0*/  STL.64 [R1+0x400], R6 ;  /* 0x0004000601007387 */ /* 0x0007e20000100a00 */
[----:B------:R-:W-:-:S05]  /*2f4d0*/  SHF.L.U32 R4, R19, 0x5, RZ ;  /* 0x0000000513047819 */ /* 0x000fca00000006ff */
[----:B------:R-:W4:Y:S01]  /*2f4e0*/  LDC R242, c[0x0][0x278] ;  /* 0x00009e00fff27b82 */ /* 0x000f220000000800 */
[----:B---3--:R-:W-:-:S07]  /*2f4f0*/  LEA R6, P4, R18, R2, 0x5 ;  /* 0x0000000212067211 */ /* 0x008fce00078828ff */
[----:B------:R-:W3:Y:S01]  /*2f500*/  LDC R238, c[0x0][0x278] ;  /* 0x00009e00ffee7b82 */ /* 0x000ee20000000800 */
[----:B------:R-:W-:Y:S02]  /*2f510*/  LEA.HI.X.SX32 R7, R5, R3, 0x1, P4 ;  /* 0x0000000305077211 */ /* 0x000fe400020f0eff */
[----:B------:R-:W-:-:S05]  /*2f520*/  LEA R10, P4, R223, R2, 0x6 ;  /* 0x00000002df0a7211 */ /* 0x000fca00078830ff */
[----:B------:R-:W3:Y:S01]  /*2f530*/  LDC R231, c[0x0][0x278] ;  /* 0x00009e00ffe77b82 */ /* 0x000ee20000000800 */
[----:B------:R-:W-:Y:S01]  /*2f540*/  FSETP.NEU.AND P3, PT, R236, RZ, PT ;  /* 0x000000ffec00720b */ /* 0x000fe20003f6d000 */
[----:B------:R1:W-:Y:S01]  /*2f550*/  STL.64 [R1+0x3c0], R6 ;  /* 0x0003c00601007387 */ /* 0x0003e20000100a00 */
[----:B------:R-:W-:Y:S02]  /*2f560*/  LEA.HI.X.SX32 R11, R4, R3, 0x1, P4 ;  /* 0x00000003040b7211 */ /* 0x000fe400020f0eff */
[----:B------:R-:W-:-:S03]  /*2f570*/  LEA R18, P4, R229, R2, 0x7 ;  /* 0x00000002e5127211 */ /* 0x000fc600078838ff */
[----:B------:R-:W3:Y:S01]  /*2f580*/  LDC R236, c[0x0][0x278] ;  /* 0x00009e00ffec7b82 */ /* 0x000ee20000000800 */
[----:B-1----:R-:W-:-:S07]  /*2f590*/  SHF.L.U32 R7, R225, 0x6, RZ ;  /* 0x00000006e1077819 */ /* 0x002fce00000006ff */
[----:B------:R-:W1:Y:S01]  /*2f5a0*/  LDC R14, c[0x0][0x278] ;  /* 0x00009e00ff0e7b82 */ /* 0x000e620000000800 */
[----:B------:R-:W-:Y:S02]  /*2f5b0*/  SHF.L.U32 R6, R227, 0x7, RZ ;  /* 0x00000007e3067819 */ /* 0x000fe400000006ff */
[----:B------:R-:W-:-:S05]  /*2f5c0*/  LEA.HI.X.SX32 R19, R7, R3, 0x1, P4 ;  /* 0x0000000307137211 */ /* 0x000fca00020f0eff */
[----:B------:R-:W1:Y:S01]  /*2f5d0*/  LDC R240, c[0x0][0x278] ;  /* 0x00009e00fff07b82 */ /* 0x000e620000000800 */
[----:B------:R-:W-:Y:S01]  /*2f5e0*/  LEA.HI.X.SX32 R7, R6, R3, 0x1, P5 ;  /* 0x0000000306077211 */ /* 0x000fe200028f0eff */
[----:B------:R-:W-:-:S06]  /*2f5f0*/  IMAD R4, R235, 0x204, RZ ;  /* 0x00000204eb047824 */ /* 0x000fcc00078e02ff */
[----:B------:R-:W1:Y:S01]  /*2f600*/  LDC R239, c[0x0][0x278] ;  /* 0x00009e00ffef7b82 */ /* 0x000e620000000800 */
[----:B------:R-:W-:Y:S01]  /*2f610*/  IMAD R5, R221, 0x202, RZ ;  /* 0x00000202dd057824 */ /* 0x000fe200078e02ff */
[----:B------:R0:W-:Y:S06]  /*2f620*/  STL.64 [R1+0x340], R10 ;  /* 0x0003400a01007387 */ /* 0x0001ec0000100a00 */
[----:B------:R-:W1:Y:S01]  /*2f630*/  LDC R249, c[0x0][0x278] ;  /* 0x00009e00fff97b82 */ /* 0x000e620000000800 */
[----:B------:R4:W-:Y:S01]  /*2f640*/  STL.64 [R1+0x240], R18 ;  /* 0x0002401201007387 */ /* 0x0009e20000100a00 */
[----:B------:R-:W-:Y:S01]  /*2f650*/  IADD3 RZ, P5, R4, R2, RZ ;  /* 0x0000000204ff7210 */ /* 0x000fe20007fbe0ff */
[----:B--2---:R-:W-:-:S02]  /*2f660*/  IMAD R4, R248, 0x102, RZ ;  /* 0x00000102f8047824 */ /* 0x004fc400078e02ff */
[----:B------:R2:W-:Y:S01]  /*2f670*/  STL [R1+0x934], R7 ;  /* 0x0009340701007387 */ /* 0x0005e20000100800 */
[----:B0-----:R-:W-:Y:S02]  /*2f680*/  SHF.L.U32 R10, R232, 0x8, RZ ;  /* 0x00000008e80a7819 */ /* 0x001fe400000006ff */
[----:B------:R-:W-:Y:S01]  /*2f690*/  IADD3 RZ, P4, R5, R2, RZ ;  /* 0x0000000205ff7210 */ /* 0x000fe20007f9e0ff */
[C---:B------:R-:W-:Y:S01]  /*2f6a0*/  FMUL R246, R247.reuse, R250 ;  /* 0x000000faf7f67220 */ /* 0x040fe20000400000 */
[C---:B------:R-:W-:Y:S01]  /*2f6b0*/  FMUL R160, R247.reuse, R160 ;  /* 0x000000a0f7a07220 */ /* 0x040fe20000400000 */
[C---:B------:R-:W-:Y:S01]  /*2f6c0*/  FMUL R161, R247.reuse, R161 ;  /* 0x000000a1f7a17220 */ /* 0x040fe20000400000 */
[----:B------:R-:W-:Y:S01]  /*2f6d0*/  FMUL R164, R247, R164 ;  /* 0x000000a4f7a47220 */ /* 0x000fe20000400000 */
[----:B----4-:R-:W0:Y:S01]  /*2f6e0*/  LDC R19, c[0x0][0x278] ;  /* 0x00009e00ff137b82 */ /* 0x010e220000000800 */
[----:B--2---:R-:W-:Y:S02]  /*2f6f0*/  IMAD R7, R237, 0x101, RZ ;  /* 0x00000101ed077824 */ /* 0x004fe400078e02ff */
        /* <DEDUP_REMOVED lines=32> */
[-C--:B------:R-:W-:Y:S01]  /*2f900*/  LEA.HI.X.SX32 R5, R10, R3.reuse, 0x1, P6 ;  /* 0x000000030a057211 */ /* 0x080fe200030f0eff */
[----:B------:R-:W2:Y:S01]  /*2f910*/  LDC R247, c[0x0][0x278] ;  /* 0x00009e00fff77b82 */ /* 0x000ea20000000800 */
[----:B------:R-:W-:Y:S01]  /*2f920*/  IMAD R10, R242, 0x81, RZ ;  /* 0x00000081f20a7824 */ /* 0x000fe200078e02ff */
[----:B------:R-:W-:Y:S01]  /*2f930*/  LEA.HI.X.SX32 R97, R7, R3, 0x1, P4 ;  /* 0x0000000307617211 */ /* 0x000fe200020f0eff */
[----:B---3--:R-:W-:Y:S01]  /*2f940*/  IMAD R6, R238, 0x82, RZ ;  /* 0x00000082ee067824 */ /* 0x008fe200078e02ff */
[----:B------:R-:W-:Y:S01]  /*2f950*/  IADD3 R90, P4, R4, R2, RZ ;  /* 0x00000002045a7210 */ /* 0x000fe20007f9e0ff */
[----:B------:R-:W-:-:S03]  /*2f960*/  IMAD R11, R231, 0x206, RZ ;  /* 0x00000206e70b7824 */ /* 0x000fc600078e02ff */
[----:B------:R-:W3:Y:S01]  /*2f970*/  LDC R221, c[0x0][0x278] ;  /* 0x00009e00ffdd7b82 */ /* 0x000ee20000000800 */
[----:B------:R-:W-:Y:S01]  /*2f980*/  IMAD R18, R236, 0x41, RZ ;  /* 0x00000041ec127824 */ /* 0x000fe200078e02ff */
[----:B------:R-:W-:Y:S01]  /*2f990*/  LEA.HI.X.SX32 R91, R10, R3, 0x1, P4 ;  /* 0x000000030a5b7211 */ /* 0x000fe200020f0eff */
[----:B------:R4:W-:Y:S01]  /*2f9a0*/  STL [R1+0x95c], R5 ;  /* 0x00095c0501007387 */ /* 0x0009e20000100800 */
[----:B------:R-:W-:-:S04]  /*2f9b0*/  IADD3 R96, P4, R6, R2, RZ ;  /* 0x0000000206607210 */ /* 0x000fc80007f9e0ff */
[----:B------:R-:W3:Y:S01]  /*2f9c0*/  LDC R229, c[0x0][0x278] ;  /* 0x00009e00ffe57b82 */ /* 0x000ee20000000800 */
[----:B------:R-:W-:Y:S01]  /*2f9d0*/  IADD3 RZ, P6, R11, R2, RZ ;  /* 0x000000020bff7210 */ /* 0x000fe20007fde0ff */
[----:B-1----:R-:W-:Y:S01]  /*2f9e0*/  IMAD R11, R240, 0x103, RZ ;  /* 0x00000103f00b7824 */ /* 0x002fe200078e02ff */
[----:B------:R1:W-:Y:S01]  /*2f9f0*/  STL [R1+0x5b4], R97 ;  /* 0x0005b46101007387 */ /* 0x0003e20000100800 */
[----:B----4-:R-:W-:-:S04]  /*2fa00*/  IMAD R5, R14, 0x104, RZ ;  /* 0x000001040e057824 */ /* 0x010fc800078e02ff */
[----:B------:R-:W4:Y:S01]  /*2fa10*/  LDC R232, c[0x0][0x278] ;  /* 0x00009e00ffe87b82 */ /* 0x000f220000000800 */
[----:B------:R-:W-:Y:S02]  /*2fa20*/  IMAD R14, R239, 0x20a, RZ ;  /* 0x0000020aef0e7824 */ /* 0x000fe400078e02ff */
[----:B------:R-:W-:Y:S01]  /*2fa30*/  IMAD R15, R249, 0x208, RZ ;  /* 0x00000208f90f7824 */ /* 0x000fe200078e02ff */
[-C--:B------:R-:W-:Y:S01]  /*2fa40*/  LEA.HI.X.SX32 R99, R4, R3.reuse, 0x1, P5 ;  /* 0x0000000304637211 */ /* 0x080fe200028f0eff */
[----:B------:R0:W-:Y:S01]  /*2fa50*/  STL.64 [R1+0x928], R90 ;  /* 0x0009285a01007387 */ /* 0x0001e20000100a00 */
[-C--:B-1----:R-:W-:Y:S02]  /*2fa60*/  LEA.HI.X.SX32 R97, R18, R3.reuse, 0x1, P4 ;  /* 0x0000000312617211 */ /* 0x082fe400020f0eff */
[----:B------:R-:W1:Y:S01]  /*2fa70*/  LDC R231, c[0x0][0x278] ;  /* 0x00009e00ffe77b82 */ /* 0x000e620000000800 */
[----:B------:R-:W-:Y:S02]  /*2fa80*/  LEA.HI.X.SX32 R11, R11, R3, 0x1, P6 ;  /* 0x000000030b0b7211 */ /* 0x000fe400030f0eff */
[----:B------:R-:W-:-:S02]  /*2fa90*/  IADD3 RZ, P4, R14, R2, RZ ;  /* 0x000000020eff7210 */ /* 0x000fc40007f9e0ff */
[----:B------:R-:W-:-:S03]  /*2faa0*/  IADD3 RZ, P6, R15, R2, RZ ;  /* 0x000000020fff7210 */ /* 0x000fc60007fde0ff */
[----:B------:R-:W1:Y:S01]  /*2fab0*/  LDC R18, c[0x0][0x278] ;  /* 0x00009e00ff127b82 */ /* 0x000e620000000800 */
[----:B0-----:R-:W-:-:S04]  /*2fac0*/  IADD3 R90, P5, R5, R2, RZ ;  /* 0x00000002055a7210 */ /* 0x001fc80007fbe0ff */
[----:B------:R-:W-:-:S03]  /*2fad0*/  LEA.HI.X.SX32 R91, R6, R3, 0x1, P5 ;  /* 0x00000003065b7211 */ /* 0x000fc600028f0eff */
[----:B------:R-:W0:Y:S01]  /*2fae0*/  LDC R14, c[0x0][0x278] ;  /* 0x00009e00ff0e7b82 */ /* 0x000e220000000800 */
[----:B------:R-:W-:-:S07]  /*2faf0*/  IMAD R6, R19, 0x105, RZ ;  /* 0x0000010513067824 */ /* 0x000fce00078e02ff */
[----:B------:R-:W0:Y:S08]  /*2fb00*/  LDC R15, c[0x0][0x278] ;  /* 0x00009e00ff0f7b82 */ /* 0x000e300000000800 */
[----:B------:R-:W0:Y:S01]  /*2fb10*/  LDC R223, c[0x0][0x278] ;  /* 0x00009e00ffdf7b82 */ /* 0x000e220000000800 */
[----:B--2---:R-:W-:-:S07]  /*2fb20*/  IMAD R7, R247, 0x20c, RZ ;  /* 0x0000020cf7077824 */ /* 0x004fce00078e02ff */
[----:B------:R-:W2:Y:S01]  /*2fb30*/  LDC R225, c[0x0][0x278] ;  /* 0x00009e00ffe17b82 */ /* 0x000ea20000000800 */
[----:B---3--:R-:W-:-:S07]  /*2fb40*/  IMAD R4, R221, 0x106, RZ ;  /* 0x00000106dd047824 */ /* 0x008fce00078e02ff */
[----:B------:R-:W3:Y:S01]  /*2fb50*/  LDC R19, c[0x0][0x278] ;  /* 0x00009e00ff137b82 */ /* 0x000ee20000000800 */
[----:B------:R-:W-:Y:S01]  /*2fb60*/  STL [R1+0x5ac], R99 ;  /* 0x0005ac6301007387 */ /* 0x000fe20000100800 */
[----:B------:R-:W-:-:S03]  /*2fb70*/  IADD3 RZ, P5, R7, R2, RZ ;  /* 0x0000000207ff7210 */ /* 0x000fc60007fbe0ff */
[----:B------:R1:W-:Y:S01]  /*2fb80*/  STL [R1+0x5a4], R11 ;  /* 0x0005a40b01007387 */ /* 0x0003e20000100800 */
[----:B------:R-:W-:Y:S02]  /*2fb90*/  LEA.HI.X.SX32 R95, R5, R3, 0x1, P6 ;  /* 0x00000003055f7211 */ /* 0x000fe400030f0eff */
[----:B------:R-:W3:Y:S01]  /*2fba0*/  LDC R221, c[0x0][0x278] ;  /* 0x00009e00ffdd7b82 */ /* 0x000ee20000000800 */
[----:B------:R-:W-:Y:S01]  /*2fbb0*/  STL.64 [R1+0x238], R96 ;  /* 0x0002386001007387 */ /* 0x000fe20000100a00 */
[----:B----4-:R-:W-:-:S03]  /*2fbc0*/  IMAD R7, R232, 0x210, RZ ;  /* 0x00000210e8077824 */ /* 0x010fc600078e02ff */
[----:B------:R4:W-:Y:S01]  /*2fbd0*/  STL.64 [R1+0x920], R90 ;  /* 0x0009205a01007387 */ /* 0x0009e20000100a00 */
[----:B-1----:R-:W-:Y:S02]  /*2fbe0*/  IMAD R11, R229, 0x83, RZ ;  /* 0x00000083e50b7824 */ /* 0x002fe400078e02ff */
[----:B------:R-:W1:Y:S01]  /*2fbf0*/  LDC R227, c[0x0][0x278] ;  /* 0x00009e00ffe37b82 */ /* 0x000e620000000800 */
[----:B------:R-:W-:Y:S01]  /*2fc00*/  IMAD R10, R231, 0x20e, RZ ;  /* 0x0000020ee70a7824 */ /* 0x000fe200078e02ff */
[----:B------:R-:W-:-:S06]  /*2fc10*/  LEA.HI.X.SX32 R93, R6, R3, 0x1, P4 ;  /* 0x00000003065d7211 */ /* 0x000fcc00020f0eff */
[----:B------:R-:W1:Y:S01]  /*2fc20*/  LDC R232, c[0x0][0x278] ;  /* 0x00009e00ffe87b82 */ /* 0x000e620000000800 */
[----:B----4-:R-:W-:-:S04]  /*2fc30*/  IADD3 R90, P6, R4, R2, RZ ;  /* 0x00000002045a7210 */ /* 0x010fc80007fde0ff */
[----:B------:R-:W-:-:S03]  /*2fc40*/  LEA.HI.X.SX32 R91, R11, R3, 0x1, P6 ;  /* 0x000000030b5b7211 */ /* 0x000fc600030f0eff */
[----:B------:R-:W4:Y:S01]  /*2fc50*/  LDC R229, c[0x0][0x278] ;  /* 0x00009e00ffe57b82 */ /* 0x000f220000000800 */
[-C--:B------:R-:W-:Y:S01]  /*2fc60*/  IADD3 RZ, P6, R7, R2.reuse, RZ ;  /* 0x0000000207ff7210 */ /* 0x080fe20007fde0ff */
[----:B------:R-:W-:Y:S01]  /*2fc70*/  IMAD R7, R18, 0x42, RZ ;  /* 0x0000004212077824 */ /* 0x000fe200078e02ff */
[----:B------:R-:W-:Y:S01]  /*2fc80*/  STL [R1+0x59c], R95 ;  /* 0x00059c5f01007387 */ /* 0x000fe20000100800 */
[----:B------:R-:W-:Y:S01]  /*2fc90*/  IADD3 RZ, P4, R10, R2, RZ ;  /* 0x000000020aff7210 */ /* 0x000fe20007f9e0ff */
[----:B0-----:R-:W-:Y:S01]  /*2fca0*/  IMAD R10, R14, 0x107, RZ ;  /* 0x000001070e0a7824 */ /* 0x001fe200078e02ff */
[----:B------:R-:W-:Y:S01]  /*2fcb0*/  LEA.HI.X.SX32 R71, R4, R3, 0x1, P5 ;  /* 0x0000000304477211 */ /* 0x000fe200028f0eff */
[----:B------:R-:W-:Y:S01]  /*2fcc0*/  STL [R1+0x594], R93 ;  /* 0x0005945d01007387 */ /* 0x000fe20000100800 */
[----:B------:R-:W0:Y:S01]  /*2fcd0*/  LDC R231, c[0x0][0x278] ;  /* 0x00009e00ffe77b82 */ /* 0x000e220000000800 */
[----:B------:R-:W-:Y:S02]  /*2fce0*/  IMAD R11, R15, 0x21, RZ ;  /* 0x000000210f0b7824 */ /* 0x000fe400078e02ff */
[----:B------:R3:W-:Y:S01]  /*2fcf0*/  STL.64 [R1+0x918], R90 ;  /* 0x0009185a01007387 */ /* 0x0007e20000100a00 */
[----:B------:R-:W-:-:S02]  /*2fd00*/  IMAD R6, R223, 0x84, RZ ;  /* 0x00000084df067824 */ /* 0x000fc400078e02ff */
[----:B--2---:R-:W-:Y:S02]  /*2fd10*/  IMAD R5, R225, 0x108, RZ ;  /* 0x00000108e1057824 */ /* 0x004fe400078e02ff */
[----:B------:R-:W2:Y:S01]  /*2fd20*/  LDC R237, c[0x0][0x278] ;  /* 0x00009e00ffed7b82 */ /* 0x000ea20000000800 */
[----:B---3--:R-:W-:Y:S01]  /*2fd30*/  IMAD R14, R19, 0x214, RZ ;  /* 0x00000214130e7824 */ /* 0x008fe200078e02ff */
[----:B------:R-:W-:Y:S02]  /*2fd40*/  LEA.HI.X.SX32 R19, R10, R3, 0x1, P4 ;  /* 0x000000030a137211 */ /* 0x000fe400020f0eff */
[----:B------:R-:W-:-:S04]  /*2fd50*/  IADD3 R90, P5, R7, R2, RZ ;  /* 0x00000002075a7210 */ /* 0x000fc80007fbe0ff */
[----:B------:R-:W3:Y:S01]  /*2fd60*/  LDC R236, c[0x0][0x278] ;  /* 0x00009e00ffec7b82 */ /* 0x000ee20000000800 */
[-C--:B------:R-:W-:Y:S02]  /*2fd70*/  IADD3 R70, P4, R6, R2.reuse, RZ ;  /* 0x0000000206467210 */ /* 0x080fe40007f9e0ff */
[----:B------:R-:W-:Y:S02]  /*2fd80*/  LEA.HI.X.SX32 R91, R11, R3, 0x1, P5 ;  /* 0x000000030b5b7211 */ /* 0x000fe400028f0eff */
[----:B------:R-:W-:-:S03]  /*2fd90*/  IADD3 R18, P5, R5, R2, RZ ;  /* 0x0000000205127210 */ /* 0x000fc60007fbe0ff */
[----:B------:R-:W3:Y:S01]  /*2fda0*/  LDC R240, c[0x0][0x278] ;  /* 0x00009e00fff07b82 */ /* 0x000ee20000000800 */
[----:B------:R1:W-:Y:S01]  /*2fdb0*/  STL [R1+0x58c], R71 ;  /* 0x00058c4701007387 */ /* 0x0003e20000100800 */
[----:B------:R-:W-:-:S03]  /*2fdc0*/  IMAD R4, R221, 0x216, RZ ;  /* 0x00000216dd047824 */ /* 0x000fc600078e02ff */
[----:B------:R4:W-:Y:S03]  /*2fdd0*/  STL [R1+0x584], R19 ;  /* 0x0005841301007387 */ /* 0x0009e60000100800 */
[----:B------:R-:W3:Y:S01]  /*2fde0*/  LDC R235, c[0x0][0x278] ;  /* 0x00009e00ffeb7b82 */ /* 0x000ee20000000800 */
[-C--:B-1----:R-:W-:Y:S02]  /*2fdf0*/  LEA.HI.X.SX32 R71, R7, R3.reuse, 0x1, P4 ;  /* 0x0000000307477211 */ /* 0x082fe400020f0eff */
[----:B------:R-:W-:-:S05]  /*2fe00*/  LEA.HI.X.SX32 R7, R5, R3, 0x1, P6 ;  /* 0x0000000305077211 */ /* 0x000fca00030f0eff */
[----:B------:R-:W1:Y:S01]  /*2fe10*/  LDC R239, c[0x0][0x278] ;  /* 0x00009e00ffef7b82 */ /* 0x000e620000000800 */
[----:B----4-:R-:W-:Y:S01]  /*2fe20*/  LEA.HI.X.SX32 R19, R6, R3, 0x1, P5 ;  /* 0x0000000306137211 */ /* 0x010fe200028f0eff */
[----:B------:R-:W-:Y:S01]  /*2fe30*/  IMAD R15, R227, 0x212, RZ ;  /* 0x00000212e30f7824 */ /* 0x000fe200078e02ff */
[----:B------:R-:W-:Y:S01]  /*2fe40*/  STL.64 [R1+0x338], R90 ;  /* 0x0003385a01007387 */ /* 0x000fe20000100a00 */
[----:B------:R-:W-:-:S03]  /*2fe50*/  IADD3 RZ, P6, R4, R2, RZ ;  /* 0x0000000204ff7210 */ /* 0x000fc60007fde0ff */
[----:B------:R-:W-:Y:S01]  /*2fe60*/  STL.64 [R1+0x230], R70 ;  /* 0x0002304601007387 */ /* 0x000fe20000100a00 */
[----:B------:R-:W4:Y:S03]  /*2fe70*/  LDC R238, c[0x0][0x278] ;  /* 0x00009e00ffee7b82 */ /* 0x000f260000000800 */
[----:B------:R-:W-:Y:S01]  /*2fe80*/  STL.64 [R1+0x910], R18 ;  /* 0x0009101201007387 */ /* 0x000fe20000100a00 */
[----:B------:R-:W-:Y:S01]  /*2fe90*/  IADD3 RZ, P4, R15, R2, RZ ;  /* 0x000000020fff7210 */ /* 0x000fe20007f9e0ff */
[----:B------:R-:W-:Y:S02]  /*2fea0*/  IMAD R4, R232, 0x10a, RZ ;  /* 0x0000010ae8047824 */ /* 0x000fe400078e02ff */
[----:B------:R2:W-:Y:S01]  /*2feb0*/  STL [R1+0x57c], R7 ;  /* 0x00057c0701007387 */ /* 0x0005e20000100800 */
[----:B0-----:R-:W-:Y:S01]  /*2fec0*/  IMAD R10, R231, 0x85, RZ ;  /* 0x00000085e70a7824 */ /* 0x001fe200078e02ff */
[----:B------:R-:W0:Y:S01]  /*2fed0*/  LDC R247, c[0x0][0x278] ;  /* 0x00009e00fff77b82 */ /* 0x000e220000000800 */
[----:B--2---:R-:W-:-:S02]  /*2fee0*/  IMAD R6, R237, 0x86, RZ ;  /* 0x00000086ed067824 */ /* 0x004fc400078e02ff */
[----:B------:R-:W-:Y:S01]  /*2fef0*/  IMAD R7, R229, 0x109, RZ ;  /* 0x00000109e5077824 */ /* 0x000fe200078e02ff */
[----:B------:R-:W-:-:S04]  /*2ff00*/  IADD3 RZ, P5, R14, R2, RZ ;  /* 0x000000020eff7210 */ /* 0x000fc80007fbe0ff */
[----:B------:R-:W2:Y:S01]  /*2ff10*/  LDC R227, c[0x0][0x278] ;  /* 0x00009e00ffe37b82 */ /* 0x000ea20000000800 */
[----:B------:R-:W-:Y:S02]  /*2ff20*/  LEA.HI.X.SX32 R87, R7, R3, 0x1, P4 ;  /* 0x0000000307577211 */ /* 0x000fe400020f0eff */
[----:B------:R-:W-:Y:S01]  /*2ff30*/  IADD3 R70, P4, R4, R2, RZ ;  /* 0x0000000204467210 */ /* 0x000fe20007f9e0ff */
[----:B---3--:R-:W-:-:S04]  /*2ff40*/  IMAD R18, R236, 0x43, RZ ;  /* 0x00000043ec127824 */ /* 0x008fc800078e02ff */
[----:B------:R-:W3:Y:S01]  /*2ff50*/  LDC R248, c[0x0][0x278] ;  /* 0x00009e00fff87b82 */ /* 0x000ee20000000800 */
[----:B------:R-:W-:Y:S01]  /*2ff60*/  LEA.HI.X.SX32 R71, R10, R3, 0x1, P4 ;  /* 0x000000030a477211 */ /* 0x000fe200020f0eff */
[----:B------:R-:W-:Y:S01]  /*2ff70*/  IMAD R14, R240, 0x21a, RZ ;  /* 0x0000021af00e7824 */ /* 0x000fe200078e02ff */
[----:B------:R-:W-:Y:S01]  /*2ff80*/  IADD3 R86, P4, R6, R2, RZ ;  /* 0x0000000206567210 */ /* 0x000fe20007f9e0ff */
[----:B------:R-:W-:Y:S01]  /*2ff90*/  IMAD R11, R235, 0x10b, RZ ;  /* 0x0000010beb0b7824 */ /* 0x000fe200078e02ff */
[----:B------:R4:W-:Y:S03]  /*2ffa0*/  STL [R1+0x574], R87 ;  /* 0x0005745701007387 */ /* 0x0009e60000100800 */
[----:B------:R-:W3:Y:S01]  /*2ffb0*/  LDC R242, c[0x0][0x278] ;  /* 0x00009e00fff27b82 */ /* 0x000ee20000000800 */
[----:B-1----:R-:W-:-:S07]  /*2ffc0*/  IMAD R15, R239, 0x218, RZ ;  /* 0x00000218ef0f7824 */ /* 0x002fce00078e02ff */
[----:B------:R-:W1:Y:S01]  /*2ffd0*/  LDC R249, c[0x0][0x278] ;  /* 0x00009e00fff97b82 */ /* 0x000e620000000800 */
[-C--:B----4-:R-:W-:Y:S02]  /*2ffe0*/  LEA.HI.X.SX32 R87, R18, R3.reuse, 0x1, P4 ;  /* 0x0000000312577211 */ /* 0x090fe400020f0eff */
[----:B------:R-:W-:Y:S02]  /*2fff0*/  IADD3 RZ, P4, R14, R2, RZ ;  /* 0x000000020eff7210 */ /* 0x000fe40007f9e0ff */
[----:B------:R-:W-:-:S03]  /*30000*/  LEA.HI.X.SX32 R11, R11, R3, 0x1, P6 ;  /* 0x000000030b0b7211 */ /* 0x000fc600030f0eff */
[----:B------:R-:W4:Y:S01]  /*30010*/  LDC R14, c[0x0][0x278] ;  /* 0x00009e00ff0e7b82 */ /* 0x000f220000000800 */
[----:B------:R-:W-:Y:S01]  /*30020*/  IADD3 RZ, P6, R15, R2, RZ ;  /* 0x000000020fff7210 */ /* 0x000fe20007fde0ff */
[----:B------:R-:W-:-:S06]  /*30030*/  IMAD R5, R238, 0x10c, RZ ;  /* 0x0000010cee057824 */ /* 0x000fcc00078e02ff */
[----:B------:R-:W4:Y:S01]  /*30040*/  LDC R18, c[0x0][0x278] ;  /* 0x00009e00ff127b82 */ /* 0x000f220000000800 */
[----:B------:R-:W-:-:S07]  /*30050*/  LEA.HI.X.SX32 R89, R4, R3, 0x1, P5 ;  /* 0x0000000304597211 */ /* 0x000fce00028f0eff */
[----:B------:R-:W4:Y:S01]  /*30060*/  LDC R19, c[0x0][0x278] ;  /* 0x00009e00ff137b82 */ /* 0x000f220000000800 */
[----:B------:R0:W-:Y:S07]  /*30070*/  STL.64 [R1+0x908], R70 ;  /* 0x0009084601007387 */ /* 0x0001ee0000100a00 */
[----:B------:R-:W4:Y:S08]  /*30080*/  LDC R250, c[0x0][0x278] ;  /* 0x00009e00fffa7b82 */ /* 0x000f300000000800 */
[----:B------:R-:W4:Y:S01]  /*30090*/  LDC R15, c[0x0][0x278] ;  /* 0x00009e00ff0f7b82 */ /* 0x000f220000000800 */
[----:B0-----:R-:W-:Y:S01]  /*300a0*/  IADD3 R70, P5, R5, R2, RZ ;  /* 0x0000000205467210 */ /* 0x001fe20007fbe0ff */
[----:B------:R-:W-:Y:S01]  /*300b0*/  IMAD R4, R247, 0x10e, RZ ;  /* 0x0000010ef7047824 */ /* 0x000fe200078e02ff */
[----:B------:R-:W-:Y:S02]  /*300c0*/  STL [R1+0x56c], R89 ;  /* 0x00056c5901007387 */ /* 0x000fe40000100800 */
[----:B------:R-:W-:-:S03]  /*300d0*/  LEA.HI.X.SX32 R71, R6, R3, 0x1, P5 ;  /* 0x0000000306477211 */ /* 0x000fc600028f0eff */
[----:B------:R-:W0:Y:S01]  /*300e0*/  LDC R221, c[0x0][0x278] ;  /* 0x00009e00ffdd7b82 */ /* 0x000e220000000800 */
[----:B------:R3:W-:Y:S01]  /*300f0*/  STL [R1+0x564], R11 ;  /* 0x0005640b01007387 */ /* 0x0007e20000100800 */
[----:B--2---:R-:W-:-:S06]  /*30100*/  IMAD R6, R227, 0x10d, RZ ;  /* 0x0000010de3067824 */ /* 0x004fcc00078e02ff */
[----:B------:R-:W2:Y:S01]  /*30110*/  LDC R223, c[0x0][0x278] ;  /* 0x00009e00ffdf7b82 */ /* 0x000ea20000000800 */
[----:B------:R-:W-:Y:S01]  /*30120*/  STL.64 [R1+0x228], R86 ;  /* 0x0002285601007387 */ /* 0x000fe20000100a00 */
[-C--:B------:R-:W-:Y:S01]  /*30130*/  LEA.HI.X.SX32 R85, R5, R3.reuse, 0x1, P6 ;  /* 0x0000000305557211 */ /* 0x080fe200030f0eff */
[----:B---3--:R-:W-:Y:S02]  /*30140*/  IMAD R11, R248, 0x87, RZ ;  /* 0x00000087f80b7824 */ /* 0x008fe400078e02ff */
[----:B------:R3:W-:Y:S01]  /*30150*/  STL.64 [R1+0x900], R70 ;  /* 0x0009004601007387 */ /* 0x0007e20000100a00 */
[----:B------:R-:W-:Y:S02]  /*30160*/  IMAD R7, R242, 0x21c, RZ ;  /* 0x0000021cf2077824 */ /* 0x000fe400078e02ff */
[----:B-1----:R-:W-:Y:S01]  /*30170*/  IMAD R10, R249, 0x21e, RZ ;  /* 0x0000021ef90a7824 */ /* 0x002fe200078e02ff */
[----:B------:R-:W-:Y:S01]  /*30180*/  LEA.HI.X.SX32 R83, R6, R3, 0x1, P4 ;  /* 0x0000000306537211 */ /* 0x000fe200020f0eff */
[----:B------:R-:W1:Y:S01]  /*30190*/  LDC R229, c[0x0][0x278] ;  /* 0x00009e00ffe57b82 */ /* 0x000e620000000800 */
[-C--:B------:R-:W-:Y:S01]  /*301a0*/  IADD3 RZ, P5, R7, R2.reuse, RZ ;  /* 0x0000000207ff7210 */ /* 0x080fe20007fbe0ff */
[----:B----4-:R-:W-:Y:S01]  /*301b0*/  IMAD R5, R18, 0x22, RZ ;  /* 0x0000002212057824 */ /* 0x010fe200078e02ff */
[----:B---3--:R-:W-:-:S05]  /*301c0*/  IADD3 R70, P6, R4, R2, RZ ;  /* 0x0000000204467210 */ /* 0x008fca0007fde0ff */
[----:B------:R-:W3:Y:S01]  /*301d0*/  LDC R225, c[0x0][0x278] ;  /* 0x00009e00ffe17b82 */ /* 0x000ee20000000800 */
[-C--:B------:R-:W-:Y:S02]  /*301e0*/  IADD3 RZ, P4, R10, R2.reuse, RZ ;  /* 0x000000020aff7210 */ /* 0x080fe40007f9e0ff */
[-C--:B------:R-:W-:Y:S01]  /*301f0*/  LEA.HI.X.SX32 R71, R11, R3.reuse, 0x1, P6 ;  /* 0x000000030b477211 */ /* 0x080fe200030f0eff */
[----:B------:R-:W-:Y:S01]  /*30200*/  IMAD R11, R14, 0x10f, RZ ;  /* 0x0000010f0e0b7824 */ /* 0x000fe200078e02ff */
[----:B------:R-:W-:Y:S01]  /*30210*/  STL [R1+0x55c], R85 ;  /* 0x00055c5501007387 */ /* 0x000fe20000100800 */
[----:B------:R-:W-:Y:S01]  /*30220*/  IMAD R10, R19, 0x44, RZ ;  /* 0x00000044130a7824 */ /* 0x000fe200078e02ff */
[-C--:B------:R-:W-:Y:S01]  /*30230*/  LEA.HI.X.SX32 R19, R4, R3.reuse, 0x1, P5 ;  /* 0x0000000304137211 */ /* 0x080fe200028f0eff */
[----:B------:R-:W4:Y:S01]  /*30240*/  LDC R231, c[0x0][0x278] ;  /* 0x00009e00ffe77b82 */ /* 0x000f220000000800 */
[----:B------:R-:W-:Y:S01]  /*30250*/  STL [R1+0x554], R83 ;  /* 0x0005545301007387 */ /* 0x000fe20000100800 */
[----:B------:R-:W-:Y:S01]  /*30260*/  IMAD R7, R250, 0x220, RZ ;  /* 0x00000220fa077824 */ /* 0x000fe200078e02ff */
[----:B------:R-:W-:Y:S01]  /*30270*/  LEA.HI.X.SX32 R81, R11, R3, 0x1, P4 ;  /* 0x000000030b517211 */ /* 0x000fe200020f0eff */
[----:B------:R-:W-:Y:S01]  /*30280*/  IMAD R14, R15, 0x11, RZ ;  /* 0x000000110f0e7824 */ /* 0x000fe200078e02ff */
[----:B------:R2:W-:Y:S01]  /*30290*/  STL.64 [R1+0x8f8], R70 ;  /* 0x0008f84601007387 */ /* 0x0005e20000100a00 */
[----:B------:R-:W-:-:S02]  /*302a0*/  IADD3 R18, P4, R10, R2, RZ ;  /* 0x000000020a127210 */ /* 0x000fc40007f9e0ff */
[----:B------:R-:W4:Y:S01]  /*302b0*/  LDC R235, c[0x0][0x278] ;  /* 0x00009e00ffeb7b82 */ /* 0x000f220000000800 */
[----:B------:R-:W-:Y:S01]  /*302c0*/  IADD3 RZ, P6, R7, R2, RZ ;  /* 0x0000000207ff7210 */ /* 0x000fe20007fde0ff */
[----:B------:R2:W-:Y:S01]  /*302d0*/  STL [R1+0x54c], R19 ;  /* 0x00054c1301007387 */ /* 0x0005e20000100800 */
[----:B0-----:R-:W-:-:S05]  /*302e0*/  IMAD R7, R221, 0x88, RZ ;  /* 0x00000088dd077824 */ /* 0x001fca00078e02ff */
[----:B------:R-:W0:Y:S01]  /*302f0*/  LDC R227, c[0x0][0x278] ;  /* 0x00009e00ffe37b82 */ /* 0x000e220000000800 */
[----:B--2---:R-:W-:Y:S01]  /*30300*/  IADD3 R70, P5, R5, R2, RZ ;  /* 0x0000000205467210 */ /* 0x004fe20007fbe0ff */
[----:B------:R-:W-:Y:S01]  /*30310*/  IMAD R6, R223, 0x110, RZ ;  /* 0x00000110df067824 */ /* 0x000fe200078e02ff */
[-C--:B------:R-:W-:Y:S02]  /*30320*/  LEA.HI.X.SX32 R19, R5, R3.reuse, 0x1, P4 ;  /* 0x0000000305137211 */ /* 0x080fe400020f0eff */
[----:B------:R-:W-:-:S03]  /*30330*/  LEA.HI.X.SX32 R71, R14, R3, 0x1, P5 ;  /* 0x000000030e477211 */ /* 0x000fc600028f0eff */
[----:B------:R-:W2:Y:S01]  /*30340*/  LDC R232, c[0x0][0x278] ;  /* 0x00009e00ffe87b82 */ /* 0x000ea20000000800 */
[----:B------:R-:W-:Y:S07]  /*30350*/  STL [R1+0x544], R81 ;  /* 0x0005445101007387 */ /* 0x000fee0000100800 */
[----:B------:R-:W2:Y:S01]  /*30360*/  LDC R238, c[0x0][0x278] ;  /* 0x00009e00ffee7b82 */ /* 0x000ea20000000800 */
[----:B------:R1:W-:Y:S04]  /*30370*/  STL.64 [R1+0x3b8], R70 ;  /* 0x0003b84601007387 */ /* 0x0003e80000100a00 */
[----:B------:R3:W-:Y:S03]  /*30380*/  STL.64 [R1+0x330], R18 ;  /* 0x0003301201007387 */ /* 0x0007e60000100a00 */
[----:B------:R-:W2:Y:S01]  /*30390*/  LDC R237, c[0x0][0x278] ;  /* 0x00009e00ffed7b82 */ /* 0x000ea20000000800 */
[----:B-1----:R-:W-:-:S07]  /*303a0*/  IADD3 R70, P5, R7, R2, RZ ;  /* 0x0000000207467210 */ /* 0x002fce0007fbe0ff */
[----:B------:R-:W1:Y:S01]  /*303b0*/  LDC R236, c[0x0][0x278] ;  /* 0x00009e00ffec7b82 */ /* 0x000e620000000800 */
[----:B---3--:R-:W-:Y:S02]  /*303c0*/  IADD3 R18, P4, R6, R2, RZ ;  /* 0x0000000206127210 */ /* 0x008fe40007f9e0ff */
[----:B------:R-:W-:-:S05]  /*303d0*/  LEA.HI.X.SX32 R71, R10, R3, 0x1, P5 ;  /* 0x000000030a477211 */ /* 0x000fca00028f0eff */
[----:B------:R-:W3:Y:S01]  /*303e0*/  LDC R247, c[0x0][0x278] ;  /* 0x00009e00fff77b82 */ /* 0x000ee20000000800 */
[-C--:B------:R-:W-:Y:S01]  /*303f0*/  LEA.HI.X.SX32 R19, R7, R3.reuse, 0x1, P4 ;  /* 0x0000000307137211 */ /* 0x080fe200020f0eff */
[----:B------:R-:W-:Y:S01]  /*30400*/  IMAD R4, R229, 0x226, RZ ;  /* 0x00000226e5047824 */ /* 0x000fe200078e02ff */
[----:B------:R-:W-:-:S05]  /*30410*/  LEA.HI.X.SX32 R7, R6, R3, 0x1, P6 ;  /* 0x0000000306077211 */ /* 0x000fca00030f0eff */
[----:B------:R-:W1:Y:S01]  /*30420*/  LDC R240, c[0x0][0x278] ;  /* 0x00009e00fff07b82 */ /* 0x000e620000000800 */
[----:B------:R-:W-:Y:S01]  /*30430*/  IMAD R15, R225, 0x222, RZ ;  /* 0x00000222e10f7824 */ /* 0x000fe200078e02ff */
[----:B------:R-:W-:Y:S01]  /*30440*/  STL.64 [R1+0x220], R70 ;  /* 0x0002204601007387 */ /* 0x000fe20000100a00 */
[----:B------:R-:W-:-:S05]  /*30450*/  IADD3 RZ, P6, R4, R2, RZ ;  /* 0x0000000204ff7210 */ /* 0x000fca0007fde0ff */
[----:B------:R-:W1:Y:S01]  /*30460*/  LDC R239, c[0x0][0x278] ;  /* 0x00009e00ffef7b82 */ /* 0x000e620000000800 */
[----:B------:R-:W-:Y:S01]  /*30470*/  STL.64 [R1+0x8f0], R18 ;  /* 0x0008f01201007387 */ /* 0x000fe20000100a00 */
[----:B------:R-:W-:Y:S01]  /*30480*/  IADD3 RZ, P5, R15, R2, RZ ;  /* 0x000000020fff7210 */ /* 0x000fe20007fbe0ff */
[----:B----4-:R-:W-:Y:S02]  /*30490*/  IMAD R4, R235, 0x112, RZ ;  /* 0x00000112eb047824 */ /* 0x010fe400078e02ff */
[----:B------:R4:W-:Y:S01]  /*304a0*/  STL [R1+0x53c], R7 ;  /* 0x00053c0701007387 */ /* 0x0009e20000100800 */
[----:B0-----:R-:W-:Y:S02]  /*304b0*/  IMAD R11, R227, 0x224, RZ ;  /* 0x00000224e30b7824 */ /* 0x001fe400078e02ff */
[----:B------:R-:W0:Y:S01]  /*304c0*/  LDC R249, c[0x0][0x278] ;  /* 0x00009e00fff97b82 */ /* 0x000e220000000800 */
[----:B--2---:R-:W-:Y:S02]  /*304d0*/  IMAD R10, R232, 0x89, RZ ;  /* 0x00000089e80a7824 */ /* 0x004fe400078e02ff */
[----:B----4-:R-:W-:-:S05]  /*304e0*/  IMAD R7, R231, 0x111, RZ ;  /* 0x00000111e7077824 */ /* 0x010fca00078e02ff */
[----:B------:R-:W2:Y:S01]  /*304f0*/  LDC R227, c[0x0][0x278] ;  /* 0x00009e00ffe37b82 */ /* 0x000ea20000000800 */
[----:B------:R-:W-:Y:S01]  /*30500*/  IMAD R6, R238, 0x8a, RZ ;  /* 0x0000008aee067824 */ /* 0x000fe200078e02ff */
[----:B------:R-:W-:Y:S02]  /*30510*/  LEA.HI.X.SX32 R77, R7, R3, 0x1, P5 ;  /* 0x00000003074d7211 */ /* 0x000fe400028f0eff */
[----:B------:R-:W-:Y:S01]  /*30520*/  IADD3 R70, P5, R4, R2, RZ ;  /* 0x0000000204467210 */ /* 0x000fe20007fbe0ff */
[----:B------:R-:W-:-:S03]  /*30530*/  IMAD R18, R237, 0x45, RZ ;  /* 0x00000045ed127824 */ /* 0x000fc600078e02ff */
[----:B------:R-:W4:Y:S01]  /*30540*/  LDC R229, c[0x0][0x278] ;  /* 0x00009e00ffe57b82 */ /* 0x000f220000000800 */
[----:B------:R-:W-:Y:S02]  /*30550*/  LEA.HI.X.SX32 R71, R10, R3, 0x1, P5 ;  /* 0x000000030a477211 */ /* 0x000fe400028f0eff */
[-C--:B------:R-:W-:Y:S01]  /*30560*/  IADD3 R76, P5, R6, R2.reuse, RZ ;  /* 0x00000002064c7210 */ /* 0x080fe20007fbe0ff */
[----:B---3--:R-:W-:Y:S01]  /*30570*/  IMAD R14, R247, 0x22a, RZ ;  /* 0x0000022af70e7824 */ /* 0x008fe200078e02ff */
[----:B------:R-:W-:-:S03]  /*30580*/  IADD3 RZ, P4, R11, R2, RZ ;  /* 0x000000020bff7210 */ /* 0x000fc60007f9e0ff */
[----:B------:R-:W3:Y:S01]  /*30590*/  LDC R248, c[0x0][0x278] ;  /* 0x00009e00fff87b82 */ /* 0x000ee20000000800 */
[----:B-1----:R-:W-:Y:S01]  /*305a0*/  IMAD R11, R236, 0x113, RZ ;  /* 0x00000113ec0b7824 */ /* 0x002fe200078e02ff */
[----:B------:R1:W-:Y:S01]  /*305b0*/  STL [R1+0x534], R77 ;  /* 0x0005344d01007387 */ /* 0x0003e20000100800 */
[----:B------:R-:W-:-:S05]  /*305c0*/  IMAD R15, R240, 0x228, RZ ;  /* 0x00000228f00f7824 */ /* 0x000fca00078e02ff */
[----:B------:R-:W4:Y:S01]  /*305d0*/  LDC R225, c[0x0][0x278] ;  /* 0x00009e00ffe17b82 */ /* 0x000f220000000800 */
[-C--:B------:R-:W-:Y:S02]  /*305e0*/  LEA.HI.X.SX32 R11, R11, R3.reuse, 0x1, P6 ;  /* 0x000000030b0b7211 */ /* 0x080fe400030f0eff */
[----:B-1----:R-:W-:-:S05]  /*305f0*/  LEA.HI.X.SX32 R77, R18, R3, 0x1, P5 ;  /* 0x00000003124d7211 */ /* 0x002fca00028f0eff */
[----:B------:R-:W1:Y:S01]  /*30600*/  LDC R242, c[0x0][0x278] ;  /* 0x00009e00fff27b82 */ /* 0x000e620000000800 */
[-C--:B------:R-:W-:Y:S01]  /*30610*/  IADD3 RZ, P5, R14, R2.reuse, RZ ;  /* 0x000000020eff7210 */ /* 0x080fe20007fbe0ff */
[----:B------:R-:W-:Y:S01]  /*30620*/  IMAD R5, R239, 0x114, RZ ;  /* 0x00000114ef057824 */ /* 0x000fe200078e02ff */
[----:B------:R-:W-:-:S05]  /*30630*/  IADD3 RZ, P6, R15, R2, RZ ;  /* 0x000000020fff7210 */ /* 0x000fca0007fde0ff */
[----:B------:R-:W1:Y:S01]  /*30640*/  LDC R18, c[0x0][0x278] ;  /* 0x00009e00ff127b82 */ /* 0x000e620000000800 */
[----:B------:R-:W-:Y:S01]  /*30650*/  LEA.HI.X.SX32 R79, R4, R3, 0x1, P4 ;  /* 0x00000003044f7211 */ /* 0x000fe200020f0eff */
[----:B------:R0:W-:Y:S06]  /*30660*/  STL.64 [R1+0x8e8], R70 ;  /* 0x0008e84601007387 */ /* 0x0001ec0000100a00 */
[----:B------:R-:W1:Y:S08]  /*30670*/  LDC R14, c[0x0][0x278] ;  /* 0x00009e00ff0e7b82 */ /* 0x000e700000000800 */
[----:B------:R-:W1:Y:S01]  /*30680*/  LDC R15, c[0x0][0x278] ;  /* 0x00009e00ff0f7b82 */ /* 0x000e620000000800 */
[----:B0-----:R-:W-:Y:S01]  /*30690*/  IADD3 R70, P4, R5, R2, RZ ;  /* 0x0000000205467210 */ /* 0x001fe20007f9e0ff */
[----:B------:R-:W-:-:S06]  /*306a0*/  IMAD R7, R249, 0x22c, RZ ;  /* 0x0000022cf9077824 */ /* 0x000fcc00078e02ff */
[----:B------:R-:W0:Y:S01]  /*306b0*/  LDC R19, c[0x0][0x278] ;  /* 0x00009e00ff137b82 */ /* 0x000e220000000800 */
[-C--:B------:R-:W-:Y:S01]  /*306c0*/  LEA.HI.X.SX32 R71, R6, R3.reuse, 0x1, P4 ;  /* 0x0000000306477211 */ /* 0x080fe200020f0eff */
[----:B--2---:R-:W-:Y:S01]  /*306d0*/  IMAD R4, R227, 0x116, RZ ;  /* 0x00000116e3047824 */ /* 0x004fe200078e02ff */
[----:B------:R-:W-:Y:S05]  /*306e0*/  STL [R1+0x52c], R79 ;  /* 0x00052c4f01007387 */ /* 0x000fea0000100800 */
[----:B------:R-:W2:Y:S01]  /*306f0*/  LDC R221, c[0x0][0x278] ;  /* 0x00009e00ffdd7b82 */ /* 0x000ea20000000800 */
[----:B------:R1:W-:Y:S01]  /*30700*/  STL [R1+0x524], R11 ;  /* 0x0005240b01007387 */ /* 0x0003e20000100800 */
[----:B------:R-:W-:Y:S01]  /*30710*/  IADD3 RZ, P4, R7, R2, RZ ;  /* 0x0000000207ff7210 */ /* 0x000fe20007f9e0ff */
[----:B---3--:R-:W-:Y:S01]  /*30720*/  IMAD R7, R248, 0x230, RZ ;  /* 0x00000230f8077824 */ /* 0x008fe200078e02ff */
[----:B------:R-:W-:Y:S01]  /*30730*/  LEA.HI.X.SX32 R75, R5, R3, 0x1, P6 ;  /* 0x00000003054b7211 */ /* 0x000fe200030f0eff */
[----:B------:R-:W-:Y:S01]  /*30740*/  STL.64 [R1+0x218], R76 ;  /* 0x0002184c01007387 */ /* 0x000fe20000100a00 */
[----:B----4-:R-:W-:-:S02]  /*30750*/  IMAD R6, R225, 0x115, RZ ;  /* 0x00000115e1067824 */ /* 0x010fc400078e02ff */
[----:B-1----:R-:W-:Y:S01]  /*30760*/  IMAD R10, R242, 0x22e, RZ ;  /* 0x0000022ef20a7824 */ /* 0x002fe200078e02ff */
[----:B------:R1:W-:Y:S01]  /*30770*/  STL.64 [R1+0x8e0], R70 ;  /* 0x0008e04601007387 */ /* 0x0003e20000100a00 */
[----:B------:R-:W3:Y:S01]  /*30780*/  LDC R227, c[0x0][0x278] ;  /* 0x00009e00ffe37b82 */ /* 0x000ee20000000800 */
[----:B------:R-:W-:Y:S01]  /*30790*/  IMAD R11, R229, 0x8b, RZ ;  /* 0x0000008be50b7824 */ /* 0x000fe200078e02ff */
[----:B------:R-:W-:-:S06]  /*307a0*/  LEA.HI.X.SX32 R73, R6, R3, 0x1, P5 ;  /* 0x0000000306497211 */ /* 0x000fcc00028f0eff */
[----:B------:R-:W4:Y:S01]  /*307b0*/  LDC R223, c[0x0][0x278] ;  /* 0x00009e00ffdf7b82 */ /* 0x000f220000000800 */
[----:B-1----:R-:W-:-:S04]  /*307c0*/  IADD3 R70, P6, R4, R2, RZ ;  /* 0x0000000204467210 */ /* 0x002fc80007fde0ff */
[----:B------:R-:W-:-:S03]  /*307d0*/  LEA.HI.X.SX32 R71, R11, R3, 0x1, P6 ;  /* 0x000000030b477211 */ /* 0x000fc600030f0eff */
[----:B------:R-:W1:Y:S01]  /*307e0*/  LDC R229, c[0x0][0x278] ;  /* 0x00009e00ffe57b82 */ /* 0x000e620000000800 */
[-C--:B------:R-:W-:Y:S01]  /*307f0*/  IADD3 RZ, P6, R7, R2.reuse, RZ ;  /* 0x0000000207ff7210 */ /* 0x080fe20007fde0ff */
[----:B------:R-:W-:Y:S01]  /*30800*/  IMAD R7, R18, 0x46, RZ ;  /* 0x0000004612077824 */ /* 0x000fe200078e02ff */
[-C--:B------:R-:W-:Y:S01]  /*30810*/  IADD3 RZ, P5, R10, R2.reuse, RZ ;  /* 0x000000020aff7210 */ /* 0x080fe20007fbe0ff */
[----:B------:R-:W-:Y:S01]  /*30820*/  IMAD R10, R14, 0x117, RZ ;  /* 0x000001170e0a7824 */ /* 0x000fe200078e02ff */
[-C--:B------:R-:W-:Y:S01]  /*30830*/  LEA.HI.X.SX32 R47, R4, R3.reuse, 0x1, P4 ;  /* 0x00000003042f7211 */ /* 0x080fe200020f0eff */
[----:B------:R-:W-:Y:S02]  /*30840*/  IMAD R11, R15, 0x23, RZ ;  /* 0x000000230f0b7824 */ /* 0x000fe400078e02ff */
[----:B------:R-:W1:Y:S01]  /*30850*/  LDC R232, c[0x0][0x278] ;  /* 0x00009e00ffe87b82 */ /* 0x000e620000000800 */
[----:B------:R-:W-:Y:S01]  /*30860*/  IADD3 R18, P4, R7, R2, RZ ;  /* 0x0000000207127210 */ /* 0x000fe20007f9e0ff */
[----:B0-----:R-:W-:Y:S01]  /*30870*/  IMAD R6, R19, 0x8c, RZ ;  /* 0x0000008c13067824 */ /* 0x001fe200078e02ff */
[-C--:B------:R-:W-:Y:S01]  /*30880*/  LEA.HI.X.SX32 R69, R10, R3.reuse, 0x1, P5 ;  /* 0x000000030a457211 */ /* 0x080fe200028f0eff */
[----:B------:R-:W-:Y:S01]  /*30890*/  STL [R1+0x51c], R75 ;  /* 0x00051c4b01007387 */ /* 0x000fe20000100800 */
[----:B------:R-:W-:-:S03]  /*308a0*/  LEA.HI.X.SX32 R19, R11, R3, 0x1, P4 ;  /* 0x000000030b137211 */ /* 0x000fc600020f0eff */
[----:B------:R-:W0:Y:S01]  /*308b0*/  LDC R231, c[0x0][0x278] ;  /* 0x00009e00ffe77b82 */ /* 0x000e220000000800 */
[----:B------:R-:W-:Y:S01]  /*308c0*/  STL [R1+0x514], R73 ;  /* 0x0005144901007387 */ /* 0x000fe20000100800 */
[----:B--2---:R-:W-:-:S03]  /*308d0*/  IMAD R5, R221, 0x118, RZ ;  /* 0x00000118dd057824 */ /* 0x004fc600078e02ff */
[----:B------:R-:W-:Y:S03]  /*308e0*/  STL.64 [R1+0x8d8], R70 ;  /* 0x0008d84601007387 */ /* 0x000fe60000100a00 */
[----:B------:R-:W2:Y:S01]  /*308f0*/  LDC R237, c[0x0][0x278] ;  /* 0x00009e00ffed7b82 */ /* 0x000ea20000000800 */
[----:B------:R3:W-:Y:S01]  /*30900*/  STL [R1+0x50c], R47 ;  /* 0x00050c2f01007387 */ /* 0x0007e20000100800 */
[----:B------:R-:W-:-:S06]  /*30910*/  IADD3 R46, P5, R6, R2, RZ ;  /* 0x00000002062e7210 */ /* 0x000fcc0007fbe0ff */
[----:B------:R-:W2:Y:S01]  /*30920*/  LDC R225, c[0x0][0x278] ;  /* 0x00009e00ffe17b82 */ /* 0x000ea20000000800 */
[----:B------:R-:W-:Y:S04]  /*30930*/  STL [R1+0x504], R69 ;  /* 0x0005044501007387 */ /* 0x000fe80000100800 */
[----:B------:R4:W-:Y:S03]  /*30940*/  STL.64 [R1+0x328], R18 ;  /* 0x0003281201007387 */ /* 0x0009e60000100a00 */
[----:B------:R-:W2:Y:S01]  /*30950*/  LDC R236, c[0x0][0x278] ;  /* 0x00009e00ffec7b82 */ /* 0x000ea20000000800 */
[-C--:B---3--:R-:W-:Y:S01]  /*30960*/  LEA.HI.X.SX32 R47, R7, R3.reuse, 0x1, P5 ;  /* 0x00000003072f7211 */ /* 0x088fe200028f0eff */
[----:B------:R-:W-:Y:S01]  /*30970*/  IMAD R4, R227, 0x236, RZ ;  /* 0x00000236e3047824 */ /* 0x000fe200078e02ff */
[----:B------:R-:W-:-:S05]  /*30980*/  LEA.HI.X.SX32 R7, R5, R3, 0x1, P6 ;  /* 0x0000000305077211 */ /* 0x000fca00030f0eff */
[----:B------:R-:W3:Y:S01]  /*30990*/  LDC R235, c[0x0][0x278] ;  /* 0x00009e00ffeb7b82 */ /* 0x000ee20000000800 */
[----:B----4-:R-:W-:-:S07]  /*309a0*/  IADD3 R18, P4, R5, R2, RZ ;  /* 0x0000000205127210 */ /* 0x010fce0007f9e0ff */
[----:B------:R-:W4:Y:S01]  /*309b0*/  LDC R240, c[0x0][0x278] ;  /* 0x00009e00fff07b82 */ /* 0x000f220000000800 */
[----:B------:R-:W-:Y:S01]  /*309c0*/  LEA.HI.X.SX32 R19, R6, R3, 0x1, P4 ;  /* 0x0000000306137211 */ /* 0x000fe200020f0eff */
[----:B------:R-:W-:-:S06]  /*309d0*/  IMAD R15, R223, 0x232, RZ ;  /* 0x00000232df0f7824 */ /* 0x000fcc00078e02ff */
[----:B------:R-:W4:Y:S01]  /*309e0*/  LDC R239, c[0x0][0x278] ;  /* 0x00009e00ffef7b82 */ /* 0x000f220000000800 */
[----:B------:R-:W-:Y:S01]  /*309f0*/  STL.64 [R1+0x210], R46 ;  /* 0x0002102e01007387 */ /* 0x000fe20000100a00 */
[----:B------:R-:W-:-:S03]  /*30a00*/  IADD3 RZ, P6, R4, R2, RZ ;  /* 0x0000000204ff7210 */ /* 0x000fc60007fde0ff */
[----:B------:R-:W-:Y:S03]  /*30a10*/  STL.64 [R1+0x8d0], R18 ;  /* 0x0008d01201007387 */ /* 0x000fe60000100a00 */
[----:B------:R-:W4:Y:S01]  /*30a20*/  LDC R238, c[0x0][0x278] ;  /* 0x00009e00ffee7b82 */ /* 0x000f220000000800 */
[----:B------:R2:W-:Y:S01]  /*30a30*/  STL [R1+0x4fc], R7 ;  /* 0x0004fc0701007387 */ /* 0x0005e20000100800 */
[----:B------:R-:W-:Y:S01]  /*30a40*/  IADD3 RZ, P5, R15, R2, RZ ;  /* 0x000000020fff7210 */ /* 0x000fe20007fbe0ff */
[----:B-1----:R-:W-:Y:S02]  /*30a50*/  IMAD R4, R232, 0x11a, RZ ;  /* 0x0000011ae8047824 */ /* 0x002fe400078e02ff */
[----:B0-----:R-:W-:Y:S02]  /*30a60*/  IMAD R10, R231, 0x8d, RZ ;  /* 0x0000008de70a7824 */ /* 0x001fe400078e02ff */
[----:B--2---:R-:W-:Y:S01]  /*30a70*/  IMAD R6, R237, 0x8e, RZ ;  /* 0x0000008eed067824 */ /* 0x004fe200078e02ff */
[----:B------:R-:W0:Y:S01]  /*30a80*/  LDC R247, c[0x0][0x278] ;  /* 0x00009e00fff77b82 */ /* 0x000e220000000800 */
[----:B------:R-:W-:-:S02]  /*30a90*/  IMAD R7, R229, 0x119, RZ ;  /* 0x00000119e5077824 */ /* 0x000fc400078e02ff */
[----:B------:R-:W-:-:S03]  /*30aa0*/  IMAD R14, R225, 0x234, RZ ;  /* 0x00000234e10e7824 */ /* 0x000fc600078e02ff */
[-C--:B------:R-:W-:Y:S02]  /*30ab0*/  LEA.HI.X.SX32 R65, R7, R3.reuse, 0x1, P5 ;  /* 0x0000000307417211 */ /* 0x080fe400028f0eff */
[----:B------:R-:W1:Y:S01]  /*30ac0*/  LDC R227, c[0x0][0x278] ;  /* 0x00009e00ffe37b82 */ /* 0x000e620000000800 */
[-C--:B------:R-:W-:Y:S01]  /*30ad0*/  IADD3 R46, P5, R4, R2.reuse, RZ ;  /* 0x00000002042e7210 */ /* 0x080fe20007fbe0ff */
[----:B------:R-:W-:Y:S01]  /*30ae0*/  IMAD R18, R236, 0x47, RZ ;  /* 0x00000047ec127824 */ /* 0x000fe200078e02ff */
[-C--:B------:R-:W-:Y:S02]  /*30af0*/  IADD3 RZ, P4, R14, R2.reuse, RZ ;  /* 0x000000020eff7210 */ /* 0x080fe40007f9e0ff */
[----:B------:R-:W-:Y:S02]  /*30b00*/  LEA.HI.X.SX32 R47, R10, R3, 0x1, P5 ;  /* 0x000000030a2f7211 */ /* 0x000fe400028f0eff */
[----:B------:R-:W-:Y:S01]  /*30b10*/  IADD3 R64, P5, R6, R2, RZ ;  /* 0x0000000206407210 */ /* 0x000fe20007fbe0ff */
[----:B------:R-:W2:Y:S01]  /*30b20*/  LDC R248, c[0x0][0x278] ;  /* 0x00009e00fff87b82 */ /* 0x000ea20000000800 */
[----:B---3--:R-:W-:Y:S01]  /*30b30*/  IMAD R11, R235, 0x11b, RZ ;  /* 0x0000011beb0b7824 */ /* 0x008fe200078e02ff */
[----:B------:R3:W-:Y:S01]  /*30b40*/  STL [R1+0x4f4], R65 ;  /* 0x0004f44101007387 */ /* 0x0007e20000100800 */
[----:B----4-:R-:W-:-:S02]  /*30b50*/  IMAD R14, R240, 0x23a, RZ ;  /* 0x0000023af00e7824 */ /* 0x010fc400078e02ff */
[----:B------:R-:W-:-:S03]  /*30b60*/  IMAD R15, R239, 0x238, RZ ;  /* 0x00000238ef0f7824 */ /* 0x000fc600078e02ff */
[----:B------:R-:W4:Y:S01]  /*30b70*/  LDC R242, c[0x0][0x278] ;  /* 0x00009e00fff27b82 */ /* 0x000f220000000800 */
[-C--:B------:R-:W-:Y:S02]  /*30b80*/  LEA.HI.X.SX32 R11, R11, R3.reuse, 0x1, P6 ;  /* 0x000000030b0b7211 */ /* 0x080fe400030f0eff */
[----:B---3--:R-:W-:-:S05]  /*30b90*/  LEA.HI.X.SX32 R65, R18, R3, 0x1, P5 ;  /* 0x0000000312417211 */ /* 0x008fca00028f0eff */
[----:B------:R-:W3:Y:S01]  /*30ba0*/  LDC R249, c[0x0][0x278] ;  /* 0x00009e00fff97b82 */ /* 0x000ee20000000800 */
[-C--:B------:R-:W-:Y:S01]  /*30bb0*/  IADD3 RZ, P5, R14, R2.reuse, RZ ;  /* 0x000000020eff7210 */ /* 0x080fe20007fbe0ff */
[----:B------:R-:W-:Y:S01]  /*30bc0*/  IMAD R5, R238, 0x11c, RZ ;  /* 0x0000011cee057824 */ /* 0x000fe200078e02ff */
[----:B------:R-:W-:-:S05]  /*30bd0*/  IADD3 RZ, P6, R15, R2, RZ ;  /* 0x000000020fff7210 */ /* 0x000fca0007fde0ff */
[----:B------:R-:W3:Y:S01]  /*30be0*/  LDC R18, c[0x0][0x278] ;  /* 0x00009e00ff127b82 */ /* 0x000ee20000000800 */
[----:B------:R-:W-:Y:S01]  /*30bf0*/  LEA.HI.X.SX32 R67, R4, R3, 0x1, P4 ;  /* 0x0000000304437211 */ /* 0x000fe200020f0eff */
[----:B------:R0:W-:Y:S06]  /*30c00*/  STL.64 [R1+0x8c8], R46 ;  /* 0x0008c82e01007387 */ /* 0x0001ec0000100a00 */
[----:B------:R-:W3:Y:S08]  /*30c10*/  LDC R14, c[0x0][0x278] ;  /* 0x00009e00ff0e7b82 */ /* 0x000ef00000000800 */
[----:B------:R-:W3:Y:S01]  /*30c20*/  LDC R15, c[0x0][0x278] ;  /* 0x00009e00ff0f7b82 */ /* 0x000ee20000000800 */
[----:B0-----:R-:W-:Y:S01]  /*30c30*/  IADD3 R46, P4, R5, R2, RZ ;  /* 0x00000002052e7210 */ /* 0x001fe20007f9e0ff */
[----:B------:R-:W-:-:S06]  /*30c40*/  IMAD R4, R247, 0x11e, RZ ;  /* 0x0000011ef7047824 */ /* 0x000fcc00078e02ff */
[----:B------:R-:W0:Y:S01]  /*30c50*/  LDC R19, c[0x0][0x278] ;  /* 0x00009e00ff137b82 */ /* 0x000e220000000800 */
[-C--:B------:R-:W-:Y:S01]  /*30c60*/  LEA.HI.X.SX32 R47, R6, R3.reuse, 0x1, P4 ;  /* 0x00000003062f7211 */ /* 0x080fe200020f0eff */
[----:B------:R-:W-:Y:S06]  /*30c70*/  STL [R1+0x4ec], R67 ;  /* 0x0004ec4301007387 */ /* 0x000fec0000100800 */
[----:B------:R-:W0:Y:S01]  /*30c80*/  LDC R221, c[0x0][0x278] ;  /* 0x00009e00ffdd7b82 */ /* 0x000e220000000800 */
[----:B------:R2:W-:Y:S01]  /*30c90*/  STL [R1+0x4e4], R11 ;  /* 0x0004e40b01007387 */ /* 0x0005e20000100800 */
[----:B-1----:R-:W-:Y:S01]  /*30ca0*/  IMAD R6, R227, 0x11d, RZ ;  /* 0x0000011de3067824 */ /* 0x002fe200078e02ff */
[----:B------:R-:W-:-:S02]  /*30cb0*/  LEA.HI.X.SX32 R63, R5, R3, 0x1, P6 ;  /* 0x00000003053f7211 */ /* 0x000fc400030f0eff */
[----:B------:R-:W-:Y:S03]  /*30cc0*/  STL.64 [R1+0x208], R64 ;  /* 0x0002084001007387 */ /* 0x000fe60000100a00 */
[----:B------:R-:W1:Y:S01]  /*30cd0*/  LDC R250, c[0x0][0x278] ;  /* 0x00009e00fffa7b82 */ /* 0x000e620000000800 */
[----:B------:R3:W-:Y:S01]  /*30ce0*/  STL.64 [R1+0x8c0], R46 ;  /* 0x0008c02e01007387 */ /* 0x0007e20000100a00 */
[----:B----4-:R-:W-:Y:S02]  /*30cf0*/  IMAD R7, R242, 0x23c, RZ ;  /* 0x0000023cf2077824 */ /* 0x010fe400078e02ff */
[----:B--2---:R-:W-:Y:S01]  /*30d00*/  IMAD R11, R248, 0x8f, RZ ;  /* 0x0000008ff80b7824 */ /* 0x004fe200078e02ff */
[----:B------:R-:W-:-:S03]  /*30d10*/  LEA.HI.X.SX32 R61, R6, R3, 0x1, P5 ;  /* 0x00000003063d7211 */ /* 0x000fc600028f0eff */
[----:B------:R-:W2:Y:S01]  /*30d20*/  LDC R223, c[0x0][0x278] ;  /* 0x00009e00ffdf7b82 */ /* 0x000ea20000000800 */
[----:B---3--:R-:W-:Y:S01]  /*30d30*/  IMAD R10, R249, 0x23e, RZ ;  /* 0x0000023ef90a7824 */ /* 0x008fe200078e02ff */
[----:B------:R-:W-:-:S06]  /*30d40*/  IADD3 R46, P6, R4, R2, RZ ;  /* 0x00000002042e7210 */ /* 0x000fcc0007fde0ff */
[----:B------:R-:W3:Y:S01]  /*30d50*/  LDC R225, c[0x0][0x278] ;  /* 0x00009e00ffe17b82 */ /* 0x000ee20000000800 */
[-C--:B------:R-:W-:Y:S01]  /*30d60*/  LEA.HI.X.SX32 R47, R11, R3.reuse, 0x1, P6 ;  /* 0x000000030b2f7211 */ /* 0x080fe200030f0eff */
[----:B------:R-:W-:Y:S01]  /*30d70*/  IMAD R5, R18, 0x12, RZ ;  /* 0x0000001212057824 */ /* 0x000fe200078e02ff */
[-C--:B------:R-:W-:Y:S01]  /*30d80*/  IADD3 RZ, P4, R7, R2.reuse, RZ ;  /* 0x0000000207ff7210 */ /* 0x080fe20007f9e0ff */
[----:B------:R-:W-:Y:S01]  /*30d90*/  STL [R1+0x4dc], R63 ;  /* 0x0004dc3f01007387 */ /* 0x000fe20000100800 */
[----:B------:R-:W-:Y:S01]  /*30da0*/  IMAD R14, R14, 0x11f, RZ ;  /* 0x0000011f0e0e7824 */ /* 0x000fe200078e02ff */
[----:B------:R-:W-:Y:S01]  /*30db0*/  IADD3 RZ, P5, R10, R2, RZ ;  /* 0x000000020aff7210 */ /* 0x000fe20007fbe0ff */
[----:B------:R-:W-:Y:S01]  /*30dc0*/  IMAD R15, R15, 0x9, RZ ;  /* 0x000000090f0f7824 */ /* 0x000fe200078e02ff */
[----:B------:R-:W-:Y:S01]  /*30dd0*/  STL [R1+0x474], R61 ;  /* 0x0004743d01007387 */ /* 0x000fe20000100800 */
[-C--:B------:R-:W-:Y:S01]  /*30de0*/  LEA.HI.X.SX32 R57, R4, R3.reuse, 0x1, P4 ;  /* 0x0000000304397211 */ /* 0x080fe200020f0eff */
[----:B------:R-:W4:Y:S02]  /*30df0*/  LDC R231, c[0x0][0x278] ;  /* 0x00009e00ffe77b82 */ /* 0x000f240000000800 */
[----:B------:R1:W-:Y:S01]  /*30e00*/  STL.64 [R1+0x8b8], R46 ;  /* 0x0008b82e01007387 */ /* 0x0003e20000100a00 */
[----:B------:R-:W-:Y:S01]  /*30e10*/  LEA.HI.X.SX32 R59, R14, R3, 0x1, P5 ;  /* 0x000000030e3b7211 */ /* 0x000fe200028f0eff */
[----:B0-----:R-:W-:-:S02]  /*30e20*/  IMAD R6, R19, 0x24, RZ ;  /* 0x0000002413067824 */ /* 0x001fc400078e02ff */
[----:B------:R-:W-:Y:S02]  /*30e30*/  IMAD R11, R221, 0x48, RZ ;  /* 0x00000048dd0b7824 */ /* 0x000fe400078e02ff */
[----:B------:R-:W0:Y:S01]  /*30e40*/  LDC R227, c[0x0][0x278] ;  /* 0x00009e00ffe37b82 */ /* 0x000e220000000800 */
[-C--:B-1----:R-:W-:Y:S01]  /*30e50*/  IADD3 R46, P4, R5, R2.reuse, RZ ;  /* 0x00000002052e7210 */ /* 0x082fe20007f9e0ff */
[----:B------:R1:W-:Y:S06]  /*30e60*/  STL [R1+0x46c], R57 ;  /* 0x00046c3901007387 */ /* 0x0003ec0000100800 */
[----:B------:R-:W0:Y:S01]  /*30e70*/  LDC R232, c[0x0][0x278] ;  /* 0x00009e00ffe87b82 */ /* 0x000e220000000800 */
[----:B------:R-:W-:Y:S01]  /*30e80*/  LEA.HI.X.SX32 R47, R15, R3, 0x1, P4 ;  /* 0x000000030f2f7211 */ /* 0x000fe200020f0eff */
[----:B------:R-:W-:Y:S01]  /*30e90*/  STL [R1+0x464], R59 ;  /* 0x0004643b01007387 */ /* 0x000fe20000100800 */
[----:B------:R-:W-:Y:S01]  /*30ea0*/  IMAD R7, R250, 0x240, RZ ;  /* 0x00000240fa077824 */ /* 0x000fe200078e02ff */
[----:B------:R-:W-:-:S02]  /*30eb0*/  IADD3 R56, P5, R6, R2, RZ ;  /* 0x0000000206387210 */ /* 0x000fc40007fbe0ff */
[----:B------:R3:W-:Y:S02]  /*30ec0*/  STL.64 [R1+0x3f8], R46 ;  /* 0x0003f82e01007387 */ /* 0x0007e40000100a00 */
[----:B------:R-:W0:Y:S01]  /*30ed0*/  LDC R236, c[0x0][0x278] ;  /* 0x00009e00ffec7b82 */ /* 0x000e220000000800 */
[----:B-1----:R-:W-:Y:S01]  /*30ee0*/  LEA.HI.X.SX32 R57, R5, R3, 0x1, P5 ;  /* 0x0000000305397211 */ /* 0x002fe200028f0eff */
[----:B--2---:R-:W-:Y:S01]  /*30ef0*/  IMAD R10, R223, 0x90, RZ ;  /* 0x00000090df0a7824 */ /* 0x004fe200078e02ff */
[----:B------:R-:W-:Y:S01]  /*30f00*/  IADD3 RZ, P6, R7, R2, RZ ;  /* 0x0000000207ff7210 */ /* 0x000fe20007fde0ff */
[----:B---3--:R-:W-:-:S04]  /*30f10*/  IMAD R7, R225, 0x120, RZ ;  /* 0x00000120e1077824 */ /* 0x008fc800078e02ff */
[----:B------:R-:W1:Y:S01]  /*30f20*/  LDC R235, c[0x0][0x278] ;  /* 0x00009e00ffeb7b82 */ /* 0x000e620000000800 */
[----:B------:R-:W-:-:S04]  /*30f30*/  IADD3 R46, P4, R11, R2, RZ ;  /* 0x000000020b2e7210 */ /* 0x000fc80007f9e0ff */
[----:B------:R-:W-:-:S03]  /*30f40*/  LEA.HI.X.SX32 R47, R6, R3, 0x1, P4 ;  /* 0x00000003062f7211 */ /* 0x000fc600020f0eff */
[----:B------:R-:W2:Y:S01]  /*30f50*/  LDC R239, c[0x0][0x278] ;  /* 0x00009e00ffef7b82 */ /* 0x000ea20000000800 */
[----:B------:R3:W-:Y:S07]  /*30f60*/  STL.64 [R1+0x3b0], R56 ;  /* 0x0003b03801007387 */ /* 0x0007ee0000100a00 */
[----:B------:R-:W2:Y:S01]  /*30f70*/  LDC R229, c[0x0][0x278] ;  /* 0x00009e00ffe57b82 */ /* 0x000ea20000000800 */
[----:B------:R4:W-:Y:S01]  /*30f80*/  STL.64 [R1+0x320], R46 ;  /* 0x0003202e01007387 */ /* 0x0009e20000100a00 */
[----:B---3--:R-:W-:-:S06]  /*30f90*/  IADD3 R56, P5, R10, R2, RZ ;  /* 0x000000020a387210 */ /* 0x008fcc0007fbe0ff */
[----:B------:R-:W3:Y:S01]  /*30fa0*/  LDC R238, c[0x0][0x278] ;  /* 0x00009e00ffee7b82 */ /* 0x000ee20000000800 */
[----:B------:R-:W-:Y:S02]  /*30fb0*/  LEA.HI.X.SX32 R57, R11, R3, 0x1, P5 ;  /* 0x000000030b397211 */ /* 0x000fe400028f0eff */
[----:B----4-:R-:W-:-:S05]  /*30fc0*/  IADD3 R46, P4, R7, R2, RZ ;  /* 0x00000002072e7210 */ /* 0x010fca0007f9e0ff */
[----:B------:R-:W4:Y:S01]  /*30fd0*/  LDC R237, c[0x0][0x278] ;  /* 0x00009e00ffed7b82 */ /* 0x000f220000000800 */
[-C--:B------:R-:W-:Y:S01]  /*30fe0*/  LEA.HI.X.SX32 R47, R10, R3.reuse, 0x1, P4 ;  /* 0x000000030a2f7211 */ /* 0x080fe200020f0eff */
[----:B------:R-:W-:Y:S01]  /*30ff0*/  IMAD R4, R231, 0x246, RZ ;  /* 0x00000246e7047824 */ /* 0x000fe200078e02ff */
[----:B------:R-:W-:-:S05]  /*31000*/  LEA.HI.X.SX32 R7, R7, R3, 0x1, P6 ;  /* 0x0000000307077211 */ /* 0x000fca00030f0eff */
[----:B------:R-:W4:Y:S01]  /*31010*/  LDC R248, c[0x0][0x278] ;  /* 0x00009e00fff87b82 */ /* 0x000f220000000800 */
[----:B0-----:R-:W-:-:S07]  /*31020*/  IMAD R18, R227, 0x242, RZ ;  /* 0x00000242e3127824 */ /* 0x001fce00078e02ff */
[----:B------:R-:W0:Y:S01]  /*31030*/  LDC R247, c[0x0][0x278] ;  /* 0x00009e00fff77b82 */ /* 0x000e220000000800 */
[----:B------:R-:W-:Y:S01]  /*31040*/  STL.64 [R1+0x200], R56 ;  /* 0x0002003801007387 */ /* 0x000fe20000100a00 */
[----:B------:R-:W-:-:S03]  /*31050*/  IADD3 RZ, P6, R4, R2, RZ ;  /* 0x0000000204ff7210 */ /* 0x000fc60007fde0ff */
[----:B------:R-:W-:Y:S03]  /*31060*/  STL.64 [R1+0x8b0], R46 ;  /* 0x0008b02e01007387 */ /* 0x000fe60000100a00 */
[----:B------:R-:W0:Y:S01]  /*31070*/  LDC R240, c[0x0][0x278] ;  /* 0x00009e00fff07b82 */ /* 0x000e220000000800 */
[----:B------:R2:W-:Y:S01]  /*31080*/  STL [R1+0x45c], R7 ;  /* 0x00045c0701007387 */ /* 0x0005e20000100800 */
[----:B------:R-:W-:Y:S01]  /*31090*/  IADD3 RZ, P5, R18, R2, RZ ;  /* 0x0000000212ff7210 */ /* 0x000fe20007fbe0ff */
[----:B------:R-:W-:Y:S02]  /*310a0*/  IMAD R4, R236, 0x122, RZ ;  /* 0x00000122ec047824 */ /* 0x000fe400078e02ff */
[----:B-1----:R-:W-:-:S03]  /*310b0*/  IMAD R10, R235, 0x91, RZ ;  /* 0x00000091eb0a7824 */ /* 0x002fc600078e02ff */
[----:B------:R-:W1:Y:S01]  /*310c0*/  LDC R249, c[0x0][0x278] ;  /* 0x00009e00fff97b82 */ /* 0x000e620000000800 */
[----:B--2---:R-:W-:Y:S02]  /*310d0*/  IMAD R7, R232, 0x121, RZ ;  /* 0x00000121e8077824 */ /* 0x004fe400078e02ff */
[----:B------:R-:W-:-:S05]  /*310e0*/  IMAD R6, R239, 0x92, RZ ;  /* 0x00000092ef067824 */ /* 0x000fca00078e02ff */
[----:B------:R-:W2:Y:S01]  /*310f0*/  LDC R227, c[0x0][0x278] ;  /* 0x00009e00ffe37b82 */ /* 0x000ea20000000800 */
[----:B------:R-:W-:Y:S01]  /*31100*/  LEA.HI.X.SX32 R53, R7, R3, 0x1, P5 ;  /* 0x0000000307357211 */ /* 0x000fe200028f0eff */
[----:B------:R-:W-:Y:S01]  /*31110*/  IMAD R14, R229, 0x244, RZ ;  /* 0x00000244e50e7824 */ /* 0x000fe200078e02ff */
[----:B------:R-:W-:Y:S01]  /*31120*/  IADD3 R46, P5, R4, R2, RZ ;  /* 0x00000002042e7210 */ /* 0x000fe20007fbe0ff */
[----:B---3--:R-:W-:-:S03]  /*31130*/  IMAD R18, R238, 0x49, RZ ;  /* 0x00000049ee127824 */ /* 0x008fc600078e02ff */
[----:B------:R-:W-:Y:S01]  /*31140*/  LEA.HI.X.SX32 R47, R10, R3, 0x1, P5 ;  /* 0x000000030a2f7211 */ /* 0x000fe200028f0eff */
[----:B------:R-:W3:Y:S01]  /*31150*/  LDC R229, c[0x0][0x278] ;  /* 0x00009e00ffe57b82 */ /* 0x000ee20000000800 */
[-C--:B------:R-:W-:Y:S01]  /*31160*/  IADD3 R52, P5, R6, R2.reuse, RZ ;  /* 0x0000000206347210 */ /* 0x080fe20007fbe0ff */
[----:B----4-:R-:W-:Y:S01]  /*31170*/  IMAD R11, R237, 0x123, RZ ;  /* 0x00000123ed0b7824 */ /* 0x010fe200078e02ff */
[----:B------:R-:W-:Y:S01]  /*31180*/  IADD3 RZ, P4, R14, R2, RZ ;  /* 0x000000020eff7210 */ /* 0x000fe20007f9e0ff */
[----:B------:R-:W-:-:S04]  /*31190*/  IMAD R14, R248, 0x24a, RZ ;  /* 0x0000024af80e7824 */ /* 0x000fc800078e02ff */
[----:B------:R-:W4:Y:S01]  /*311a0*/  LDC R242, c[0x0][0x278] ;  /* 0x00009e00fff27b82 */ /* 0x000f220000000800 */
[----:B0-----:R-:W-:Y:S01]  /*311b0*/  IMAD R15, R247, 0x248, RZ ;  /* 0x00000248f70f7824 */ /* 0x001fe200078e02ff */
[----:B------:R0:W-:Y:S06]  /*311c0*/  STL [R1+0x454], R53 ;  /* 0x0004543501007387 */ /* 0x0001ec0000100800 */
[----:B------:R-:W3:Y:S01]  /*311d0*/  LDC R225, c[0x0][0x278] ;  /* 0x00009e00ffe17b82 */ /* 0x000ee20000000800 */
[-C--:B------:R-:W-:Y:S02]  /*311e0*/  LEA.HI.X.SX32 R11, R11, R3.reuse, 0x1, P6 ;  /* 0x000000030b0b7211 */ /* 0x080fe400030f0eff */
[----:B0-----:R-:W-:-:S05]  /*311f0*/  LEA.HI.X.SX32 R53, R18, R3, 0x1, P5 ;  /* 0x0000000312357211 */ /* 0x001fca00028f0eff */
[----:B------:R-:W0:Y:S01]  /*31200*/  LDC R231, c[0x0][0x278] ;  /* 0x00009e00ffe77b82 */ /* 0x000e220000000800 */
[-C--:B------:R-:W-:Y:S01]  /*31210*/  IADD3 RZ, P5, R14, R2.reuse, RZ ;  /* 0x000000020eff7210 */ /* 0x080fe20007fbe0ff */
[----:B------:R-:W-:Y:S01]  /*31220*/  IMAD R5, R240, 0x124, RZ ;  /* 0x00000124f0057824 */ /* 0x000fe200078e02ff */
[----:B------:R-:W-:-:S05]  /*31230*/  IADD3 RZ, P6, R15, R2, RZ ;  /* 0x000000020fff7210 */ /* 0x000fca0007fde0ff */
[----:B------:R-:W0:Y:S01]  /*31240*/  LDC R18, c[0x0][0x278] ;  /* 0x00009e00ff127b82 */ /* 0x000e220000000800 */
[----:B------:R-:W-:Y:S01]  /*31250*/  LEA.HI.X.SX32 R55, R4, R3, 0x1, P4 ;  /* 0x0000000304377211 */ /* 0x000fe200020f0eff */
[----:B------:R1:W-:Y:S06]  /*31260*/  STL.64 [R1+0x8a8], R46 ;  /* 0x0008a82e01007387 */ /* 0x0003ec0000100a00 */
[----:B------:R-:W0:Y:S08]  /*31270*/  LDC R14, c[0x0][0x278] ;  /* 0x00009e00ff0e7b82 */ /* 0x000e300000000800 */
[----:B------:R-:W0:Y:S01]  /*31280*/  LDC R15, c[0x0][0x278] ;  /* 0x00009e00ff0f7b82 */ /* 0x000e220000000800 */
[----:B-1----:R-:W-:Y:S01]  /*31290*/  IADD3 R46, P4, R5, R2, RZ ;  /* 0x00000002052e7210 */ /* 0x002fe20007f9e0ff */
[----:B------:R-:W-:-:S06]  /*312a0*/  IMAD R7, R249, 0x24c, RZ ;  /* 0x0000024cf9077824 */ /* 0x000fcc00078e02ff */
[----:B------:R-:W1:Y:S01]  /*312b0*/  LDC R19, c[0x0][0x278] ;  /* 0x00009e00ff137b82 */ /* 0x000e620000000800 */
[-C--:B------:R-:W-:Y:S01]  /*312c0*/  LEA.HI.X.SX32 R47, R6, R3.reuse, 0x1, P4 ;  /* 0x00000003062f7211 */ /* 0x080fe200020f0eff */
[----:B--2---:R-:W-:Y:S01]  /*312d0*/  IMAD R4, R227, 0x126, RZ ;  /* 0x00000126e3047824 */ /* 0x004fe200078e02ff */
[----:B------:R-:W-:Y:S05]  /*312e0*/  STL [R1+0x44c], R55 ;  /* 0x00044c3701007387 */ /* 0x000fea0000100800 */
[----:B------:R-:W2:Y:S01]  /*312f0*/  LDC R221, c[0x0][0x278] ;  /* 0x00009e00ffdd7b82 */ /* 0x000ea20000000800 */
[----:B------:R0:W-:Y:S01]  /*31300*/  STL [R1+0x444], R11 ;  /* 0x0004440b01007387 */ /* 0x0001e20000100800 */
[----:B------:R-:W-:Y:S01]  /*31310*/  IADD3 RZ, P4, R7, R2, RZ ;  /* 0x0000000207ff7210 */ /* 0x000fe20007f9e0ff */
[----:B----4-:R-:W-:Y:S01]  /*31320*/  IMAD R7, R242, 0x250, RZ ;  /* 0x00000250f2077824 */ /* 0x010fe200078e02ff */
[----:B------:R-:W-:Y:S01]  /*31330*/  LEA.HI.X.SX32 R51, R5, R3, 0x1, P6 ;  /* 0x0000000305337211 */ /* 0x000fe200030f0eff */
[----:B------:R-:W-:Y:S01]  /*31340*/  STL.64 [R1+0x1f8], R52 ;  /* 0x0001f83401007387 */ /* 0x000fe20000100a00 */
[----:B---3--:R-:W-:-:S02]  /*31350*/  IMAD R6, R225, 0x125, RZ ;  /* 0x00000125e1067824 */ /* 0x008fc400078e02ff */
[----:B0-----:R-:W-:Y:S01]  /*31360*/  IMAD R10, R231, 0x24e, RZ ;  /* 0x0000024ee70a7824 */ /* 0x001fe200078e02ff */
[----:B------:R0:W-:Y:S01]  /*31370*/  STL.64 [R1+0x8a0], R46 ;  /* 0x0008a02e01007387 */ /* 0x0001e20000100a00 */
[----:B------:R-:W3:Y:S01]  /*31380*/  LDC R227, c[0x0][0x278] ;  /* 0x00009e00ffe37b82 */ /* 0x000ee20000000800 */
[----:B------:R-:W-:Y:S01]  /*31390*/  IMAD R11, R229, 0x93, RZ ;  /* 0x00000093e50b7824 */ /* 0x000fe200078e02ff */
[----:B------:R-:W-:-:S06]  /*313a0*/  LEA.HI.X.SX32 R49, R6, R3, 0x1, P5 ;  /* 0x0000000306317211 */ /* 0x000fcc00028f0eff */
[----:B------:R-:W4:Y:S01]  /*313b0*/  LDC R223, c[0x0][0x278] ;  /* 0x00009e00ffdf7b82 */ /* 0x000f220000000800 */
[----:B0-----:R-:W-:-:S04]  /*313c0*/  IADD3 R46, P6, R4, R2, RZ ;  /* 0x00000002042e7210 */ /* 0x001fc80007fde0ff */
[----:B------:R-:W-:-:S03]  /*313d0*/  LEA.HI.X.SX32 R47, R11, R3, 0x1, P6 ;  /* 0x000000030b2f7211 */ /* 0x000fc600030f0eff */
[----:B------:R-:W0:Y:S01]  /*313e0*/  LDC R229, c[0x0][0x278] ;  /* 0x00009e00ffe57b82 */ /* 0x000e220000000800 */
[-C--:B------:R-:W-:Y:S01]  /*313f0*/  IADD3 RZ, P6, R7, R2.reuse, RZ ;  /* 0x0000000207ff7210 */ /* 0x080fe20007fde0ff */
[----:B------:R-:W-:Y:S01]  /*31400*/  IMAD R7, R18, 0x4a, RZ ;  /* 0x0000004a12077824 */ /* 0x000fe200078e02ff */
[-C--:B------:R-:W-:Y:S01]  /*31410*/  IADD3 RZ, P5, R10, R2.reuse, RZ ;  /* 0x000000020aff7210 */ /* 0x080fe20007fbe0ff */
[----:B------:R-:W-:Y:S01]  /*31420*/  IMAD R10, R14, 0x127, RZ ;  /* 0x000001270e0a7824 */ /* 0x000fe200078e02ff */
[-C--:B------:R-:W-:Y:S01]  /*31430*/  LEA.HI.X.SX32 R25, R4, R3.reuse, 0x1, P4 ;  /* 0x0000000304197211 */ /* 0x080fe200020f0eff */
[----:B------:R-:W-:Y:S02]  /*31440*/  IMAD R11, R15, 0x25, RZ ;  /* 0x000000250f0b7824 */ /* 0x000fe400078e02ff */
[----:B------:R-:W0:Y:S01]  /*31450*/  LDC R232, c[0x0][0x278] ;  /* 0x00009e00ffe87b82 */ /* 0x000e220000000800 */
[----:B------:R-:W-:Y:S01]  /*31460*/  IADD3 R18, P4, R7, R2, RZ ;  /* 0x0000000207127210 */ /* 0x000fe20007f9e0ff */
[----:B-1----:R-:W-:Y:S01]  /*31470*/  IMAD R6, R19, 0x94, RZ ;  /* 0x0000009413067824 */ /* 0x002fe200078e02ff */
[-C--:B------:R-:W-:Y:S01]  /*31480*/  LEA.HI.X.SX32 R45, R10, R3.reuse, 0x1, P5 ;  /* 0x000000030a2d7211 */ /* 0x080fe200028f0eff */
[----:B------:R-:W-:Y:S01]  /*31490*/  STL [R1+0xbc], R51 ;  /* 0x0000bc3301007387 */ /* 0x000fe20000100800 */
[----:B------:R-:W-:-:S03]  /*314a0*/  LEA.HI.X.SX32 R19, R11, R3, 0x1, P4 ;  /* 0x000000030b137211 */ /* 0x000fc600020f0eff */
[----:B------:R-:W1:Y:S01]  /*314b0*/  LDC R225, c[0x0][0x278] ;  /* 0x00009e00ffe17b82 */ /* 0x000e620000000800 */
[----:B------:R-:W-:Y:S01]  /*314c0*/  STL [R1+0xb4], R49 ;  /* 0x0000b43101007387 */ /* 0x000fe20000100800 */
[----:B--2---:R-:W-:-:S06]  /*314d0*/  IMAD R5, R221, 0x128, RZ ;  /* 0x00000128dd057824 */ /* 0x004fcc00078e02ff */
[----:B------:R-:W2:Y:S01]  /*314e0*/  LDC R231, c[0x0][0x278] ;  /* 0x00009e00ffe77b82 */ /* 0x000ea20000000800 */
[----:B------:R-:W-:Y:S01]  /*314f0*/  STL.64 [R1+0x898], R46 ;  /* 0x0008982e01007387 */ /* 0x000fe20000100a00 */
[----:B------:R-:W-:-:S06]  /*31500*/  IADD3 R24, P5, R6, R2, RZ ;  /* 0x0000000206187210 */ /* 0x000fcc0007fbe0ff */
[----:B------:R-:W2:Y:S01]  /*31510*/  LDC R237, c[0x0][0x278] ;  /* 0x00009e00ffed7b82 */ /* 0x000ea20000000800 */
[----:B------:R3:W-:Y:S04]  /*31520*/  STL [R1+0xac], R25 ;  /* 0x0000ac1901007387 */ /* 0x0007e80000100800 */
[----:B------:R-:W-:Y:S03]  /*31530*/  STL [R1+0xa4], R45 ;  /* 0x0000a42d01007387 */ /* 0x000fe60000100800 */
[----:B------:R-:W2:Y:S01]  /*31540*/  LDC R236, c[0x0][0x278] ;  /* 0x00009e00ffec7b82 */ /* 0x000ea20000000800 */
[----:B------:R4:W-:Y:S01]  /*31550*/  STL.64 [R1+0x318], R18 ;  /* 0x0003181201007387 */ /* 0x0009e20000100a00 */
[----:B---3--:R-:W-:-:S06]  /*31560*/  LEA.HI.X.SX32 R25, R7, R3, 0x1, P5 ;  /* 0x0000000307197211 */ /* 0x008fcc00028f0eff */
[----:B------:R-:W3:Y:S01]  /*31570*/  LDC R240, c[0x0][0x278] ;  /* 0x00009e00fff07b82 */ /* 0x000ee20000000800 */
[----:B----4-:R-:W-:-:S07]  /*31580*/  IADD3 R18, P4, R5, R2, RZ ;  /* 0x0000000205127210 */ /* 0x010fce0007f9e0ff */
[----:B------:R-:W4:Y:S01]  /*31590*/  LDC R235, c[0x0][0x278] ;  /* 0x00009e00ffeb7b82 */ /* 0x000f220000000800 */
[-C--:B------:R-:W-:Y:S01]  /*315a0*/  LEA.HI.X.SX32 R19, R6, R3.reuse, 0x1, P4 ;  /* 0x0000000306137211 */ /* 0x080fe200020f0eff */
[----:B------:R-:W-:Y:S01]  /*315b0*/  IMAD R4, R227, 0x256, RZ ;  /* 0x00000256e3047824 */ /* 0x000fe200078e02ff */
[----:B------:R-:W-:-:S05]  /*315c0*/  LEA.HI.X.SX32 R7, R5, R3, 0x1, P6 ;  /* 0x0000000305077211 */ /* 0x000fca00030f0eff */
[----:B------:R-:W4:Y:S01]  /*315d0*/  LDC R239, c[0x0][0x278] ;  /* 0x00009e00ffef7b82 */ /* 0x000f220000000800 */
[----:B------:R-:W-:Y:S01]  /*315e0*/  IMAD R15, R223, 0x252, RZ ;  /* 0x00000252df0f7824 */ /* 0x000fe200078e02ff */
[----:B------:R-:W-:Y:S01]  /*315f0*/  STL.64 [R1+0x1f0], R24 ;  /* 0x0001f01801007387 */ /* 0x000fe20000100a00 */
[----:B------:R-:W-:-:S03]  /*31600*/  IADD3 RZ, P6, R4, R2, RZ ;  /* 0x0000000204ff7210 */ /* 0x000fc60007fde0ff */
[----:B------:R-:W-:Y:S02]  /*31610*/  STL.64 [R1+0x890], R18 ;  /* 0x0008901201007387 */ /* 0x000fe40000100a00 */
[----:B------:R-:W4:Y:S02]  /*31620*/  LDC R238, c[0x0][0x278] ;  /* 0x00009e00ffee7b82 */ /* 0x000f240000000800 */
[----:B------:R2:W-:Y:S01]  /*31630*/  STL [R1+0x9c], R7 ;  /* 0x00009c0701007387 */ /* 0x0005e20000100800 */
[----:B------:R-:W-:Y:S01]  /*31640*/  IADD3 RZ, P5, R15, R2, RZ ;  /* 0x000000020fff7210 */ /* 0x000fe20007fbe0ff */
[----:B0-----:R-:W-:Y:S02]  /*31650*/  IMAD R4, R232, 0x12a, RZ ;  /* 0x0000012ae8047824 */ /* 0x001fe400078e02ff */
[----:B-1----:R-:W-:Y:S02]  /*31660*/  IMAD R14, R225, 0x254, RZ ;  /* 0x00000254e10e7824 */ /* 0x002fe400078e02ff */
        /* <DEDUP_REMOVED lines=8> */
[-C--:B------:R-:W-:Y:S01]  /*316f0*/  IADD3 RZ, P4, R14, R2.reuse, RZ ;  /* 0x000000020eff7210 */ /* 0x080fe20007f9e0ff */
[----:B---3--:R-:W-:Y:S01]  /*31700*/  IMAD R14, R240, 0x25a, RZ ;  /* 0x0000025af00e7824 */ /* 0x008fe200078e02ff */
[----:B------:R-:W-:Y:S02]  /*31710*/  LEA.HI.X.SX32 R25, R10, R3, 0x1, P5 ;  /* 0x000000030a197211 */ /* 0x000fe400028f0eff */
[----:B------:R-:W-:Y:S01]  /*31720*/  IADD3 R40, P5, R6, R2, RZ ;  /* 0x0000000206287210 */ /* 0x000fe20007fbe0ff */
[----:B------:R-:W2:Y:S01]  /*31730*/  LDC R247, c[0x0][0x278] ;  /* 0x00009e00fff77b82 */ /* 0x000ea20000000800 */
[----:B----4-:R-:W-:Y:S01]  /*31740*/  IMAD R11, R235, 0x12b, RZ ;  /* 0x0000012beb0b7824 */ /* 0x010fe200078e02ff */
[----:B------:R3:W-:Y:S01]  /*31750*/  STL [R1+0x94], R41 ;  /* 0x0000942901007387 */ /* 0x0007e20000100800 */
[----:B------:R-:W-:-:S05]  /*31760*/  IMAD R15, R239, 0x258, RZ ;  /* 0x00000258ef0f7824 */ /* 0x000fca00078e02ff */
[----:B------:R-:W4:Y:S01]  /*31770*/  LDC R242, c[0x0][0x278] ;  /* 0x00009e00fff27b82 */ /* 0x000f220000000800 */
[----:B---3--:R-:W-:-:S07]  /*31780*/  LEA.HI.X.SX32 R41, R18, R3, 0x1, P5 ;  /* 0x0000000312297211 */ /* 0x008fce00028f0eff */
[----:B------:R-:W3:Y:S01]  /*31790*/  LDC R248, c[0x0][0x278] ;  /* 0x00009e00fff87b82 */ /* 0x000ee20000000800 */
[-C--:B------:R-:W-:Y:S02]  /*317a0*/  IADD3 RZ, P5, R14, R2.reuse, RZ ;  /* 0x000000020eff7210 */ /* 0x080fe40007fbe0ff */
[----:B------:R-:W-:Y:S01]  /*317b0*/  LEA.HI.X.SX32 R11, R11, R3, 0x1, P6 ;  /* 0x000000030b0b7211 */ /* 0x000fe200030f0eff */
[----:B------:R-:W-:Y:S01]  /*317c0*/  IMAD R5, R238, 0x12c, RZ ;  /* 0x0000012cee057824 */ /* 0x000fe200078e02ff */
[----:B------:R-:W-:-:S03]  /*317d0*/  IADD3 RZ, P6, R15, R2, RZ ;  /* 0x000000020fff7210 */ /* 0x000fc60007fde0ff */
[----:B------:R-:W3:Y:S08]  /*317e0*/  LDC R14, c[0x0][0x278] ;  /* 0x00009e00ff0e7b82 */ /* 0x000ef00000000800 */
[----:B------:R-:W3:Y:S01]  /*317f0*/  LDC R18, c[0x0][0x278] ;  /* 0x00009e00ff127b82 */ /* 0x000ee20000000800 */
[----:B------:R-:W-:-:S07]  /*31800*/  LEA.HI.X.SX32 R43, R4, R3, 0x1, P4 ;  /* 0x00000003042b7211 */ /* 0x000fce00020f0eff */
[----:B------:R-:W3:Y:S01]  /*31810*/  LDC R19, c[0x0][0x278] ;  /* 0x00009e00ff137b82 */ /* 0x000ee20000000800 */
[----:B------:R0:W-:Y:S07]  /*31820*/  STL.64 [R1+0x888], R24 ;  /* 0x0008881801007387 */ /* 0x0001ee0000100a00 */
[----:B------:R-:W3:Y:S08]  /*31830*/  LDC R249, c[0x0][0x278] ;  /* 0x00009e00fff97b82 */ /* 0x000ef00000000800 */
[----:B------:R-:W3:Y:S01]  /*31840*/  LDC R15, c[0x0][0x278] ;  /* 0x00009e00ff0f7b82 */ /* 0x000ee20000000800 */
[----:B0-----:R-:W-:Y:S01]  /*31850*/  IADD3 R24, P4, R5, R2, RZ ;  /* 0x0000000205187210 */ /* 0x001fe20007f9e0ff */
[----:B------:R-:W-:Y:S01]  /*31860*/  IMAD R4, R227, 0x12e, RZ ;  /* 0x0000012ee3047824 */ /* 0x000fe200078e02ff */
[----:B------:R-:W-:Y:S02]  /*31870*/  STL [R1+0x8c], R43 ;  /* 0x00008c2b01007387 */ /* 0x000fe40000100800 */
[----:B------:R-:W-:-:S03]  /*31880*/  LEA.HI.X.SX32 R25, R6, R3, 0x1, P4 ;  /* 0x0000000306197211 */ /* 0x000fc600020f0eff */
[----:B------:R-:W0:Y:S01]  /*31890*/  LDC R221, c[0x0][0x278] ;  /* 0x00009e00ffdd7b82 */ /* 0x000e220000000800 */
[----:B------:R2:W-:Y:S01]  /*318a0*/  STL [R1+0x84], R11 ;  /* 0x0000840b01007387 */ /* 0x0005e20000100800 */
[----:B-1----:R-:W-:-:S06]  /*318b0*/  IMAD R6, R225, 0x12d, RZ ;  /* 0x0000012de1067824 */ /* 0x002fcc00078e02ff */
[----:B------:R-:W1:Y:S01]  /*318c0*/  LDC R223, c[0x0][0x278] ;  /* 0x00009e00ffdf7b82 */ /* 0x000e620000000800 */
[----:B------:R-:W-:Y:S01]  /*318d0*/  STL.64 [R1+0x1e8], R40 ;  /* 0x0001e82801007387 */ /* 0x000fe20000100a00 */
[-C--:B------:R-:W-:Y:S01]  /*318e0*/  LEA.HI.X.SX32 R37, R5, R3.reuse, 0x1, P6 ;  /* 0x0000000305257211 */ /* 0x080fe200030f0eff */
[----:B--2---:R-:W-:Y:S02]  /*318f0*/  IMAD R11, R247, 0x97, RZ ;  /* 0x00000097f70b7824 */ /* 0x004fe400078e02ff */
[----:B------:R2:W-:Y:S03]  /*31900*/  STL.64 [R1+0x880], R24 ;  /* 0x0008801801007387 */ /* 0x0005e60000100a00 */
[----:B------:R-:W0:Y:S01]  /*31910*/  LDC R229, c[0x0][0x278] ;  /* 0x00009e00ffe57b82 */ /* 0x000e220000000800 */
[----:B----4-:R-:W-:Y:S02]  /*31920*/  IMAD R7, R242, 0x25c, RZ ;  /* 0x0000025cf2077824 */ /* 0x010fe400078e02ff */
[----:B---3--:R-:W-:Y:S01]  /*31930*/  IMAD R10, R248, 0x25e, RZ ;  /* 0x0000025ef80a7824 */ /* 0x008fe200078e02ff */
[----:B------:R-:W-:Y:S01]  /*31940*/  LEA.HI.X.SX32 R35, R6, R3, 0x1, P5 ;  /* 0x0000000306237211 */ /* 0x000fe200028f0eff */
[----:B------:R-:W-:-:S03]  /*31950*/  IMAD R5, R18, 0x26, RZ ;  /* 0x0000002612057824 */ /* 0x000fc600078e02ff */
[----:B------:R-:W3:Y:S01]  /*31960*/  LDC R225, c[0x0][0x278] ;  /* 0x00009e00ffe17b82 */ /* 0x000ee20000000800 */
[-C--:B--2---:R-:W-:Y:S02]  /*31970*/  IADD3 R24, P6, R4, R2.reuse, RZ ;  /* 0x0000000204187210 */ /* 0x084fe40007fde0ff */
[-C--:B------:R-:W-:Y:S02]  /*31980*/  IADD3 RZ, P4, R7, R2.reuse, RZ ;  /* 0x0000000207ff7210 */ /* 0x080fe40007f9e0ff */
[-C--:B------:R-:W-:Y:S01]  /*31990*/  LEA.HI.X.SX32 R25, R11, R3.reuse, 0x1, P6 ;  /* 0x000000030b197211 */ /* 0x080fe200030f0eff */
[----:B------:R-:W-:Y:S01]  /*319a0*/  IMAD R11, R14, 0x12f, RZ ;  /* 0x0000012f0e0b7824 */ /* 0x000fe200078e02ff */
[-C--:B------:R-:W-:Y:S01]  /*319b0*/  IADD3 RZ, P5, R10, R2.reuse, RZ ;  /* 0x000000020aff7210 */ /* 0x080fe20007fbe0ff */
[----:B------:R-:W-:Y:S01]  /*319c0*/  IMAD R10, R19, 0x4c, RZ ;  /* 0x0000004c130a7824 */ /* 0x000fe200078e02ff */
[----:B------:R-:W-:Y:S01]  /*319d0*/  STL [R1+0x7c], R37 ;  /* 0x00007c2501007387 */ /* 0x000fe20000100800 */
[----:B------:R-:W-:Y:S01]  /*319e0*/  IMAD R7, R249, 0x260, RZ ;  /* 0x00000260f9077824 */ /* 0x000fe200078e02ff */
[-C--:B------:R-:W-:Y:S01]  /*319f0*/  LEA.HI.X.SX32 R19, R4, R3.reuse, 0x1, P4 ;  /* 0x0000000304137211 */ /* 0x080fe200020f0eff */
[----:B------:R-:W-:Y:S01]  /*31a00*/  IMAD R14, R15, 0x13, RZ ;  /* 0x000000130f0e7824 */ /* 0x000fe200078e02ff */
[----:B------:R-:W-:Y:S01]  /*31a10*/  STL [R1+0x74], R35 ;  /* 0x0000742301007387 */ /* 0x000fe20000100800 */
[----:B------:R-:W-:Y:S01]  /*31a20*/  LEA.HI.X.SX32 R33, R11, R3, 0x1, P5 ;  /* 0x000000030b217211 */ /* 0x000fe200028f0eff */
[----:B-1----:R-:W-:Y:S01]  /*31a30*/  IMAD R6, R223, 0x130, RZ ;  /* 0x00000130df067824 */ /* 0x002fe200078e02ff */
[----:B------:R-:W1:Y:S01]  /*31a40*/  LDC R231, c[0x0][0x278] ;  /* 0x00009e00ffe77b82 */ /* 0x000e620000000800 */
[----:B------:R2:W-:Y:S01]  /*31a50*/  STL.64 [R1+0x878], R24 ;  /* 0x0008781801007387 */ /* 0x0005e20000100a00 */
[----:B------:R-:W-:-:S02]  /*31a60*/  IADD3 R18, P5, R10, R2, RZ ;  /* 0x000000020a127210 */ /* 0x000fc40007fbe0ff */
[-C--:B------:R-:W-:Y:S01]  /*31a70*/  IADD3 RZ, P6, R7, R2.reuse, RZ ;  /* 0x0000000207ff7210 */ /* 0x080fe20007fde0ff */
[----:B------:R4:W-:Y:S01]  /*31a80*/  STL [R1+0x6c], R19 ;  /* 0x00006c1301007387 */ /* 0x0009e20000100800 */
[----:B0-----:R-:W-:Y:S02]  /*31a90*/  IMAD R7, R221, 0x98, RZ ;  /* 0x00000098dd077824 */ /* 0x001fe400078e02ff */
[----:B------:R-:W0:Y:S01]  /*31aa0*/  LDC R227, c[0x0][0x278] ;  /* 0x00009e00ffe37b82 */ /* 0x000e220000000800 */
[C---:B--2---:R-:W-:Y:S02]  /*31ab0*/  IADD3 R24, P4, R5.reuse, R2, RZ ;  /* 0x0000000205187210 */ /* 0x044fe40007f9e0ff */
[-C--:B----4-:R-:W-:Y:S01]  /*31ac0*/  LEA.HI.X.SX32 R19, R5, R3.reuse, 0x1, P5 ;  /* 0x0000000305137211 */ /* 0x090fe200028f0eff */
[----:B------:R-:W-:Y:S01]  /*31ad0*/  STL [R1+0x64], R33 ;  /* 0x0000642101007387 */ /* 0x000fe20000100800 */
[----:B------:R-:W-:Y:S01]  /*31ae0*/  LEA.HI.X.SX32 R25, R14, R3, 0x1, P4 ;  /* 0x000000030e197211 */ /* 0x000fe200020f0eff */
[----:B------:R-:W-:-:S02]  /*31af0*/  IMAD R15, R229, 0x262, RZ ;  /* 0x00000262e50f7824 */ /* 0x000fc400078e02ff */
[----:B------:R-:W2:Y:S02]  /*31b00*/  LDC R235, c[0x0][0x278] ;  /* 0x00009e00ffeb7b82 */ /* 0x000ea40000000800 */
[----:B------:R4:W-:Y:S04]  /*31b10*/  STL.64 [R1+0x3a8], R24 ;  /* 0x0003a81801007387 */ /* 0x0009e80000100a00 */
[----:B------:R3:W-:Y:S02]  /*31b20*/  STL.64 [R1+0x310], R18 ;  /* 0x0003101201007387 */ /* 0x0007e40000100a00 */
[----:B------:R-:W2:Y:S01]  /*31b30*/  LDC R232, c[0x0][0x278] ;  /* 0x00009e00ffe87b82 */ /* 0x000ea20000000800 */
[----:B----4-:R-:W-:-:S07]  /*31b40*/  IADD3 R24, P4, R7, R2, RZ ;  /* 0x0000000207187210 */ /* 0x010fce0007f9e0ff */
[----:B------:R-:W4:Y:S01]  /*31b50*/  LDC R236, c[0x0][0x278] ;  /* 0x00009e00ffec7b82 */ /* 0x000f220000000800 */
[----:B---3--:R-:W-:Y:S02]  /*31b60*/  IADD3 R18, P5, R6, R2, RZ ;  /* 0x0000000206127210 */ /* 0x008fe40007fbe0ff */
[-C--:B------:R-:W-:Y:S02]  /*31b70*/  LEA.HI.X.SX32 R25, R10, R3.reuse, 0x1, P4 ;  /* 0x000000030a197211 */ /* 0x080fe400020f0eff */
[----:B------:R-:W-:-:S03]  /*31b80*/  LEA.HI.X.SX32 R19, R7, R3, 0x1, P5 ;  /* 0x0000000307137211 */ /* 0x000fc600028f0eff */
[----:B------:R-:W3:Y:S01]  /*31b90*/  LDC R14, c[0x0][0x278] ;  /* 0x00009e00ff0e7b82 */ /* 0x000ee20000000800 */
[----:B------:R-:W-:Y:S01]  /*31ba0*/  IADD3 RZ, P4, R15, R2, RZ ;  /* 0x000000020fff7210 */ /* 0x000fe20007f9e0ff */
[----:B------:R-:W-:Y:S06]  /*31bb0*/  STL.64 [R1+0x1e0], R24 ;  /* 0x0001e01801007387 */ /* 0x000fec0000100a00 */
[----:B------:R-:W3:Y:S01]  /*31bc0*/  LDC R15, c[0x0][0x278] ;  /* 0x00009e00ff0f7b82 */ /* 0x000ee20000000800 */
[----:B------:R1:W-:Y:S01]  /*31bd0*/  STL.64 [R1+0x870], R18 ;  /* 0x0008701201007387 */ /* 0x0003e20000100a00 */
[----:B------:R-:W-:-:S06]  /*31be0*/  IMAD R4, R225, 0x264, RZ ;  /* 0x00000264e1047824 */ /* 0x000fcc00078e02ff */
[----:B------:R-:W3:Y:S08]  /*31bf0*/  LDC R237, c[0x0][0x278] ;  /* 0x00009e00ffed7b82 */ /* 0x000ef00000000800 */
[----:B-1----:R-:W1:Y:S08]  /*31c00*/  LDC R18, c[0x0][0x278] ;  /* 0x00009e00ff127b82 */ /* 0x002e700000000800 */
[----:B------:R-:W1:Y:S01]  /*31c10*/  LDC R19, c[0x0][0x278] ;  /* 0x00009e00ff137b82 */ /* 0x000e620000000800 */
[----:B------:R-:W-:Y:S01]  /*31c20*/  IADD3 RZ, P5, R4, R2, RZ ;  /* 0x0000000204ff7210 */ /* 0x000fe20007fbe0ff */
[----:B------:R-:W-:-:S02]  /*31c30*/  IMAD R4, R231, 0x132, RZ ;  /* 0x00000132e7047824 */ /* 0x000fc400078e02ff */
[----:B0-----:R-:W-:-:S04]  /*31c40*/  IMAD R5, R227, 0x131, RZ ;  /* 0x00000131e3057824 */ /* 0x001fc800078e02ff */
[----:B------:R-:W0:Y:S01]  /*31c50*/  LDC R221, c[0x0][0x278] ;  /* 0x00009e00ffdd7b82 */ /* 0x000e220000000800 */
[----:B--2---:R-:W-:Y:S01]  /*31c60*/  IMAD R10, R235, 0x266, RZ ;  /* 0x00000266eb0a7824 */ /* 0x004fe200078e02ff */
[----:B------:R-:W-:Y:S01]  /*31c70*/  LEA.HI.X.SX32 R29, R6, R3, 0x1, P6 ;  /* 0x00000003061d7211 */ /* 0x000fe200030f0eff */
[----:B------:R-:W-:Y:S01]  /*31c80*/  IMAD R11, R232, 0x99, RZ ;  /* 0x00000099e80b7824 */ /* 0x000fe200078e02ff */
[----:B------:R-:W-:Y:S01]  /*31c90*/  IADD3 R24, P6, R4, R2, RZ ;  /* 0x0000000204187210 */ /* 0x000fe20007fde0ff */
[----:B----4-:R-:W-:-:S03]  /*31ca0*/  IMAD R7, R236, 0x268, RZ ;  /* 0x00000268ec077824 */ /* 0x010fc600078e02ff */
[----:B------:R-:W2:Y:S01]  /*31cb0*/  LDC R229, c[0x0][0x278] ;  /* 0x00009e00ffe57b82 */ /* 0x000ea20000000800 */
[-C--:B------:R-:W-:Y:S01]  /*31cc0*/  LEA.HI.X.SX32 R27, R5, R3.reuse, 0x1, P4 ;  /* 0x00000003051b7211 */ /* 0x080fe200020f0eff */
[----:B---3--:R-:W-:Y:S01]  /*31cd0*/  IMAD R6, R14, 0x133, RZ ;  /* 0x000001330e067824 */ /* 0x008fe200078e02ff */
[----:B------:R-:W-:Y:S01]  /*31ce0*/  IADD3 RZ, P4, R10, R2, RZ ;  /* 0x000000020aff7210 */ /* 0x000fe20007f9e0ff */
[----:B------:R-:W-:Y:S01]  /*31cf0*/  IMAD R5, R15, 0x9a, RZ ;  /* 0x0000009a0f057824 */ /* 0x000fe200078e02ff */
[----:B------:R-:W-:-:S03]  /*31d00*/  LEA.HI.X.SX32 R25, R11, R3, 0x1, P6 ;  /* 0x000000030b197211 */ /* 0x000fc600030f0eff */
[----:B------:R-:W3:Y:S01]  /*31d10*/  LDC R225, c[0x0][0x278] ;  /* 0x00009e00ffe17b82 */ /* 0x000ee20000000800 */
[-C--:B------:R-:W-:Y:S01]  /*31d20*/  IADD3 RZ, P6, R7, R2.reuse, RZ ;  /* 0x0000000207ff7210 */ /* 0x080fe20007fde0ff */
[----:B-1----:R-:W-:Y:S01]  /*31d30*/  IMAD R7, R18, 0x4d, RZ ;  /* 0x0000004d12077824 */ /* 0x002fe200078e02ff */
[----:B------:R-:W-:Y:S02]  /*31d40*/  LEA.HI.X.SX32 R15, R6, R3, 0x1, P4 ;  /* 0x00000003060f7211 */ /* 0x000fe400020f0eff */
[----:B------:R-:W-:-:S03]  /*31d50*/  IADD3 R18, P4, R5, R2, RZ ;  /* 0x0000000205127210 */ /* 0x000fc60007f9e0ff */
[----:B------:R-:W1:Y:S01]  /*31d60*/  LDC R159, c[0x0][0x278] ;  /* 0x00009e00ff9f7b82 */ /* 0x000e620000000800 */
[-C--:B------:R-:W-:Y:S01]  /*31d70*/  LEA.HI.X.SX32 R23, R4, R3.reuse, 0x1, P5 ;  /* 0x0000000304177211 */ /* 0x080fe200028f0eff */
[----:B------:R-:W-:Y:S01]  /*31d80*/  IMAD R4, R19, 0x134, RZ ;  /* 0x0000013413047824 */ /* 0x000fe200078e02ff */
[----:B------:R-:W-:Y:S01]  /*31d90*/  STL [R1+0x5c], R29 ;  /* 0x00005c1d01007387 */ /* 0x000fe20000100800 */
[----:B------:R-:W-:Y:S01]  /*31da0*/  IMAD R10, R237, 0x26a, RZ ;  /* 0x0000026aed0a7824 */ /* 0x000fe200078e02ff */
[----:B------:R-:W-:Y:S02]  /*31db0*/  LEA.HI.X.SX32 R19, R7, R3, 0x1, P4 ;  /* 0x0000000307137211 */ /* 0x000fe400020f0eff */
[----:B------:R-:W-:Y:S01]  /*31dc0*/  STL [R1+0x54], R27 ;  /* 0x0000541b01007387 */ /* 0x000fe20000100800 */
[----:B------:R-:W4:Y:S03]  /*31dd0*/  LDC R223, c[0x0][0x278] ;  /* 0x00009e00ffdf7b82 */ /* 0x000f260000000800 */
[----:B------:R-:W-:Y:S01]  /*31de0*/  STL.64 [R1+0x868], R24 ;  /* 0x0008681801007387 */ /* 0x000fe20000100a00 */
[----:B------:R-:W-:-:S03]  /*31df0*/  IADD3 RZ, P5, R10, R2, RZ ;  /* 0x000000020aff7210 */ /* 0x000fc60007fbe0ff */
[----:B------:R-:W-:Y:S01]  /*31e00*/  STL [R1+0x4c], R23 ;  /* 0x00004c1701007387 */ /* 0x000fe20000100800 */
[----:B------:R-:W4:Y:S01]  /*31e10*/  LDC R239, c[0x0][0x278] ;  /* 0x00009e00ffef7b82 */ /* 0x000f220000000800 */
[----:B0-----:R-:W-:Y:S02]  /*31e20*/  IMAD R10, R221, 0x135, RZ ;  /* 0x00000135dd0a7824 */ /* 0x001fe400078e02ff */
[----:B------:R-:W-:Y:S04]  /*31e30*/  STL [R1+0x44], R15 ;  /* 0x0000440f01007387 */ /* 0x000fe80000100800 */
[----:B------:R0:W-:Y:S01]  /*31e40*/  STL.64 [R1+0x1d8], R18 ;  /* 0x0001d81201007387 */ /* 0x0001e20000100a00 */
[----:B------:R-:W4:Y:S01]  /*31e50*/  LDC R238, c[0x0][0x278] ;  /* 0x00009e00ffee7b82 */ /* 0x000f220000000800 */
[----:B------:R-:W-:Y:S01]  /*31e60*/  LEA.HI.X.SX32 R21, R4, R3, 0x1, P6 ;  /* 0x0000000304157211 */ /* 0x000fe200030f0eff */
[----:B--2---:R-:W-:-:S02]  /*31e70*/  IMAD R7, R229, 0x26c, RZ ;  /* 0x0000026ce5077824 */ /* 0x004fc400078e02ff */
[----:B---3--:R-:W-:Y:S02]  /*31e80*/  IMAD R6, R225, 0x136, RZ ;  /* 0x00000136e1067824 */ /* 0x008fe400078e02ff */
[----:B-1----:R-:W-:Y:S02]  /*31e90*/  IMAD R251, R159, 0x2e, RZ ;  /* 0x0000002e9ffb7824 */ /* 0x002fe400078e02ff */
[----:B------:R-:W1:Y:S01]  /*31ea0*/  LDC R221, c[0x0][0x278] ;  /* 0x00009e00ffdd7b82 */ /* 0x000e620000000800 */
[----:B0-----:R-:W-:-:S04]  /*31eb0*/  IADD3 R18, P4, R4, R2, RZ ;  /* 0x0000000204127210 */ /* 0x001fc80007f9e0ff */
[----:B------:R-:W-:-:S03]  /*31ec0*/  LEA.HI.X.SX32 R19, R5, R3, 0x1, P4 ;  /* 0x0000000305137211 */ /* 0x000fc600020f0eff */
[----:B------:R-:W0:Y:S01]  /*31ed0*/  LDC R4, c[0x0][0x278] ;  /* 0x00009e00ff047b82 */ /* 0x000e220000000800 */
[----:B------:R-:W-:Y:S02]  /*31ee0*/  LEA.HI.X.SX32 R5, R10, R3, 0x1, P5 ;  /* 0x000000030a057211 */ /* 0x000fe400028f0eff */
[----:B------:R-:W-:-:S05]  /*31ef0*/  IADD3 RZ, P6, R7, R2, RZ ;  /* 0x0000000207ff7210 */ /* 0x000fca0007fde0ff */
[----:B------:R-:W2:Y:S01]  /*31f00*/  LDC R10, c[0x0][0x278] ;  /* 0x00009e00ff0a7b82 */ /* 0x000ea20000000800 */
[----:B------:R3:W-:Y:S01]  /*31f10*/  STL.64 [R1+0x860], R18 ;  /* 0x0008601201007387 */ /* 0x0007e20000100a00 */
[----:B------:R-:W-:-:S06]  /*31f20*/  LEA.HI.X.SX32 R159, R6, R3, 0x1, P6 ;  /* 0x00000003069f7211 */ /* 0x000fcc00030f0eff */
[----:B------:R-:W1:Y:S01]  /*31f30*/  LDC R7, c[0x0][0x278] ;  /* 0x00009e00ff077b82 */ /* 0x000e620000000800 */
[----:B---3--:R-:W-:-:S07]  /*31f40*/  IADD3 R18, P4, R6, R2, RZ ;  /* 0x0000000206127210 */ /* 0x008fce0007f9e0ff */
[----:B------:R-:W3:Y:S01]  /*31f50*/  LDC R6, c[0x0][0x278] ;  /* 0x00009e00ff067b82 */ /* 0x000ee20000000800 */
[----:B----4-:R-:W-:Y:S02]  /*31f60*/  IMAD R15, R223, 0x9b, RZ ;  /* 0x0000009bdf0f7824 */ /* 0x010fe400078e02ff */
[----:B------:R-:W-:Y:S02]  /*31f70*/  IMAD R11, R239, 0x270, RZ ;  /* 0x00000270ef0b7824 */ /* 0x000fe400078e02ff */
[----:B------:R-:W-:Y:S01]  /*31f80*/  IMAD R14, R238, 0x26e, RZ ;  /* 0x0000026eee0e7824 */ /* 0x000fe200078e02ff */
[-C--:B------:R-:W-:Y:S02]  /*31f90*/  LEA.HI.X.SX32 R19, R15, R3.reuse, 0x1, P4 ;  /* 0x000000030f137211 */ /* 0x080fe400020f0eff */
[-C--:B------:R-:W-:Y:S01]  /*31fa0*/  IADD3 RZ, P4, R11, R2.reuse, RZ ;  /* 0x000000020bff7210 */ /* 0x080fe20007f9e0ff */
[----:B------:R-:W-:Y:S01]  /*31fb0*/  STL [R1+0x3c], R21 ;  /* 0x00003c1501007387 */ /* 0x000fe20000100800 */
[----:B------:R-:W4:Y:S01]  /*31fc0*/  LDC R11, c[0x0][0x278] ;  /* 0x00009e00ff0b7b82 */ /* 0x000f220000000800 */
[----:B0-----:R-:W-:Y:S01]  /*31fd0*/  IMAD R163, R4, 0x137, RZ ;  /* 0x0000013704a37824 */ /* 0x001fe200078e02ff */
[----:B------:R-:W-:Y:S01]  /*31fe0*/  IADD3 RZ, P5, R14, R2, RZ ;  /* 0x000000020eff7210 */ /* 0x000fe20007fbe0ff */
[----:B------:R2:W-:Y:S03]  /*31ff0*/  STL [R1+0x34], R5 ;  /* 0x0000340501007387 */ /* 0x0005e60000100800 */
[----:B------:R-:W-:Y:S01]  /*32000*/  LEA.HI.X.SX32 R163, R163, R3, 0x1, P5 ;  /* 0x00000003a3a37211 */ /* 0x000fe200028f0eff */
[----:B------:R0:W-:Y:S01]  /*32010*/  STL.64 [R1+0x858], R18 ;  /* 0x0008581201007387 */ /* 0x0001e20000100a00 */
[----:B-1----:R-:W-:Y:S01]  /*32020*/  IMAD R4, R7, 0x4e, RZ ;  /* 0x0000004e07047824 */ /* 0x002fe200078e02ff */
[----:B------:R-:W1:Y:S01]  /*32030*/  LDC R15, c[0x0][0x278] ;  /* 0x00009e00ff0f7b82 */ /* 0x000e620000000800 */
[----:B--2---:R-:W-:Y:S01]  /*32040*/  IMAD R5, R10, 0x9c, RZ ;  /* 0x0000009c0a057824 */ /* 0x004fe200078e02ff */
[----:B------:R-:W-:Y:S01]  /*32050*/  STL [R1+0x2c], R159 ;  /* 0x00002c9f01007387 */ /* 0x000fe20000100800 */
[----:B---3--:R-:W-:-:S05]  /*32060*/  IMAD R6, R6, 0x27, RZ ;  /* 0x0000002706067824 */ /* 0x008fca00078e02ff */
[----:B------:R-:W2:Y:S01]  /*32070*/  LDC R223, c[0x0][0x278] ;  /* 0x00009e00ffdf7b82 */ /* 0x000ea20000000800 */
[-C--:B------:R-:W-:Y:S01]  /*32080*/  IADD3 R162, P5, R5, R2.reuse, RZ ;  /* 0x0000000205a27210 */ /* 0x080fe20007fbe0ff */
[----:B------:R3:W-:Y:S06]  /*32090*/  STL [R1+0x24], R163 ;  /* 0x000024a301007387 */ /* 0x0007ec0000100800 */
[----:B0-----:R-:W0:Y:S01]  /*320a0*/  LDC R18, c[0x0][0x278] ;  /* 0x00009e00ff127b82 */ /* 0x001e220000000800 */
[C---:B------:R-:W-:Y:S02]  /*320b0*/  IADD3 R158, P6, R4.reuse, R2, RZ ;  /* 0x00000002049e7210 */ /* 0x040fe40007fde0ff */
[----:B---3--:R-:W-:-:S05]  /*320c0*/  LEA.HI.X.SX32 R163, R4, R3, 0x1, P5 ;  /* 0x0000000304a37211 */ /* 0x008fca00028f0eff */
[----:B------:R-:W3:Y:S01]  /*320d0*/  LDC R4, c[0x0][0x278] ;  /* 0x00009e00ff047b82 */ /* 0x000ee20000000800 */
[----:B------:R-:W-:Y:S01]  /*320e0*/  LEA.HI.X.SX32 R159, R6, R3, 0x1, P6 ;  /* 0x00000003069f7211 */ /* 0x000fe200030f0eff */
[----:B----4-:R-:W-:-:S06]  /*320f0*/  IMAD R157, R11, 0x138, RZ ;  /* 0x000001380b9d7824 */ /* 0x010fcc00078e02ff */
[----:B------:R-:W4:Y:S01]  /*32100*/  LDC R6, c[0x0][0x278] ;  /* 0x00009e00ff067b82 */ /* 0x000f220000000800 */
[----:B------:R1:W-:Y:S07]  /*32110*/  STL.64 [R1+0x308], R158 ;  /* 0x0003089e01007387 */ /* 0x0003ee0000100a00 */
[----:B------:R-:W4:Y:S01]  /*32120*/  LDC R231, c[0x0][0x278] ;  /* 0x00009e00ffe77b82 */ /* 0x000f220000000800 */
[----:B0-----:R-:W-:Y:S01]  /*32130*/  IMAD R156, R18, 0x13a, RZ ;  /* 0x0000013a129c7824 */ /* 0x001fe200078e02ff */
[----:B-1----:R-:W-:-:S06]  /*32140*/  IADD3 R158, P6, R157, R2, RZ ;  /* 0x000000029d9e7210 */ /* 0x002fcc0007fde0ff */
[----:B------:R-:W0:Y:S01]  /*32150*/  LDC R225, c[0x0][0x278] ;  /* 0x00009e00ffe17b82 */ /* 0x000e220000000800 */
[----:B------:R-:W-:Y:S01]  /*32160*/  LEA.HI.X.SX32 R159, R5, R3, 0x1, P6 ;  /* 0x00000003059f7211 */ /* 0x000fe200030f0eff */
[----:B------:R-:W-:-:S06]  /*32170*/  IMAD R7, R221, 0x9e, RZ ;  /* 0x0000009edd077824 */ /* 0x000fcc00078e02ff */
[----:B------:R-:W1:Y:S01]  /*32180*/  LDC R229, c[0x0][0x278] ;  /* 0x00009e00ffe57b82 */ /* 0x000e620000000800 */
[----:B------:R-:W-:Y:S01]  /*32190*/  IMAD R153, R15, 0x9d, RZ ;  /* 0x0000009d0f997824 */ /* 0x000fe200078e02ff */
[----:B------:R4:W-:Y:S01]  /*321a0*/  STL.64 [R1+0x1d0], R162 ;  /* 0x0001d0a201007387 */ /* 0x0009e20000100a00 */
[----:B--2---:R-:W-:Y:S01]  /*321b0*/  IMAD R152, R223, 0x13c, RZ ;  /* 0x0000013cdf987824 */ /* 0x004fe200078e02ff */
[----:B------:R-:W-:-:S04]  /*321c0*/  IADD3 R156, P5, R156, R2, RZ ;  /* 0x000000029c9c7210 */ /* 0x000fc80007fbe0ff */
[----:B------:R-:W2:Y:S01]  /*321d0*/  LDC R232, c[0x0][0x278] ;  /* 0x00009e00ffe87b82 */ /* 0x000ea20000000800 */
[----:B---3--:R-:W-:Y:S01]  /*321e0*/  IMAD R4, R4, 0x4f, RZ ;  /* 0x0000004f04047824 */ /* 0x008fe200078e02ff */
[----:B------:R-:W-:Y:S01]  /*321f0*/  LEA.HI.X.SX32 R157, R153, R3, 0x1, P5 ;  /* 0x00000003999d7211 */ /* 0x000fe200028f0eff */
[----:B----4-:R-:W3:Y:S05]  /*32200*/  LDL.LU.64 R162, [R1+0x1050] ;  /* 0x0010500001a27983 */ /* 0x010eea0000300a00 */
[----:B------:R-:W4:Y:S01]  /*32210*/  LDC R235, c[0x0][0x278] ;  /* 0x00009e00ffeb7b82 */ /* 0x000f220000000800 */
[----:B------:R0:W-:Y:S01]  /*32220*/  STL.64 [R1+0x850], R158 ;  /* 0x0008509e01007387 */ /* 0x0001e20000100a00 */
[----:B------:R-:W-:-:S06]  /*32230*/  IADD3 R152, P5, R152, R2, RZ ;  /* 0x0000000298987210 */ /* 0x000fcc0007fbe0ff */
[----:B------:R-:W4:Y:S01]  /*32240*/  LDC R236, c[0x0][0x278] ;  /* 0x00009e00ffec7b82 */ /* 0x000f220000000800 */
[----:B------:R-:W-:Y:S01]  /*32250*/  IMAD R6, R6, 0x13e, RZ ;  /* 0x0000013e06067824 */ /* 0x000fe200078e02ff */
[----:B0-----:R-:W-:-:S06]  /*32260*/  IADD3 R158, P6, R7, R2, RZ ;  /* 0x00000002079e7210 */ /* 0x001fcc0007fde0ff */
[----:B------:R-:W0:Y:S01]  /*32270*/  LDC R237, c[0x0][0x278] ;  /* 0x00009e00ffed7b82 */ /* 0x000e220000000800 */
[-C--:B------:R-:W-:Y:S01]  /*32280*/  LEA.HI.X.SX32 R159, R4, R3.reuse, 0x1, P6 ;  /* 0x00000003049f7211 */ /* 0x080fe200030f0eff */
[----:B------:R1:W-:Y:S01]  /*32290*/  STL.64 [R1+0x848], R156 ;  /* 0x0008489c01007387 */ /* 0x0003e20000100a00 */
[----:B------:R-:W-:Y:S01]  /*322a0*/  LEA.HI.X.SX32 R153, R7, R3, 0x1, P5 ;  /* 0x0000000307997211 */ /* 0x000fe200028f0eff */
[----:B------:R-:W-:Y:S01]  /*322b0*/  IMAD R10, R231, 0xa, RZ ;  /* 0x0000000ae70a7824 */ /* 0x000fe200078e02ff */
[----:B------:R-:W-:Y:S01]  /*322c0*/  IADD3 R4, P6, R6, R2, RZ ;  /* 0x0000000206047210 */ /* 0x000fe20007fde0ff */
[----:B------:R-:W-:Y:S02]  /*322d0*/  IMAD R155, R225, 0x9f, RZ ;  /* 0x0000009fe19b7824 */ /* 0x000fe400078e02ff */
[----:B------:R-:W0:Y:S01]  /*322e0*/  LDC R247, c[0x0][0x278] ;  /* 0x00009e00fff77b82 */ /* 0x000e220000000800 */
[----:B-1----:R-:W-:Y:S01]  /*322f0*/  IMAD R154, R229, 0x5, RZ ;  /* 0x00000005e59a7824 */ /* 0x002fe200078e02ff */
[----:B------:R-:W-:Y:S01]  /*32300*/  MOV R6, R4 ;  /* 0x0000000400067202 */ /* 0x000fe20000000f00 */
[----:B------:R-:W3:Y:S01]  /*32310*/  LDL.LU.64 R156, [R1+0x1048] ;  /* 0x00104800019c7983 */ /* 0x000ee20000300a00 */
[----:B------:R-:W-:Y:S01]  /*32320*/  MOV R7, R5 ;  /* 0x0000000500077202 */ /* 0x000fe20000000f00 */
[----:B--2---:R-:W-:-:S03]  /*32330*/  IMAD R11, R232, 0x14, RZ ;  /* 0x00000014e80b7824 */ /* 0x004fc600078e02ff */
[----:B------:R-:W1:Y:S01]  /*32340*/  LDC R221, c[0x0][0x278] ;  /* 0x00009e00ffdd7b82 */ /* 0x000e620000000800 */
[----:B------:R2:W-:Y:S01]  /*32350*/  STL.64 [R1+0x1c8], R158 ;  /* 0x0001c89e01007387 */ /* 0x0005e20000100a00 */
[----:B------:R-:W-:Y:S01]  /*32360*/  LEA.HI.X.SX32 R7, R155, R3, 0x1, P6 ;  /* 0x000000039b077211 */ /* 0x000fe200030f0eff */
[----:B----4-:R-:W-:Y:S02]  /*32370*/  IMAD R14, R235, 0x28, RZ ;  /* 0x00000028eb0e7824 */ /* 0x010fe400078e02ff */
[----:B------:R-:W-:Y:S02]  /*32380*/  IMAD R15, R236, 0x50, RZ ;  /* 0x00000050ec0f7824 */ /* 0x000fe400078e02ff */
[----:B0-----:R-:W-:Y:S01]  /*32390*/  IMAD R18, R237, 0xa0, RZ ;  /* 0x000000a0ed127824 */ /* 0x001fe200078e02ff */
[----:B------:R-:W0:Y:S01]  /*323a0*/  LDC R223, c[0x0][0x278] ;  /* 0x00009e00ffdf7b82 */ /* 0x000e220000000800 */
[----:B--2---:R-:W2:Y:S01]  /*323b0*/  LDL.LU.64 R158, [R1+0x1040] ;  /* 0x00104000019e7983 */ /* 0x004ea20000300a00 */
[----:B------:R-:W-:Y:S01]  /*323c0*/  IADD3 R6, P6, R11, R2, RZ ;  /* 0x000000020b067210 */ /* 0x000fe20007fde0ff */
[----:B------:R-:W-:-:S05]  /*323d0*/  IMAD R19, R247, 0xa2, RZ ;  /* 0x000000a2f7137824 */ /* 0x000fca00078e02ff */
[----:B------:R-:W4:Y:S01]  /*323e0*/  LDC R225, c[0x0][0x278] ;  /* 0x00009e00ffe17b82 */ /* 0x000f220000000800 */
[----:B------:R1:W-:Y:S02]  /*323f0*/  STL.64 [R1+0x840], R152 ;  /* 0x0008409801007387 */ /* 0x0003e40000100a00 */
[----:B-1----:R-:W-:-:S05]  /*32400*/  IMAD R221, R221, 0x52, RZ ;  /* 0x00000052dddd7824 */ /* 0x002fca00078e02ff */
[----:B------:R-:W1:Y:S01]  /*32410*/  LDC R227, c[0x0][0x278] ;  /* 0x00009e00ffe37b82 */ /* 0x000e620000000800 */
[----:B------:R-:W2:Y:S04]  /*32420*/  LDL.LU.64 R152, [R1+0x1038] ;  /* 0x0010380001987983 */ /* 0x000ea80000300a00 */
[----:B------:R0:W-:Y:S02]  /*32430*/  STL [R1+0x838], R4 ;  /* 0x0008380401007387 */ /* 0x0001e40000100800 */
[----:B0-----:R-:W-:Y:S01]  /*32440*/  IMAD R223, R223, 0xa4, RZ ;  /* 0x000000a4dfdf7824 */ /* 0x001fe200078e02ff */
[----:B------:R-:W0:Y:S01]  /*32450*/  LDC R229, c[0x0][0x278] ;  /* 0x00009e00ffe57b82 */ /* 0x000e220000000800 */
[----:B------:R-:W-:-:S07]  /*32460*/  IADD3 R4, P5, R10, R2, RZ ;  /* 0x000000020a047210 */ /* 0x000fce0007fbe0ff */
[----:B------:R-:W0:Y:S01]  /*32470*/  LDC R231, c[0x0][0x278] ;  /* 0x00009e00ffe77b82 */ /* 0x000e220000000800 */
[-C--:B------:R-:W-:Y:S01]  /*32480*/  LEA.HI.X.SX32 R5, R154, R3.reuse, 0x1, P5 ;  /* 0x000000039a057211 */ /* 0x080fe200028f0eff */
[----:B------:R4:W-:Y:S04]  /*32490*/  STL [R1+0x83c], R7 ;  /* 0x00083c0701007387 */ /* 0x0009e80000100800 */
[----:B------:R1:W-:Y:S02]  /*324a0*/  STL.64 [R1+0x418], R4 ;  /* 0x0004180401007387 */ /* 0x0003e40000100a00 */
[----:B------:R-:W0:Y:S01]  /*324b0*/  LDC R232, c[0x0][0x278] ;  /* 0x00009e00ffe87b82 */ /* 0x000e220000000800 */
[----:B----4-:R-:W-:Y:S02]  /*324c0*/  LEA.HI.X.SX32 R7, R10, R3, 0x1, P6 ;  /* 0x000000030a077211 */ /* 0x010fe400030f0eff */
[----:B------:R-:W-:-:S05]  /*324d0*/  IADD3 R154, P6, R15, R2, RZ ;  /* 0x000000020f9a7210 */ /* 0x000fca0007fde0ff */
[----:B------:R-:W4:Y:S01]  /*324e0*/  LDC R235, c[0x0][0x278] ;  /* 0x00009e00ffeb7b82 */ /* 0x000f220000000800 */
[----:B-1----:R-:W-:-:S04]  /*324f0*/  IADD3 R4, P5, R14, R2, RZ ;  /* 0x000000020e047210 */ /* 0x002fc80007fbe0ff */
[----:B------:R-:W-:-:S03]  /*32500*/  LEA.HI.X.SX32 R5, R11, R3, 0x1, P5 ;  /* 0x000000030b057211 */ /* 0x000fc600028f0eff */
[----:B------:R-:W1:Y:S01]  /*32510*/  LDC R236, c[0x0][0x278] ;  /* 0x00009e00ffec7b82 */ /* 0x000e620000000800 */
[----:B------:R-:W-:Y:S01]  /*32520*/  IADD3 R10, P5, R18, R2, RZ ;  /* 0x00000002120a7210 */ /* 0x000fe20007fbe0ff */
[----:B------:R0:W-:Y:S01]  /*32530*/  STL.64 [R1+0x3f0], R6 ;  /* 0x0003f00601007387 */ /* 0x0001e20000100a00 */
[-C--:B------:R-:W-:Y:S02]  /*32540*/  LEA.HI.X.SX32 R155, R14, R3.reuse, 0x1, P6 ;  /* 0x000000030e9b7211 */ /* 0x080fe400030f0eff */
[----:B------:R-:W-:Y:S01]  /*32550*/  LEA.HI.X.SX32 R11, R15, R3, 0x1, P5 ;  /* 0x000000030f0b7211 */ /* 0x000fe200028f0eff */
[----:B------:R-:W-:Y:S02]  /*32560*/  STL.64 [R1+0x3a0], R4 ;  /* 0x0003a00401007387 */ /* 0x000fe40000100a00 */
[----:B------:R-:W3:Y:S02]  /*32570*/  LDC R237, c[0x0][0x278] ;  /* 0x00009e00ffed7b82 */ /* 0x000ee40000000800 */
[----:B------:R0:W-:Y:S06]  /*32580*/  STL.64 [R1+0x300], R154 ;  /* 0x0003009a01007387 */ /* 0x0001ec0000100a00 */
[----:B0-----:R-:W0:Y:S01]  /*32590*/  LDC R6, c[0x0][0x278] ;  /* 0x00009e00ff067b82 */ /* 0x001e220000000800 */
[----:B------:R-:W2:Y:S07]  /*325a0*/  LDL.LU.64 R154, [R1+0x1030] ;  /* 0x00103000019a7983 */ /* 0x000eae0000300a00 */
[----:B------:R-:W4:Y:S01]  /*325b0*/  LDC R4, c[0x0][0x278] ;  /* 0x00009e00ff047b82 */ /* 0x000f220000000800 */
[----:B------:R1:W-:Y:S07]  /*325c0*/  STL.64 [R1+0x1c0], R10 ;  /* 0x0001c00a01007387 */ /* 0x0003ee0000100a00 */
[----:B------:R-:W3:Y:S08]  /*325d0*/  LDC R239, c[0x0][0x278] ;  /* 0x00009e00ffef7b82 */ /* 0x000ef00000000800 */
[----:B-1----:R-:W1:Y:S01]  /*325e0*/  LDC R10, c[0x0][0x278] ;  /* 0x00009e00ff0a7b82 */ /* 0x002e620000000800 */
[----:B0-----:R-:W-:-:S02]  /*325f0*/  IMAD R6, R6, 0x142, RZ ;  /* 0x0000014206067824 */ /* 0x001fc400078e02ff */
[----:B----4-:R-:W-:-:S03]  /*32600*/  IMAD R4, R4, 0x140, RZ ;  /* 0x0000014004047824 */ /* 0x010fc600078e02ff */
[-C--:B------:R-:W-:Y:S02]  /*32610*/  IADD3 R6, P5, R6, R2.reuse, RZ ;  /* 0x0000000206067210 */ /* 0x080fe40007fbe0ff */
[----:B------:R-:W0:Y:S01]  /*32620*/  LDC R238, c[0x0][0x278] ;  /* 0x00009e00ffee7b82 */ /* 0x000e220000000800 */
[----:B------:R-:W-:-:S04]  /*32630*/  IADD3 R4, P6, R4, R2, RZ ;  /* 0x0000000204047210 */ /* 0x000fc80007fde0ff */
[----:B------:R-:W-:-:S03]  /*32640*/  LEA.HI.X.SX32 R5, R18, R3, 0x1, P6 ;  /* 0x0000000312057211 */ /* 0x000fc600030f0eff */
[----:B------:R-:W4:Y:S01]  /*32650*/  LDC R240, c[0x0][0x278] ;  /* 0x00009e00fff07b82 */ /* 0x000f220000000800 */
[----:B-1----:R-:W-:Y:S01]  /*32660*/  IMAD R10, R10, 0xa1, RZ ;  /* 0x000000a10a0a7824 */ /* 0x002fe200078e02ff */
[----:B------:R-:W-:Y:S06]  /*32670*/  STL.64 [R1+0x830], R4 ;  /* 0x0008300401007387 */ /* 0x000fec0000100a00 */
[----:B------:R-:W1:Y:S01]  /*32680*/  LDC R242, c[0x0][0x278] ;  /* 0x00009e00fff27b82 */ /* 0x000e620000000800 */
[----:B------:R-:W-:-:S05]  /*32690*/  LEA.HI.X.SX32 R7, R10, R3, 0x1, P5 ;  /* 0x000000030a077211 */ /* 0x000fca00028f0eff */
[----:B------:R0:W-:Y:S02]  /*326a0*/  STL.64 [R1+0x828], R6 ;  /* 0x0008280601007387 */ /* 0x0001e40000100a00 */
[----:B------:R-:W4:Y:S08]  /*326b0*/  LDC R10, c[0x0][0x278] ;  /* 0x00009e00ff0a7b82 */ /* 0x000f300000000800 */
[----:B------:R-:W1:Y:S08]  /*326c0*/  LDC R247, c[0x0][0x278] ;  /* 0x00009e00fff77b82 */ /* 0x000e700000000800 */
[----:B0-----:R-:W0:Y:S08]  /*326d0*/  LDC R7, c[0x0][0x278] ;  /* 0x00009e00ff077b82 */ /* 0x001e300000000800 */
[----:B------:R-:W4:Y:S01]  /*326e0*/  LDC R6, c[0x0][0x278] ;  /* 0x00009e00ff067b82 */ /* 0x000f220000000800 */
[----:B------:R-:W-:-:S07]  /*326f0*/  IADD3 R4, P6, R19, R2, RZ ;  /* 0x0000000213047210 */ /* 0x000fce0007fde0ff */
[----:B------:R-:W1:Y:S01]  /*32700*/  LDC R248, c[0x0][0x278] ;  /* 0x00009e00fff87b82 */ /* 0x000e620000000800 */
[----:B0-----:R-:W-:-:S07]  /*32710*/  IMAD R7, R7, 0x51, RZ ;  /* 0x0000005107077824 */ /* 0x001fce00078e02ff */
[----:B------:R-:W0:Y:S01]  /*32720*/  LDC R249, c[0x0][0x278] ;  /* 0x00009e00fff97b82 */ /* 0x000e220000000800 */
[----:B------:R-:W-:Y:S01]  /*32730*/  LEA.HI.X.SX32 R5, R7, R3, 0x1, P6 ;  /* 0x0000000307057211 */ /* 0x000fe200030f0eff */
[----:B----4-:R-:W-:-:S06]  /*32740*/  IMAD R6, R6, 0x146, RZ ;  /* 0x0000014606067824 */ /* 0x010fcc00078e02ff */
[----:B------:R-:W4:Y:S01]  /*32750*/  LDC R250, c[0x0][0x278] ;  /* 0x00009e00fffa7b82 */ /* 0x000f220000000800 */
[----:B------:R3:W-:Y:S07]  /*32760*/  STL.64 [R1+0x1b8], R4 ;  /* 0x0001b80401007387 */ /* 0x0007ee0000100a00 */
[----:B------:R-:W2:Y:S01]  /*32770*/  LDC R149, c[0x0][0x278] ;  /* 0x00009e00ff957b82 */ /* 0x000ea20000000800 */
[----:B---3--:R-:W-:-:S07]  /*32780*/  IADD3 R4, P6, R6, R2, RZ ;  /* 0x0000000206047210 */ /* 0x008fce0007fde0ff */
[----:B------:R-:W3:Y:S01]  /*32790*/  LDC R6, c[0x0][0x278] ;  /* 0x00009e00ff067b82 */ /* 0x000ee20000000800 */
[----:B------:R-:W-:-:S05]  /*327a0*/  IMAD R10, R10, 0x144, RZ ;  /* 0x000001440a0a7824 */ /* 0x000fca00078e02ff */
[----:B------:R-:W-:Y:S02]  /*327b0*/  IADD3 R10, P5, R10, R2, RZ ;  /* 0x000000020a0a7210 */ /* 0x000fe40007fbe0ff */
[----:B------:R-:W2:Y:S02]  /*327c0*/  LDC R145, c[0x0][0x278] ;  /* 0x00009e00ff917b82 */ /* 0x000ea40000000800 */
[----:B------:R-:W-:-:S05]  /*327d0*/  LEA.HI.X.SX32 R11, R19, R3, 0x1, P5 ;  /* 0x00000003130b7211 */ /* 0x000fca00028f0eff */
[----:B------:R-:W-:Y:S01]  /*327e0*/  STL.64 [R1+0x820], R10 ;  /* 0x0008200a01007387 */ /* 0x000fe20000100a00 */
[----:B------:R-:W2:Y:S01]  /*327f0*/  LDC R151, c[0x0][0x278] ;  /* 0x00009e00ff977b82 */ /* 0x000ea20000000800 */
[----:B---3--:R-:W-:-:S07]  /*32800*/  IMAD R6, R6, 0xa3, RZ ;  /* 0x000000a306067824 */ /* 0x008fce00078e02ff */
[----:B------:R-:W3:Y:S01]  /*32810*/  LDC R141, c[0x0][0x278] ;  /* 0x00009e00ff8d7b82 */ /* 0x000ee20000000800 */
[----:B------:R-:W-:Y:S02]  /*32820*/  LEA.HI.X.SX32 R5, R6, R3, 0x1, P6 ;  /* 0x0000000306057211 */ /* 0x000fe400030f0eff */
[----:B------:R-:W-:-:S05]  /*32830*/  IADD3 R14, P5, R221, R2, RZ ;  /* 0x00000002dd0e7210 */ /* 0x000fca0007fbe0ff */
[----:B------:R-:W1:Y:S01]  /*32840*/  LDC R6, c[0x0][0x278] ;  /* 0x00009e00ff067b82 */ /* 0x000e620000000800 */
[----:B------:R0:W-:Y:S07]  /*32850*/  STL.64 [R1+0x818], R4 ;  /* 0x0008180401007387 */ /* 0x0001ee0000100a00 */
[----:B------:R-:W3:Y:S08]  /*32860*/  LDC R143, c[0x0][0x278] ;  /* 0x00009e00ff8f7b82 */ /* 0x000ef00000000800 */
[----:B0-----:R-:W0:Y:S08]  /*32870*/  LDC R5, c[0x0][0x278] ;  /* 0x00009e00ff057b82 */ /* 0x001e300000000800 */
[----:B------:R-:W4:Y:S01]  /*32880*/  LDC R4, c[0x0][0x278] ;  /* 0x00009e00ff047b82 */ /* 0x000f220000000800 */
[----:B------:R-:W-:-:S04]  /*32890*/  IADD3 R10, P6, R223, R2, RZ ;  /* 0x00000002df0a7210 */ /* 0x000fc80007fde0ff */
[----:B------:R-:W-:Y:S01]  /*328a0*/  LEA.HI.X.SX32 R11, R221, R3, 0x1, P6 ;  /* 0x00000003dd0b7211 */ /* 0x000fe200030f0eff */
[----:B-1----:R-:W-:Y:S02]  /*328b0*/  IMAD R6, R6, 0x14a, RZ ;  /* 0x0000014a06067824 */ /* 0x002fe400078e02ff */
[----:B------:R-:W-:Y:S01]  /*328c0*/  IMAD R225, R225, 0xa6, RZ ;  /* 0x000000a6e1e17824 */ /* 0x000fe200078e02ff */
[----:B------:R-:W1:Y:S01]  /*328d0*/  LDC R221, c[0x0][0x278] ;  /* 0x00009e00ffdd7b82 */ /* 0x000e620000000800 */
[----:B0-----:R-:W-:-:S07]  /*328e0*/  IMAD R5, R5, 0x29, RZ ;  /* 0x0000002905057824 */ /* 0x001fce00078e02ff */
[----:B------:R-:W0:Y:S01]  /*328f0*/  LDC R139, c[0x0][0x278] ;  /* 0x00009e00ff8b7b82 */ /* 0x000e220000000800 */
[----:B----4-:R-:W-:Y:S01]  /*32900*/  IMAD R4, R4, 0x148, RZ ;  /* 0x0000014804047824 */ /* 0x010fe200078e02ff */
[----:B------:R-:W-:-:S06]  /*32910*/  LEA.HI.X.SX32 R15, R5, R3, 0x1, P5 ;  /* 0x00000003050f7211 */ /* 0x000fcc00028f0eff */
[----:B------:R-:W4:Y:S01]  /*32920*/  LDC R135, c[0x0][0x278] ;  /* 0x00009e00ff877b82 */ /* 0x000f220000000800 */
[-C--:B------:R-:W-:Y:S01]  /*32930*/  IADD3 R4, P5, R4, R2.reuse, RZ ;  /* 0x0000000204047210 */ /* 0x080fe20007fbe0ff */
[----:B------:R-:W-:Y:S03]  /*32940*/  STL.64 [R1+0x2f8], R14 ;  /* 0x0002f80e01007387 */ /* 0x000fe60000100a00 */
[----:B------:R-:W-:Y:S01]  /*32950*/  LEA.HI.X.SX32 R5, R223, R3, 0x1, P5 ;  /* 0x00000003df057211 */ /* 0x000fe200028f0eff */
[----:B------:R-:W-:Y:S01]  /*32960*/  STL.64 [R1+0x1b0], R10 ;  /* 0x0001b00a01007387 */ /* 0x000fe20000100a00 */
[----:B------:R-:W-:Y:S01]  /*32970*/  IADD3 R18, P6, R6, R2, RZ ;  /* 0x0000000206127210 */ /* 0x000fe20007fde0ff */
[----:B------:R-:W-:Y:S01]  /*32980*/  IMAD R227, R227, 0x2a, RZ ;  /* 0x0000002ae3e37824 */ /* 0x000fe200078e02ff */
[----:B------:R-:W2:Y:S01]  /*32990*/  LDC R6, c[0x0][0x278] ;  /* 0x00009e00ff067b82 */ /* 0x000ea20000000800 */
[----:B------:R3:W-:Y:S01]  /*329a0*/  STL.64 [R1+0x810], R4 ;  /* 0x0008100401007387 */ /* 0x0007e20000100a00 */
[----:B------:R-:W-:-:S02]  /*329b0*/  IMAD R229, R229, 0x54, RZ ;  /* 0x00000054e5e57824 */ /* 0x000fc400078e02ff */
[----:B------:R-:W-:Y:S02]  /*329c0*/  IMAD R231, R231, 0xa8, RZ ;  /* 0x000000a8e7e77824 */ /* 0x000fe400078e02ff */
[----:B------:R-:W-:Y:S02]  /*329d0*/  IMAD R232, R232, 0xaa, RZ ;  /* 0x000000aae8e87824 */ /* 0x000fe400078e02ff */
[----:B------:R-:W-:Y:S01]  /*329e0*/  IMAD R235, R235, 0x56, RZ ;  /* 0x00000056ebeb7824 */ /* 0x000fe200078e02ff */
[----:B------:R-:W0:Y:S08]  /*329f0*/  LDC R223, c[0x0][0x278] ;  /* 0x00009e00ffdf7b82 */ /* 0x000e300000000800 */
[----:B---3--:R-:W3:Y:S08]  /*32a00*/  LDC R4, c[0x0][0x278] ;  /* 0x00009e00ff047b82 */ /* 0x008ef00000000800 */
[----:B------:R-:W1:Y:S08]  /*32a10*/  LDC R5, c[0x0][0x278] ;  /* 0x00009e00ff057b82 */ /* 0x000e700000000800 */
[----:B------:R-:W4:Y:S01]  /*32a20*/  LDC R127, c[0x0][0x278] ;  /* 0x00009e00ff7f7b82 */ /* 0x000f220000000800 */
[----:B---3--:R-:W-:-:S07]  /*32a30*/  IMAD R7, R4, 0xa5, RZ ;  /* 0x000000a504077824 */ /* 0x008fce00078e02ff */
[----:B------:R-:W3:Y:S08]  /*32a40*/  LDC R131, c[0x0][0x278] ;  /* 0x00009e00ff837b82 */ /* 0x000ef00000000800 */
[----:B------:R-:W0:Y:S01]  /*32a50*/  LDC R4, c[0x0][0x278] ;  /* 0x00009e00ff047b82 */ /* 0x000e220000000800 */
[----:B-1----:R-:W-:Y:S01]  /*32a60*/  IMAD R15, R5, 0x53, RZ ;  /* 0x00000053050f7824 */ /* 0x002fe200078e02ff */
[----:B------:R-:W-:Y:S01]  /*32a70*/  IADD3 R10, P5, R225, R2, RZ ;  /* 0x00000002e10a7210 */ /* 0x000fe20007fbe0ff */
[----:B--2---:R-:W-:Y:S01]  /*32a80*/  IMAD R14, R6, 0xc5, RZ ;  /* 0x000000c5060e7824 */ /* 0x004fe200078e02ff */
[----:B------:R-:W-:-:S02]  /*32a90*/  LEA.HI.X.SX32 R19, R7, R3, 0x1, P6 ;  /* 0x0000000307137211 */ /* 0x000fc400030f0eff */
[----:B------:R-:W-:Y:S02]  /*32aa0*/  LEA.HI.X.SX32 R11, R15, R3, 0x1, P5 ;  /* 0x000000030f0b7211 */ /* 0x000fe400028f0eff */
[----:B------:R-:W1:Y:S08]  /*32ab0*/  LDC R6, c[0x0][0x278] ;  /* 0x00009e00ff067b82 */ /* 0x000e700000000800 */
[----:B------:R-:W2:Y:S01]  /*32ac0*/  LDC R115, c[0x0][0x278] ;  /* 0x00009e00ff737b82 */ /* 0x000ea20000000800 */
[----:B0-----:R-:W-:-:S07]  /*32ad0*/  IMAD R5, R4, 0x14e, RZ ;  /* 0x0000014e04057824 */ /* 0x001fce00078e02ff */
[----:B------:R-:W0:Y:S08]  /*32ae0*/  LDC R117, c[0x0][0x278] ;  /* 0x00009e00ff757b82 */ /* 0x000e300000000800 */
[----:B------:R-:W4:Y:S01]  /*32af0*/  LDC R4, c[0x0][0x278] ;  /* 0x00009e00ff047b82 */ /* 0x000f220000000800 */
[----:B------:R-:W-:Y:S04]  /*32b00*/  STL.64 [R1+0x808], R18 ;  /* 0x0008081201007387 */ /* 0x000fe80000100a00 */
[----:B------:R3:W-:Y:S03]  /*32b10*/  STL.64 [R1+0x1a8], R10 ;  /* 0x0001a80a01007387 */ /* 0x0007e60000100a00 */
[----:B------:R-:W0:Y:S08]  /*32b20*/  LDC R111, c[0x0][0x278] ;  /* 0x00009e00ff6f7b82 */ /* 0x000e300000000800 */
[----:B------:R-:W0:Y:S01]  /*32b30*/  LDC R107, c[0x0][0x278] ;  /* 0x00009e00ff6b7b82 */ /* 0x000e220000000800 */
[----:B---3--:R-:W-:Y:S01]  /*32b40*/  IADD3 R10, P5, R5, R2, RZ ;  /* 0x00000002050a7210 */ /* 0x008fe20007fbe0ff */
[----:B----4-:R-:W-:-:S06]  /*32b50*/  IMAD R5, R4, 0xa7, RZ ;  /* 0x000000a704057824 */ /* 0x010fcc00078e02ff */
[----:B------:R-:W3:Y:S08]  /*32b60*/  LDC R103, c[0x0][0x278] ;  /* 0x00009e00ff677b82 */ /* 0x000ef00000000800 */
[----:B------:R-:W4:Y:S01]  /*32b70*/  LDC R4, c[0x0][0x278] ;  /* 0x00009e00ff047b82 */ /* 0x000f220000000800 */
[----:B-1----:R-:W-:Y:S01]  /*32b80*/  IMAD R6, R6, 0x14c, RZ ;  /* 0x0000014c06067824 */ /* 0x002fe200078e02ff */
[----:B------:R-:W-:-:S04]  /*32b90*/  LEA.HI.X.SX32 R11, R5, R3, 0x1, P5 ;  /* 0x00000003050b7211 */ /* 0x000fc800028f0eff */
[----:B------:R-:W-:Y:S02]  /*32ba0*/  IADD3 R6, P6, R6, R2, RZ ;  /* 0x0000000206067210 */ /* 0x000fe40007fde0ff */
[----:B------:R-:W1:Y:S02]  /*32bb0*/  LDC R97, c[0x0][0x278] ;  /* 0x00009e00ff617b82 */ /* 0x000e640000000800 */
[----:B------:R-:W-:-:S05]  /*32bc0*/  LEA.HI.X.SX32 R7, R225, R3, 0x1, P6 ;  /* 0x00000003e1077211 */ /* 0x000fca00030f0eff */
[----:B------:R2:W-:Y:S01]  /*32bd0*/  STL.64 [R1+0x800], R6 ;  /* 0x0008000601007387 */ /* 0x0005e20000100a00 */
[----:B------:R-:W1:Y:S01]  /*32be0*/  LDC R87, c[0x0][0x278] ;  /* 0x00009e00ff577b82 */ /* 0x000e620000000800 */
[----:B----4-:R-:W-:Y:S01]  /*32bf0*/  IMAD R5, R4, 0x15, RZ ;  /* 0x0000001504057824 */ /* 0x010fe200078e02ff */
[----:B------:R-:W-:-:S06]  /*32c00*/  IADD3 R18, P5, R229, R2, RZ ;  /* 0x00000002e5127210 */ /* 0x000fcc0007fbe0ff */
[----:B------:R-:W4:Y:S01]  /*32c10*/  LDC R4, c[0x0][0x278] ;  /* 0x00009e00ff047b82 */ /* 0x000f220000000800 */
[----:B--2---:R-:W-:-:S04]  /*32c20*/  IADD3 R6, P6, R227, R2, RZ ;  /* 0x00000002e3067210 */ /* 0x004fc80007fde0ff */
[----:B------:R-:W-:Y:S01]  /*32c30*/  LEA.HI.X.SX32 R7, R5, R3, 0x1, P6 ;  /* 0x0000000305077211 */ /* 0x000fe200030f0eff */
[----:B------:R-:W-:Y:S01]  /*32c40*/  STL.64 [R1+0x7f8], R10 ;  /* 0x0007f80a01007387 */ /* 0x000fe20000100a00 */
[----:B------:R-:W-:Y:S01]  /*32c50*/  IMAD R236, R236, 0xac, RZ ;  /* 0x000000acecec7824 */ /* 0x000fe200078e02ff */
[----:B------:R-:W2:Y:S02]  /*32c60*/  LDC R225, c[0x0][0x278] ;  /* 0x00009e00ffe17b82 */ /* 0x000ea40000000800 */
[----:B------:R0:W-:Y:S06]  /*32c70*/  STL.64 [R1+0x398], R6 ;  /* 0x0003980601007387 */ /* 0x0001ec0000100a00 */
[----:B------:R-:W1:Y:S08]  /*32c80*/  LDC R93, c[0x0][0x278] ;  /* 0x00009e00ff5d7b82 */ /* 0x000e700000000800 */
[----:B0-----:R-:W0:Y:S01]  /*32c90*/  LDC R6, c[0x0][0x278] ;  /* 0x00009e00ff067b82 */ /* 0x001e220000000800 */
[----:B----4-:R-:W-:Y:S01]  /*32ca0*/  IMAD R4, R4, 0x150, RZ ;  /* 0x0000015004047824 */ /* 0x010fe200078e02ff */
[----:B------:R-:W-:-:S02]  /*32cb0*/  IADD3 R10, P6, R231, R2, RZ ;  /* 0x00000002e70a7210 */ /* 0x000fc40007fde0ff */
[-C--:B------:R-:W-:Y:S02]  /*32cc0*/  LEA.HI.X.SX32 R19, R227, R3.reuse, 0x1, P5 ;  /* 0x00000003e3137211 */ /* 0x080fe400028f0eff */
[----:B------:R-:W-:Y:S02]  /*32cd0*/  IADD3 R4, P5, R4, R2, RZ ;  /* 0x0000000204047210 */ /* 0x000fe40007fbe0ff */
[-C--:B------:R-:W-:Y:S01]  /*32ce0*/  LEA.HI.X.SX32 R11, R229, R3.reuse, 0x1, P6 ;  /* 0x00000003e50b7211 */ /* 0x080fe200030f0eff */
[----:B------:R-:W4:Y:S01]  /*32cf0*/  LDC R83, c[0x0][0x278] ;  /* 0x00009e00ff537b82 */ /* 0x000f220000000800 */
[----:B------:R-:W-:Y:S01]  /*32d00*/  LEA.HI.X.SX32 R5, R231, R3, 0x1, P5 ;  /* 0x00000003e7057211 */ /* 0x000fe200028f0eff */
[----:B------:R-:W-:Y:S04]  /*32d10*/  STL.64 [R1+0x2f0], R18 ;  /* 0x0002f01201007387 */ /* 0x000fe80000100a00 */
[----:B------:R-:W-:Y:S02]  /*32d20*/  STL.64 [R1+0x1a0], R10 ;  /* 0x0001a00a01007387 */ /* 0x000fe40000100a00 */
[----:B------:R-:W4:Y:S02]  /*32d30*/  LDC R79, c[0x0][0x278] ;  /* 0x00009e00ff4f7b82 */ /* 0x000f240000000800 */
[----:B------:R3:W-:Y:S01]  /*32d40*/  STL.64 [R1+0x7f0], R4 ;  /* 0x0007f00401007387 */ /* 0x0007e20000100a00 */
[----:B0-----:R-:W-:-:S05]  /*32d50*/  IMAD R6, R6, 0x152, RZ ;  /* 0x0000015206067824 */ /* 0x001fca00078e02ff */
[----:B------:R-:W0:Y:S08]  /*32d60*/  LDC R231, c[0x0][0x278] ;  /* 0x00009e00ffe77b82 */ /* 0x000e300000000800 */
[----:B---3--:R-:W3:Y:S01]  /*32d70*/  LDC R5, c[0x0][0x278] ;  /* 0x00009e00ff057b82 */ /* 0x008ee20000000800 */
[----:B------:R-:W-:-:S07]  /*32d80*/  IADD3 R18, P6, R6, R2, RZ ;  /* 0x0000000206127210 */ /* 0x000fce0007fde0ff */
[----:B------:R-:W2:Y:S01]  /*32d90*/  LDC R6, c[0x0][0x278] ;  /* 0x00009e00ff067b82 */ /* 0x000ea20000000800 */
[----:B------:R-:W-:-:S07]  /*32da0*/  IADD3 R10, P5, R232, R2, RZ ;  /* 0x00000002e80a7210 */ /* 0x000fce0007fbe0ff */
[----:B------:R-:W1:Y:S01]  /*32db0*/  LDC R4, c[0x0][0x278] ;  /* 0x00009e00ff047b82 */ /* 0x000e620000000800 */
[----:B---3--:R-:W-:-:S07]  /*32dc0*/  IMAD R7, R5, 0xa9, RZ ;  /* 0x000000a905077824 */ /* 0x008fce00078e02ff */
[----:B------:R-:W3:Y:S08]  /*32dd0*/  LDC R75, c[0x0][0x278] ;  /* 0x00009e00ff4b7b82 */ /* 0x000ef00000000800 */
[----:B------:R-:W4:Y:S01]  /*32de0*/  LDC R5, c[0x0][0x278] ;  /* 0x00009e00ff057b82 */ /* 0x000f220000000800 */
[----:B--2---:R-:W-:-:S05]  /*32df0*/  IMAD R6, R6, 0x55, RZ ;  /* 0x0000005506067824 */ /* 0x004fca00078e02ff */
[-C--:B------:R-:W-:Y:S02]  /*32e00*/  LEA.HI.X.SX32 R11, R6, R3.reuse, 0x1, P5 ;  /* 0x00000003060b7211 */ /* 0x080fe400028f0eff */
[----:B------:R-:W2:Y:S01]  /*32e10*/  LDC R6, c[0x0][0x278] ;  /* 0x00009e00ff067b82 */ /* 0x000ea20000000800 */
[----:B------:R-:W-:-:S05]  /*32e20*/  LEA.HI.X.SX32 R19, R7, R3, 0x1, P6 ;  /* 0x0000000307137211 */ /* 0x000fca00030f0eff */
[----:B------:R-:W-:Y:S02]  /*32e30*/  STL.64 [R1+0x7e8], R18 ;  /* 0x0007e81201007387 */ /* 0x000fe40000100a00 */
[----:B------:R-:W3:Y:S02]  /*32e40*/  LDC R71, c[0x0][0x278] ;  /* 0x00009e00ff477b82 */ /* 0x000ee40000000800 */
[----:B------:R0:W-:Y:S01]  /*32e50*/  STL.64 [R1+0x198], R10 ;  /* 0x0001980a01007387 */ /* 0x0001e20000100a00 */
[----:B----4-:R-:W-:-:S05]  /*32e60*/  IMAD R7, R5, 0x156, RZ ;  /* 0x0000015605077824 */ /* 0x010fca00078e02ff */
[----:B------:R-:W4:Y:S01]  /*32e70*/  LDC R67, c[0x0][0x278] ;  /* 0x00009e00ff437b82 */ /* 0x000f220000000800 */
[----:B0-----:R-:W-:-:S07]  /*32e80*/  IADD3 R10, P5, R7, R2, RZ ;  /* 0x00000002070a7210 */ /* 0x001fce0007fbe0ff */
[----:B------:R-:W0:Y:S01]  /*32e90*/  LDC R7, c[0x0][0x278] ;  /* 0x00009e00ff077b82 */ /* 0x000e220000000800 */
[----:B--2---:R-:W-:Y:S02]  /*32ea0*/  IMAD R15, R6, 0xab, RZ ;  /* 0x000000ab060f7824 */ /* 0x004fe400078e02ff */
[----:B-1----:R-:W-:-:S05]  /*32eb0*/  IMAD R4, R4, 0x154, RZ ;  /* 0x0000015404047824 */ /* 0x002fca00078e02ff */
[----:B------:R-:W1:Y:S01]  /*32ec0*/  LDC R6, c[0x0][0x278] ;  /* 0x00009e00ff067b82 */ /* 0x000e620000000800 */
[----:B------:R-:W-:-:S04]  /*32ed0*/  IADD3 R4, P6, R4, R2, RZ ;  /* 0x0000000204047210 */ /* 0x000fc80007fde0ff */
[-C--:B------:R-:W-:Y:S01]  /*32ee0*/  LEA.HI.X.SX32 R5, R232, R3.reuse, 0x1, P6 ;  /* 0x00000003e8057211 */ /* 0x080fe200030f0eff */
[----:B------:R-:W-:Y:S02]  /*32ef0*/  IMAD R237, R237, 0x6, RZ ;  /* 0x00000006eded7824 */ /* 0x000fe400078e02ff */
[----:B------:R-:W-:Y:S01]  /*32f00*/  IMAD R239, R239, 0xe, RZ ;  /* 0x0000000eefef7824 */ /* 0x000fe200078e02ff */
[----:B------:R-:W2:Y:S01]  /*32f10*/  LDC R19, c[0x0][0x278] ;  /* 0x00009e00ff137b82 */ /* 0x000ea20000000800 */
[----:B------:R3:W-:Y:S01]  /*32f20*/  STL.64 [R1+0x7e0], R4 ;  /* 0x0007e00401007387 */ /* 0x0007e20000100a00 */
[----:B------:R-:W-:Y:S01]  /*32f30*/  LEA.HI.X.SX32 R11, R15, R3, 0x1, P5 ;  /* 0x000000030f0b7211 */ /* 0x000fe200028f0eff */
[----:B0-----:R-:W-:-:S05]  /*32f40*/  IMAD R7, R7, 0x2b, RZ ;  /* 0x0000002b07077824 */ /* 0x001fca00078e02ff */
[----:B------:R-:W0:Y:S01]  /*32f50*/  LDC R148, c[0x0][0x278] ;  /* 0x00009e00ff947b82 */ /* 0x000e220000000800 */
[----:B---3--:R-:W-:Y:S01]  /*32f60*/  IADD3 R4, P6, R235, R2, RZ ;  /* 0x00000002eb047210 */ /* 0x008fe20007fde0ff */
[----:B-1----:R-:W-:-:S06]  /*32f70*/  IMAD R6, R6, 0x158, RZ ;  /* 0x0000015806067824 */ /* 0x002fcc00078e02ff */
[----:B------:R-:W1:Y:S01]  /*32f80*/  LDC R15, c[0x0][0x278] ;  /* 0x00009e00ff0f7b82 */ /* 0x000e620000000800 */
[----:B------:R-:W-:Y:S01]  /*32f90*/  LEA.HI.X.SX32 R5, R7, R3, 0x1, P6 ;  /* 0x0000000307057211 */ /* 0x000fe200030f0eff */
[----:B------:R-:W-:Y:S04]  /*32fa0*/  STL.64 [R1+0x7d8], R10 ;  /* 0x0007d80a01007387 */ /* 0x000fe80000100a00 */
[----:B------:R3:W-:Y:S02]  /*32fb0*/  STL.64 [R1+0x2e8], R4 ;  /* 0x0002e80401007387 */ /* 0x0007e40000100a00 */
[----:B------:R-:W0:Y:S08]  /*32fc0*/  LDC R59, c[0x0][0x278] ;  /* 0x00009e00ff3b7b82 */ /* 0x000e300000000800 */
[----:B------:R-:W0:Y:S01]  /*32fd0*/  LDC R63, c[0x0][0x278] ;  /* 0x00009e00ff3f7b82 */ /* 0x000e220000000800 */
[----:B---3--:R-:W-:-:S07]  /*32fe0*/  IADD3 R4, P6, R6, R2, RZ ;  /* 0x0000000206047210 */ /* 0x008fce0007fde0ff */
[----:B------:R-:W3:Y:S01]  /*32ff0*/  LDC R6, c[0x0][0x278] ;  /* 0x00009e00ff067b82 */ /* 0x000ee20000000800 */
[----:B------:R-:W-:-:S04]  /*33000*/  IADD3 R10, P5, R236, R2, RZ ;  /* 0x00000002ec0a7210 */ /* 0x000fc80007fbe0ff */
[----:B------:R-:W-:-:S03]  /*33010*/  LEA.HI.X.SX32 R11, R235, R3, 0x1, P5 ;  /* 0x00000003eb0b7211 */ /* 0x000fc600028f0eff */
[----:B------:R-:W0:Y:S08]  /*33020*/  LDC R55, c[0x0][0x278] ;  /* 0x00009e00ff377b82 */ /* 0x000e300000000800 */
[----:B------:R-:W0:Y:S01]  /*33030*/  LDC R51, c[0x0][0x278] ;  /* 0x00009e00ff337b82 */ /* 0x000e220000000800 */
[----:B---3--:R-:W-:-:S07]  /*33040*/  IMAD R7, R6, 0x3, RZ ;  /* 0x0000000306077824 */ /* 0x008fce00078e02ff */
[----:B------:R-:W3:Y:S08]  /*33050*/  LDC R47, c[0x0][0x278] ;  /* 0x00009e00ff2f7b82 */ /* 0x000ef00000000800 */
[----:B------:R-:W4:Y:S01]  /*33060*/  LDC R6, c[0x0][0x278] ;  /* 0x00009e00ff067b82 */ /* 0x000f220000000800 */
[----:B------:R2:W-:Y:S07]  /*33070*/  STL.64 [R1+0x190], R10 ;  /* 0x0001900a01007387 */ /* 0x0005ee0000100a00 */
[----:B------:R-:W3:Y:S01]  /*33080*/  LDC R43, c[0x0][0x278] ;  /* 0x00009e00ff2b7b82 */ /* 0x000ee20000000800 */
[----:B--2---:R-:W-:-:S07]  /*33090*/  IADD3 R10, P5, R237, R2, RZ ;  /* 0x00000002ed0a7210 */ /* 0x004fce0007fbe0ff */
[----:B------:R-:W2:Y:S01]  /*330a0*/  LDC R35, c[0x0][0x278] ;  /* 0x00009e00ff237b82 */ /* 0x000ea20000000800 */
[----:B------:R-:W-:Y:S01]  /*330b0*/  LEA.HI.X.SX32 R11, R7, R3, 0x1, P5 ;  /* 0x00000003070b7211 */ /* 0x000fe200028f0eff */
[----:B----4-:R-:W-:-:S06]  /*330c0*/  IMAD R7, R6, 0x7, RZ ;  /* 0x0000000706077824 */ /* 0x010fcc00078e02ff */
[----:B------:R-:W4:Y:S08]  /*330d0*/  LDC R23, c[0x0][0x278] ;  /* 0x00009e00ff177b82 */ /* 0x000f300000000800 */
[----:B------:R-:W1:Y:S01]  /*330e0*/  LDC R6, c[0x0][0x278] ;  /* 0x00009e00ff067b82 */ /* 0x000e620000000800 */
[----:B------:R-:W-:-:S05]  /*330f0*/  LEA.HI.X.SX32 R5, R236, R3, 0x1, P6 ;  /* 0x00000003ec057211 */ /* 0x000fca00030f0eff */
[----:B------:R-:W-:Y:S02]  /*33100*/  STL.64 [R1+0x7d0], R4 ;  /* 0x0007d00401007387 */ /* 0x000fe40000100a00 */
[----:B------:R-:W4:Y:S02]  /*33110*/  LDC R25, c[0x0][0x278] ;  /* 0x00009e00ff197b82 */ /* 0x000f240000000800 */
[----:B------:R0:W-:Y:S01]  /*33120*/  STL.64 [R1+0x428], R10 ;  /* 0x0004280a01007387 */ /* 0x0001e20000100a00 */
[----:B------:R-:W-:-:S05]  /*33130*/  IMAD R238, R238, 0xc, RZ ;  /* 0x0000000ceeee7824 */ /* 0x000fca00078e02ff */
[----:B------:R-:W4:Y:S01]  /*33140*/  LDC R144, c[0x0][0x278] ;  /* 0x00009e00ff907b82 */ /* 0x000f220000000800 */
[----:B0-----:R-:W-:-:S07]  /*33150*/  IADD3 R10, P5, R239, R2, RZ ;  /* 0x00000002ef0a7210 */ /* 0x001fce0007fbe0ff */
[----:B------:R-:W0:Y:S01]  /*33160*/  LDC R29, c[0x0][0x278] ;  /* 0x00009e00ff1d7b82 */ /* 0x000e220000000800 */
[----:B------:R-:W-:Y:S01]  /*33170*/  LEA.HI.X.SX32 R11, R7, R3, 0x1, P5 ;  /* 0x00000003070b7211 */ /* 0x000fe200028f0eff */
[----:B-1----:R-:W-:-:S06]  /*33180*/  IMAD R7, R6, 0xb, RZ ;  /* 0x0000000b06077824 */ /* 0x002fcc00078e02ff */
[----:B------:R-:W1:Y:S01]  /*33190*/  LDC R6, c[0x0][0x278] ;  /* 0x00009e00ff067b82 */ /* 0x000e620000000800 */
[----:B------:R-:W-:Y:S01]  /*331a0*/  IADD3 R4, P6, R238, R2, RZ ;  /* 0x00000002ee047210 */ /* 0x000fe20007fde0ff */
[----:B------:R-:W-:-:S03]  /*331b0*/  IMAD R240, R240, 0x16, RZ ;  /* 0x00000016f0f07824 */ /* 0x000fc600078e02ff */
[----:B------:R-:W-:-:S03]  /*331c0*/  LEA.HI.X.SX32 R5, R237, R3, 0x1, P6 ;  /* 0x00000003ed057211 */ /* 0x000fc600030f0eff */
[----:B------:R-:W0:Y:S02]  /*331d0*/  LDC R150, c[0x0][0x278] ;  /* 0x00009e00ff967b82 */ /* 0x000e240000000800 */
[----:B------:R3:W-:Y:S01]  /*331e0*/  STL.64 [R1+0x410], R4 ;  /* 0x0004100401007387 */ /* 0x0007e20000100a00 */
[----:B------:R-:W-:Y:S02]  /*331f0*/  IMAD R242, R242, 0x18, RZ ;  /* 0x00000018f2f27824 */ /* 0x000fe400078e02ff */
[----:B------:R-:W-:Y:S01]  /*33200*/  IMAD R247, R247, 0x1a, RZ ;  /* 0x0000001af7f77824 */ /* 0x000fe200078e02ff */
[----:B------:R2:W-:Y:S02]  /*33210*/  STL.64 [R1+0x408], R10 ;  /* 0x0004080a01007387 */ /* 0x0005e40000100a00 */
[----:B------:R-:W0:Y:S01]  /*33220*/  LDC R147, c[0x0][0x278] ;  /* 0x00009e00ff937b82 */ /* 0x000e220000000800 */
[----:B---3--:R-:W-:-:S07]  /*33230*/  IADD3 R4, P6, R240, R2, RZ ;  /* 0x00000002f0047210 */ /* 0x008fce0007fde0ff */
[----:B------:R-:W3:Y:S01]  /*33240*/  LDC R140, c[0x0][0x278] ;  /* 0x00009e00ff8c7b82 */ /* 0x000ee20000000800 */
[----:B------:R-:W-:Y:S01]  /*33250*/  LEA.HI.X.SX32 R5, R7, R3, 0x1, P6 ;  /* 0x0000000307057211 */ /* 0x000fe200030f0eff */
[----:B-1----:R-:W-:Y:S01]  /*33260*/  IMAD R6, R6, 0xd, RZ ;  /* 0x0000000d06067824 */ /* 0x002fe200078e02ff */
[----:B--2---:R-:W-:-:S03]  /*33270*/  IADD3 R10, P5, R242, R2, RZ ;  /* 0x00000002f20a7210 */ /* 0x004fc60007fbe0ff */
[----:B------:R1:W-:Y:S01]  /*33280*/  STL.64 [R1+0x3e8], R4 ;  /* 0x0003e80401007387 */ /* 0x0003e20000100a00 */
[----:B------:R-:W-:Y:S01]  /*33290*/  LEA.HI.X.SX32 R11, R238, R3, 0x1, P5 ;  /* 0x00000003ee0b7211 */ /* 0x000fe200028f0eff */
[----:B------:R-:W2:Y:S08]  /*332a0*/  LDC R146, c[0x0][0x278] ;  /* 0x00009e00ff927b82 */ /* 0x000eb00000000800 */
[----:B------:R-:W3:Y:S01]  /*332b0*/  LDC R142, c[0x0][0x278] ;  /* 0x00009e00ff8e7b82 */ /* 0x000ee20000000800 */
[----:B-1----:R-:W-:-:S04]  /*332c0*/  IADD3 R4, P6, R247, R2, RZ ;  /* 0x00000002f7047210 */ /* 0x002fc80007fde0ff */
[----:B------:R-:W-:Y:S01]  /*332d0*/  LEA.HI.X.SX32 R5, R6, R3, 0x1, P6 ;  /* 0x0000000306057211 */ /* 0x000fe200030f0eff */
[----:B------:R-:W-:Y:S02]  /*332e0*/  STL.64 [R1+0x3e0], R10 ;  /* 0x0003e00a01007387 */ /* 0x000fe40000100a00 */
[----:B------:R-:W1:Y:S02]  /*332f0*/  LDC R137, c[0x0][0x278] ;  /* 0x00009e00ff897b82 */ /* 0x000e640000000800 */
[----:B------:R4:W-:Y:S01]  /*33300*/  STL.64 [R1+0x3d8], R4 ;  /* 0x0003d80401007387 */ /* 0x0009e20000100a00 */
[----:B------:R-:W-:-:S05]  /*33310*/  IMAD R248, R248, 0x1c, RZ ;  /* 0x0000001cf8f87824 */ /* 0x000fca00078e02ff */
[----:B------:R-:W2:Y:S08]  /*33320*/  LDC R138, c[0x0][0x278] ;  /* 0x00009e00ff8a7b82 */ /* 0x000eb00000000800 */
[----:B----4-:R-:W4:Y:S01]  /*33330*/  LDC R4, c[0x0][0x278] ;  /* 0x00009e00ff047b82 */ /* 0x010f220000000800 */
[----:B------:R-:W-:Y:S01]  /*33340*/  IADD3 R10, P5, R248, R2, RZ ;  /* 0x00000002f80a7210 */ /* 0x000fe20007fbe0ff */
[----:B------:R-:W-:-:S03]  /*33350*/  IMAD R249, R249, 0x1e, RZ ;  /* 0x0000001ef9f97824 */ /* 0x000fc600078e02ff */
[----:B------:R-:W-:Y:S01]  /*33360*/  LEA.HI.X.SX32 R11, R239, R3, 0x1, P5 ;  /* 0x00000003ef0b7211 */ /* 0x000fe200028f0eff */
[----:B------:R-:W-:Y:S01]  /*33370*/  IMAD R250, R250, 0x2c, RZ ;  /* 0x0000002cfafa7824 */ /* 0x000fe200078e02ff */
[-C--:B------:R-:W-:Y:S01]  /*33380*/  IADD3 R6, P6, R249, R2.reuse, RZ ;  /* 0x00000002f9067210 */ /* 0x080fe20007fde0ff */
[----:B------:R-:W2:Y:S02]  /*33390*/  LDC R136, c[0x0][0x278] ;  /* 0x00009e00ff887b82 */ /* 0x000ea40000000800 */
[----:B------:R4:W-:Y:S06]  /*333a0*/  STL.64 [R1+0x3d0], R10 ;  /* 0x0003d00a01007387 */ /* 0x0009ec0000100a00 */
[----:B------:R-:W2:Y:S01]  /*333b0*/  LDC R133, c[0x0][0x278] ;  /* 0x00009e00ff857b82 */ /* 0x000ea20000000800 */
[----:B----4-:R-:W-:Y:S01]  /*333c0*/  IMAD R10, R4, 0xf, RZ ;  /* 0x0000000f040a7824 */ /* 0x010fe200078e02ff */
[----:B------:R-:W-:-:S06]  /*333d0*/  IADD3 R4, P5, R250, R2, RZ ;  /* 0x00000002fa047210 */ /* 0x000fcc0007fbe0ff */
[----:B------:R-:W4:Y:S01]  /*333e0*/  LDC R11, c[0x0][0x278] ;  /* 0x00009e00ff0b7b82 */ /* 0x000f220000000800 */
[-C--:B------:R-:W-:Y:S02]  /*333f0*/  LEA.HI.X.SX32 R7, R10, R3.reuse, 0x1, P6 ;  /* 0x000000030a077211 */ /* 0x080fe400030f0eff */
[----:B------:R-:W-:-:S03]  /*33400*/  LEA.HI.X.SX32 R5, R240, R3, 0x1, P5 ;  /* 0x00000003f0057211 */ /* 0x000fc600028f0eff */
[----:B------:R-:W-:Y:S02]  /*33410*/  STL.64 [R1+0x3c8], R6 ;  /* 0x0003c80601007387 */ /* 0x000fe40000100a00 */
[----:B------:R-:W2:Y:S02]  /*33420*/  LDC R134, c[0x0][0x278] ;  /* 0x00009e00ff867b82 */ /* 0x000ea40000000800 */
[----:B------:R0:W-:Y:S06]  /*33430*/  STL.64 [R1+0x390], R4 ;  /* 0x0003900401007387 */ /* 0x0001ec0000100a00 */
[----:B------:R-:W2:Y:S08]  /*33440*/  LDC R132, c[0x0][0x278] ;  /* 0x00009e00ff847b82 */ /* 0x000eb00000000800 */
[----:B0-----:R-:W0:Y:S08]  /*33450*/  LDC R5, c[0x0][0x278] ;  /* 0x00009e00ff057b82 */ /* 0x001e300000000800 */
[----:B------:R-:W3:Y:S08]  /*33460*/  LDC R6, c[0x0][0x278] ;  /* 0x00009e00ff067b82 */ /* 0x000ef00000000800 */
[----:B------:R-:W1:Y:S01]  /*33470*/  LDC R7, c[0x0][0x278] ;  /* 0x00009e00ff077b82 */ /* 0x000e620000000800 */
[----:B0-----:R-:W-:-:S07]  /*33480*/  IMAD R235, R5, 0xcd, RZ ;  /* 0x000000cd05eb7824 */ /* 0x001fce00078e02ff */
[----:B------:R-:W0:Y:S08]  /*33490*/  LDC R129, c[0x0][0x278] ;  /* 0x00009e00ff817b82 */ /* 0x000e300000000800 */
[----:B------:R-:W2:Y:S01]  /*334a0*/  LDC R5, c[0x0][0x278] ;  /* 0x00009e00ff057b82 */ /* 0x000ea20000000800 */
[----:B------:R-:W-:Y:S01]  /*334b0*/  IMAD R229, R19, 0x36, RZ ;  /* 0x0000003613e57824 */ /* 0x000fe200078e02ff */
[----:B------:R-:W-:Y:S01]  /*334c0*/  IADD3 R236, P6, R251, R2, RZ ;  /* 0x00000002fbec7210 */ /* 0x000fe20007fde0ff */
[----:B---3--:R-:W-:-:S05]  /*334d0*/  IMAD R6, R6, 0x17, RZ ;  /* 0x0000001706067824 */ /* 0x008fca00078e02ff */
[----:B------:R-:W3:Y:S01]  /*334e0*/  LDC R19, c[0x0][0x278] ;  /* 0x00009e00ff137b82 */ /* 0x000ee20000000800 */
[----:B------:R-:W-:Y:S01]  /*334f0*/  IMAD R18, R15, 0xcb, RZ ;  /* 0x000000cb0f127824 */ /* 0x000fe200078e02ff */
[-C--:B------:R-:W-:Y:S01]  /*33500*/  LEA.HI.X.SX32 R237, R6, R3.reuse, 0x1, P6 ;  /* 0x0000000306ed7211 */ /* 0x080fe200030f0eff */
[----:B----4-:R-:W-:Y:S02]  /*33510*/  IMAD R15, R11, 0x30, RZ ;  /* 0x000000300b0f7824 */ /* 0x010fe400078e02ff */
[----:B-1----:R-:W-:Y:S02]  /*33520*/  IMAD R7, R7, 0x32, RZ ;  /* 0x0000003207077824 */ /* 0x002fe400078e02ff */
[----:B------:R1:W-:Y:S01]  /*33530*/  STL.64 [R1+0x388], R236 ;  /* 0x000388ec01007387 */ /* 0x0003e20000100a00 */
[----:B------:R-:W-:Y:S01]  /*33540*/  IADD3 R10, P5, R15, R2, RZ ;  /* 0x000000020f0a7210 */ /* 0x000fe20007fbe0ff */
[----:B------:R-:W4:Y:S03]  /*33550*/  LDC R4, c[0x0][0x278] ;  /* 0x00009e00ff047b82 */ /* 0x000f260000000800 */
[----:B------:R-:W-:Y:S01]  /*33560*/  LEA.HI.X.SX32 R11, R242, R3, 0x1, P5 ;  /* 0x00000003f20b7211 */ /* 0x000fe200028f0eff */
[----:B--2---:R-:W-:-:S04]  /*33570*/  IMAD R5, R5, 0x19, RZ ;  /* 0x0000001905057824 */ /* 0x004fc800078e02ff */
[----:B------:R-:W2:Y:S01]  /*33580*/  LDC R6, c[0x0][0x278] ;  /* 0x00009e00ff067b82 */ /* 0x000ea20000000800 */
[----:B-1----:R-:W-:-:S04]  /*33590*/  IADD3 R236, P6, R7, R2, RZ ;  /* 0x0000000207ec7210 */ /* 0x002fc80007fde0ff */
[----:B------:R-:W-:Y:S01]  /*335a0*/  LEA.HI.X.SX32 R237, R5, R3, 0x1, P6 ;  /* 0x0000000305ed7211 */ /* 0x000fe200030f0eff */
[----:B------:R-:W-:Y:S01]  /*335b0*/  STL.64 [R1+0x380], R10 ;  /* 0x0003800a01007387 */ /* 0x000fe20000100a00 */
[----:B---3--:R-:W-:Y:S01]  /*335c0*/  IMAD R19, R19, 0x1b, RZ ;  /* 0x0000001b13137824 */ /* 0x008fe200078e02ff */
[----:B------:R-:W1:Y:S02]  /*335d0*/  LDC R5, c[0x0][0x278] ;  /* 0x00009e00ff057b82 */ /* 0x000e640000000800 */
[----:B------:R3:W-:Y:S06]  /*335e0*/  STL.64 [R1+0x378], R236 ;  /* 0x000378ec01007387 */ /* 0x0007ec0000100a00 */
[----:B------:R-:W0:Y:S01]  /*335f0*/  LDC R130, c[0x0][0x278] ;  /* 0x00009e00ff827b82 */ /* 0x000e220000000800 */
[----:B---3--:R-:W-:-:S07]  /*33600*/  IADD3 R236, P6, R229, R2, RZ ;  /* 0x00000002e5ec7210 */ /* 0x008fce0007fde0ff */
[----:B------:R-:W3:Y:S01]  /*33610*/  LDC R128, c[0x0][0x278] ;  /* 0x00009e00ff807b82 */ /* 0x000ee20000000800 */
[----:B------:R-:W-:-:S07]  /*33620*/  LEA.HI.X.SX32 R237, R19, R3, 0x1, P6 ;  /* 0x0000000313ed7211 */ /* 0x000fce00030f0eff */
[----:B------:R-:W2:Y:S01]  /*33630*/  LDC R19, c[0x0][0x278] ;  /* 0x00009e00ff137b82 */ /* 0x000ea20000000800 */
[----:B----4-:R-:W-:-:S05]  /*33640*/  IMAD R4, R4, 0x34, RZ ;  /* 0x0000003404047824 */ /* 0x010fca00078e02ff */
[----:B------:R-:W-:Y:S01]  /*33650*/  IADD3 R10, P5, R4, R2, RZ ;  /* 0x00000002040a7210 */ /* 0x000fe20007fbe0ff */
[----:B-1----:R-:W-:Y:S01]  /*33660*/  IMAD R5, R5, 0x3a, RZ ;  /* 0x0000003a05057824 */ /* 0x002fe200078e02ff */
[----:B------:R-:W1:Y:S02]  /*33670*/  LDC R125, c[0x0][0x278] ;  /* 0x00009e00ff7d7b82 */ /* 0x000e640000000800 */
[----:B------:R-:W-:-:S05]  /*33680*/  LEA.HI.X.SX32 R11, R247, R3, 0x1, P5 ;  /* 0x00000003f70b7211 */ /* 0x000fca00028f0eff */
[----:B------:R-:W-:Y:S01]  /*33690*/  STL.64 [R1+0x370], R10 ;  /* 0x0003700a01007387 */ /* 0x000fe20000100a00 */
[----:B------:R-:W4:Y:S03]  /*336a0*/  LDC R126, c[0x0][0x278] ;  /* 0x00009e00ff7e7b82 */ /* 0x000f260000000800 */
[----:B------:R0:W-:Y:S01]  /*336b0*/  STL.64 [R1+0x368], R236 ;  /* 0x000368ec01007387 */ /* 0x0001e20000100a00 */
[----:B--2---:R-:W-:-:S04]  /*336c0*/  IMAD R19, R19, 0x1d, RZ ;  /* 0x0000001d13137824 */ /* 0x004fc800078e02ff */
[----:B------:R-:W2:Y:S01]  /*336d0*/  LDC R124, c[0x0][0x278] ;  /* 0x00009e00ff7c7b82 */ /* 0x000ea20000000800 */
[----:B0-----:R-:W-:Y:S01]  /*336e0*/  IADD3 R236, P6, R5, R2, RZ ;  /* 0x0000000205ec7210 */ /* 0x001fe20007fde0ff */
[----:B------:R-:W-:-:S06]  /*336f0*/  IMAD R227, R221, 0x3c, RZ ;  /* 0x0000003cdde37824 */ /* 0x000fcc00078e02ff */
[----:B------:R-:W0:Y:S01]  /*33700*/  LDC R121, c[0x0][0x278] ;  /* 0x00009e00ff797b82 */ /* 0x000e220000000800 */
[----:B------:R-:W-:-:S07]  /*33710*/  LEA.HI.X.SX32 R237, R19, R3, 0x1, P6 ;  /* 0x0000000313ed7211 */ /* 0x000fce00030f0eff */
[----:B------:R-:W3:Y:S01]  /*33720*/  LDC R19, c[0x0][0x278] ;  /* 0x00009e00ff137b82 */ /* 0x000ee20000000800 */
[----:B------:R-:W-:-:S07]  /*33730*/  IMAD R6, R6, 0x38, RZ ;  /* 0x0000003806067824 */ /* 0x000fce00078e02ff */
[----:B------:R-:W1:Y:S01]  /*33740*/  LDC R221, c[0x0][0x278] ;  /* 0x00009e00ffdd7b82 */ /* 0x000e620000000800 */
[----:B------:R-:W-:Y:S01]  /*33750*/  IADD3 R10, P5, R6, R2, RZ ;  /* 0x00000002060a7210 */ /* 0x000fe20007fbe0ff */
[----:B------:R-:W-:-:S03]  /*33760*/  IMAD R247, R225, 0x3e, RZ ;  /* 0x0000003ee1f77824 */ /* 0x000fc600078e02ff */
[----:B------:R-:W-:Y:S01]  /*33770*/  LEA.HI.X.SX32 R11, R248, R3, 0x1, P5 ;  /* 0x00000003f80b7211 */ /* 0x000fe200028f0eff */
[----:B------:R-:W-:Y:S02]  /*33780*/  IMAD R232, R223, 0xcf, RZ ;  /* 0x000000cfdfe87824 */ /* 0x000fe400078e02ff */
[----:B------:R-:W4:Y:S02]  /*33790*/  LDC R223, c[0x0][0x278] ;  /* 0x00009e00ffdf7b82 */ /* 0x000f240000000800 */
[----:B------:R-:W-:Y:S04]  /*337a0*/  STL.64 [R1+0x360], R10 ;  /* 0x0003600a01007387 */ /* 0x000fe80000100a00 */
[----:B------:R2:W-:Y:S01]  /*337b0*/  STL.64 [R1+0x358], R236 ;  /* 0x000358ec01007387 */ /* 0x0005e20000100a00 */
[----:B---3--:R-:W-:Y:S01]  /*337c0*/  IMAD R19, R19, 0x1f, RZ ;  /* 0x0000001f13137824 */ /* 0x008fe200078e02ff */
[----:B------:R-:W3:Y:S01]  /*337d0*/  LDC R120, c[0x0][0x278] ;  /* 0x00009e00ff787b82 */ /* 0x000ee20000000800 */
[----:B-1----:R-:W-:-:S07]  /*337e0*/  IMAD R242, R221, 0x58, RZ ;  /* 0x00000058ddf27824 */ /* 0x002fce00078e02ff */
[----:B------:R-:W1:Y:S01]  /*337f0*/  LDC R122, c[0x0][0x278] ;  /* 0x00009e00ff7a7b82 */ /* 0x000e620000000800 */
[----:B--2---:R-:W-:-:S04]  /*33800*/  IADD3 R236, P6, R247, R2, RZ ;  /* 0x00000002f7ec7210 */ /* 0x004fc80007fde0ff */
[----:B------:R-:W-:-:S03]  /*33810*/  LEA.HI.X.SX32 R237, R19, R3, 0x1, P6 ;  /* 0x0000000313ed7211 */ /* 0x000fc600030f0eff */
[----:B------:R-:W2:Y:S01]  /*33820*/  LDC R221, c[0x0][0x278] ;  /* 0x00009e00ffdd7b82 */ /* 0x000ea20000000800 */
[----:B------:R-:W-:-:S07]  /*33830*/  IADD3 R10, P5, R227, R2, RZ ;  /* 0x00000002e30a7210 */ /* 0x000fce0007fbe0ff */
[----:B------:R-:W0:Y:S01]  /*33840*/  LDC R19, c[0x0][0x278] ;  /* 0x00009e00ff137b82 */ /* 0x000e220000000800 */
[----:B------:R-:W-:-:S05]  /*33850*/  LEA.HI.X.SX32 R11, R249, R3, 0x1, P5 ;  /* 0x00000003f90b7211 */ /* 0x000fca00028f0eff */
[----:B------:R3:W-:Y:S01]  /*33860*/  STL.64 [R1+0x350], R10 ;  /* 0x0003500a01007387 */ /* 0x0007e20000100a00 */
[----:B----4-:R-:W-:Y:S01]  /*33870*/  IMAD R223, R223, 0x5a, RZ ;  /* 0x0000005adfdf7824 */ /* 0x010fe200078e02ff */
[----:B------:R-:W4:Y:S02]  /*33880*/  LDC R123, c[0x0][0x278] ;  /* 0x00009e00ff7b7b82 */ /* 0x000f240000000800 */
[----:B------:R-:W-:Y:S06]  /*33890*/  STL.64 [R1+0x348], R236 ;  /* 0x000348ec01007387 */ /* 0x000fec0000100a00 */
[----:B------:R-:W4:Y:S01]  /*338a0*/  LDC R116, c[0x0][0x278] ;  /* 0x00009e00ff747b82 */ /* 0x000f220000000800 */
[----:B---3--:R-:W-:Y:S01]  /*338b0*/  IADD3 R10, P5, R242, R2, RZ ;  /* 0x00000002f20a7210 */ /* 0x008fe20007fbe0ff */
[----:B--2---:R-:W-:-:S03]  /*338c0*/  IMAD R225, R221, 0x5c, RZ ;  /* 0x0000005cdde17824 */ /* 0x004fc600078e02ff */
[-C--:B------:R-:W-:Y:S01]  /*338d0*/  LEA.HI.X.SX32 R11, R250, R3.reuse, 0x1, P5 ;  /* 0x00000003fa0b7211 */ /* 0x080fe200028f0eff */
[----:B0-----:R-:W-:Y:S01]  /*338e0*/  IMAD R19, R19, 0x2d, RZ ;  /* 0x0000002d13137824 */ /* 0x001fe200078e02ff */
[----:B------:R-:W-:Y:S01]  /*338f0*/  IADD3 R248, P6, R223, R2, RZ ;  /* 0x00000002dff87210 */ /* 0x000fe20007fde0ff */
[----:B------:R-:W0:Y:S02]  /*33900*/  LDC R221, c[0x0][0x278] ;  /* 0x00009e00ffdd7b82 */ /* 0x000e240000000800 */
[----:B------:R2:W-:Y:S01]  /*33910*/  STL.64 [R1+0x2e0], R10 ;  /* 0x0002e00a01007387 */ /* 0x0005e20000100a00 */
[----:B------:R-:W-:-:S05]  /*33920*/  LEA.HI.X.SX32 R249, R19, R3, 0x1, P6 ;  /* 0x0000000313f97211 */ /* 0x000fca00030f0eff */
[----:B------:R-:W3:Y:S01]  /*33930*/  LDC R119, c[0x0][0x278] ;  /* 0x00009e00ff777b82 */ /* 0x000ee20000000800 */
[----:B--2---:R-:W-:-:S07]  /*33940*/  IADD3 R10, P5, R225, R2, RZ ;  /* 0x00000002e10a7210 */ /* 0x004fce0007fbe0ff */
[----:B------:R-:W2:Y:S01]  /*33950*/  LDC R19, c[0x0][0x278] ;  /* 0x00009e00ff137b82 */ /* 0x000ea20000000800 */
[----:B------:R-:W-:Y:S01]  /*33960*/  LEA.HI.X.SX32 R11, R251, R3, 0x1, P5 ;  /* 0x00000003fb0b7211 */ /* 0x000fe200028f0eff */
[----:B------:R-:W-:Y:S04]  /*33970*/  STL.64 [R1+0x2d8], R248 ;  /* 0x0002d8f801007387 */ /* 0x000fe80000100a00 */
[----:B------:R1:W-:Y:S02]  /*33980*/  STL.64 [R1+0x2d0], R10 ;  /* 0x0002d00a01007387 */ /* 0x0003e40000100a00 */
[----:B------:R-:W3:Y:S08]  /*33990*/  LDC R118, c[0x0][0x278] ;  /* 0x00009e00ff767b82 */ /* 0x000ef00000000800 */
[----:B------:R-:W3:Y:S08]  /*339a0*/  LDC R114, c[0x0][0x278] ;  /* 0x00009e00ff727b82 */ /* 0x000ef00000000800 */
[----:B-1----:R-:W1:Y:S01]  /*339b0*/  LDC R10, c[0x0][0x278] ;  /* 0x00009e00ff0a7b82 */ /* 0x002e620000000800 */
[----:B0-----:R-:W-:-:S07]  /*339c0*/  IMAD R237, R221, 0x60, RZ ;  /* 0x00000060dded7824 */ /* 0x001fce00078e02ff */
[----:B------:R-:W0:Y:S08]  /*339d0*/  LDC R221, c[0x0][0x278] ;  /* 0x00009e00ffdd7b82 */ /* 0x000e300000000800 */
[----:B------:R-:W3:Y:S01]  /*339e0*/  LDC R113, c[0x0][0x278] ;  /* 0x00009e00ff717b82 */ /* 0x000ee20000000800 */
[----:B-1----:R-:W-:-:S07]  /*339f0*/  IMAD R11, R10, 0x2f, RZ ;  /* 0x0000002f0a0b7824 */ /* 0x002fce00078e02ff */
[----:B------:R-:W1:Y:S08]  /*33a00*/  LDC R112, c[0x0][0x278] ;  /* 0x00009e00ff707b82 */ /* 0x000e700000000800 */
[----:B------:R-:W4:Y:S01]  /*33a10*/  LDC R10, c[0x0][0x278] ;  /* 0x00009e00ff0a7b82 */ /* 0x000f220000000800 */
[----:B------:R-:W-:Y:S02]  /*33a20*/  IMAD R238, R231, 0x5e, RZ ;  /* 0x0000005ee7ee7824 */ /* 0x000fe400078e02ff */
[----:B0-----:R-:W-:-:S03]  /*33a30*/  IMAD R240, R221, 0x62, RZ ;  /* 0x00000062ddf07824 */ /* 0x001fc600078e02ff */
[-C--:B------:R-:W-:Y:S01]  /*33a40*/  IADD3 R248, P6, R238, R2.reuse, RZ ;  /* 0x00000002eef87210 */ /* 0x080fe20007fde0ff */
[----:B--2---:R-:W-:Y:S01]  /*33a50*/  IMAD R221, R19, 0xd1, RZ ;  /* 0x000000d113dd7824 */ /* 0x004fe200078e02ff */
[----:B------:R-:W-:Y:S01]  /*33a60*/  IADD3 R250, P5, R237, R2, RZ ;  /* 0x00000002edfa7210 */ /* 0x000fe20007fbe0ff */
[----:B------:R-:W-:Y:S01]  /*33a70*/  IMAD R149, R149, 0x68, RZ ;  /* 0x0000006895957824 */ /* 0x000fe200078e02ff */
[----:B------:R-:W-:Y:S01]  /*33a80*/  LEA.HI.X.SX32 R249, R11, R3, 0x1, P6 ;  /* 0x000000030bf97211 */ /* 0x000fe200030f0eff */
[----:B------:R-:W-:Y:S01]  /*33a90*/  IMAD R145, R145, 0x74, RZ ;  /* 0x0000007491917824 */ /* 0x000fe200078e02ff */
[----:B------:R-:W0:Y:S01]  /*33aa0*/  LDC R11, c[0x0][0x278] ;  /* 0x00009e00ff0b7b82 */ /* 0x000e220000000800 */
[----:B------:R-:W-:Y:S02]  /*33ab0*/  IMAD R151, R151, 0x76, RZ ;  /* 0x0000007697977824 */ /* 0x000fe400078e02ff */
[----:B------:R-:W-:Y:S02]  /*33ac0*/  IMAD R141, R141, 0x7a, RZ ;  /* 0x0000007a8d8d7824 */ /* 0x000fe400078e02ff */
[----:B------:R-:W-:-:S02]  /*33ad0*/  IMAD R143, R143, 0x7e, RZ ;  /* 0x0000007e8f8f7824 */ /* 0x000fc400078e02ff */
[----:B------:R-:W-:Y:S01]  /*33ae0*/  IMAD R139, R139, 0xae, RZ ;  /* 0x000000ae8b8b7824 */ /* 0x000fe200078e02ff */
[----:B------:R-:W2:Y:S01]  /*33af0*/  LDC R110, c[0x0][0x278] ;  /* 0x00009e00ff6e7b82 */ /* 0x000ea20000000800 */
[----:B----4-:R-:W-:-:S07]  /*33b00*/  IMAD R19, R10, 0x64, RZ ;  /* 0x000000640a137824 */ /* 0x010fce00078e02ff */
[----:B------:R-:W4:Y:S01]  /*33b10*/  LDC R10, c[0x0][0x278] ;  /* 0x00009e00ff0a7b82 */ /* 0x000f220000000800 */
[----:B------:R-:W-:Y:S01]  /*33b20*/  LEA.HI.X.SX32 R251, R15, R3, 0x1, P5 ;  /* 0x000000030ffb7211 */ /* 0x000fe200028f0eff */
[----:B------:R3:W-:Y:S01]  /*33b30*/  STL.64 [R1+0x2c8], R248 ;  /* 0x0002c8f801007387 */ /* 0x0007e20000100a00 */
[----:B0-----:R-:W-:-:S05]  /*33b40*/  IMAD R15, R11, 0x31, RZ ;  /* 0x000000310b0f7824 */ /* 0x001fca00078e02ff */
[----:B------:R-:W0:Y:S01]  /*33b50*/  LDC R109, c[0x0][0x278] ;  /* 0x00009e00ff6d7b82 */ /* 0x000e220000000800 */
[-C--:B---3--:R-:W-:Y:S01]  /*33b60*/  IADD3 R248, P6, R240, R2.reuse, RZ ;  /* 0x00000002f0f87210 */ /* 0x088fe20007fde0ff */
[----:B------:R-:W-:Y:S02]  /*33b70*/  IMAD R135, R135, 0xb0, RZ ;  /* 0x000000b087877824 */ /* 0x000fe400078e02ff */
[----:B------:R-:W-:Y:S01]  /*33b80*/  IMAD R127, R127, 0xb4, RZ ;  /* 0x000000b47f7f7824 */ /* 0x000fe200078e02ff */
[-C--:B------:R-:W-:Y:S01]  /*33b90*/  LEA.HI.X.SX32 R249, R15, R3.reuse, 0x1, P6 ;  /* 0x000000030ff97211 */ /* 0x080fe200030f0eff */
[----:B------:R-:W-:Y:S02]  /*33ba0*/  IMAD R131, R131, 0xb2, RZ ;  /* 0x000000b283837824 */ /* 0x000fe400078e02ff */
[----:B------:R-:W3:Y:S01]  /*33bb0*/  LDC R108, c[0x0][0x278] ;  /* 0x00009e00ff6c7b82 */ /* 0x000ee20000000800 */
[----:B----4-:R-:W-:Y:S01]  /*33bc0*/  IMAD R239, R10, 0x66, RZ ;  /* 0x000000660aef7824 */ /* 0x010fe200078e02ff */
[-C--:B------:R-:W-:Y:S01]  /*33bd0*/  IADD3 R10, P5, R19, R2.reuse, RZ ;  /* 0x00000002130a7210 */ /* 0x080fe20007fbe0ff */
[----:B------:R-:W-:Y:S05]  /*33be0*/  STL.64 [R1+0x2c0], R250 ;  /* 0x0002c0fa01007387 */ /* 0x000fea0000100a00 */
[----:B------:R-:W4:Y:S01]  /*33bf0*/  LDC R15, c[0x0][0x278] ;  /* 0x00009e00ff0f7b82 */ /* 0x000f220000000800 */
[----:B------:R-:W-:Y:S01]  /*33c00*/  LEA.HI.X.SX32 R11, R7, R3, 0x1, P5 ;  /* 0x00000003070b7211 */ /* 0x000fe200028f0eff */
[----:B------:R1:W-:Y:S06]  /*33c10*/  STL.64 [R1+0x2b8], R248 ;  /* 0x0002b8f801007387 */ /* 0x0003ec0000100a00 */
[----:B------:R-:W2:Y:S01]  /*33c20*/  LDC R7, c[0x0][0x278] ;  /* 0x00009e00ff077b82 */ /* 0x000ea20000000800 */
[----:B------:R0:W-:Y:S01]  /*33c30*/  STL.64 [R1+0x2b0], R10 ;  /* 0x0002b00a01007387 */ /* 0x0001e20000100a00 */
[----:B-1----:R-:W-:Y:S01]  /*33c40*/  IADD3 R248, P5, R149, R2, RZ ;  /* 0x0000000295f87210 */ /* 0x002fe20007fbe0ff */
[----:B------:R-:W-:-:S05]  /*33c50*/  IMAD R115, R115, 0xba, RZ ;  /* 0x000000ba73737824 */ /* 0x000fca00078e02ff */
[----:B------:R-:W1:Y:S01]  /*33c60*/  LDC R106, c[0x0][0x278] ;  /* 0x00009e00ff6a7b82 */ /* 0x000e620000000800 */
[----:B------:R-:W-:-:S07]  /*33c70*/  LEA.HI.X.SX32 R249, R4, R3, 0x1, P5 ;  /* 0x0000000304f97211 */ /* 0x000fce00028f0eff */
[----:B0-----:R-:W0:Y:S08]  /*33c80*/  LDC R11, c[0x0][0x278] ;  /* 0x00009e00ff0b7b82 */ /* 0x001e300000000800 */
[----:B------:R-:W3:Y:S01]  /*33c90*/  LDC R4, c[0x0][0x278] ;  /* 0x00009e00ff047b82 */ /* 0x000ee20000000800 */
[----:B--2---:R-:W-:Y:S01]  /*33ca0*/  IMAD R7, R7, 0x33, RZ ;  /* 0x0000003307077824 */ /* 0x004fe200078e02ff */
[----:B------:R-:W-:-:S04]  /*33cb0*/  IADD3 R250, P6, R239, R2, RZ ;  /* 0x00000002effa7210 */ /* 0x000fc80007fde0ff */
[----:B------:R-:W-:Y:S02]  /*33cc0*/  LEA.HI.X.SX32 R251, R7, R3, 0x1, P6 ;  /* 0x0000000307fb7211 */ /* 0x000fe400030f0eff */
[----:B------:R-:W2:Y:S03]  /*33cd0*/  LDC R10, c[0x0][0x278] ;  /* 0x00009e00ff0a7b82 */ /* 0x000ea60000000800 */
[----:B------:R4:W-:Y:S01]  /*33ce0*/  STL.64 [R1+0x2a8], R250 ;  /* 0x0002a8fa01007387 */ /* 0x0009e20000100a00 */
[----:B0-----:R-:W-:-:S04]  /*33cf0*/  IMAD R11, R11, 0x6a, RZ ;  /* 0x0000006a0b0b7824 */ /* 0x001fc800078e02ff */
[----:B------:R-:W0:Y:S01]  /*33d00*/  LDC R105, c[0x0][0x278] ;  /* 0x00009e00ff697b82 */ /* 0x000e220000000800 */
[----:B----4-:R-:W-:Y:S01]  /*33d10*/  IADD3 R250, P6, R11, R2, RZ ;  /* 0x000000020bfa7210 */ /* 0x010fe20007fde0ff */
[----:B---3--:R-:W-:-:S06]  /*33d20*/  IMAD R7, R4, 0x35, RZ ;  /* 0x0000003504077824 */ /* 0x008fcc00078e02ff */
[----:B------:R-:W3:Y:S01]  /*33d30*/  LDC R104, c[0x0][0x278] ;  /* 0x00009e00ff687b82 */ /* 0x000ee20000000800 */
[----:B------:R-:W-:-:S07]  /*33d40*/  LEA.HI.X.SX32 R251, R7, R3, 0x1, P6 ;  /* 0x0000000307fb7211 */ /* 0x000fce00030f0eff */
[----:B------:R-:W4:Y:S08]  /*33d50*/  LDC R7, c[0x0][0x278] ;  /* 0x00009e00ff077b82 */ /* 0x000f300000000800 */
[----:B------:R-:W1:Y:S01]  /*33d60*/  LDC R4, c[0x0][0x278] ;  /* 0x00009e00ff047b82 */ /* 0x000e620000000800 */
[----:B------:R-:W-:Y:S01]  /*33d70*/  IMAD R15, R15, 0x6e, RZ ;  /* 0x0000006e0f0f7824 */ /* 0x000fe200078e02ff */
[----:B------:R-:W-:Y:S04]  /*33d80*/  STL.64 [R1+0x2a0], R248 ;  /* 0x0002a0f801007387 */ /* 0x000fe80000100a00 */
[----:B------:R2:W-:Y:S01]  /*33d90*/  STL.64 [R1+0x298], R250 ;  /* 0x000298fa01007387 */ /* 0x0005e20000100a00 */
[----:B------:R-:W-:Y:S01]  /*33da0*/  IMAD R117, R117, 0xb8, RZ ;  /* 0x000000b875757824 */ /* 0x000fe200078e02ff */
[----:B------:R-:W3:Y:S01]  /*33db0*/  LDC R102, c[0x0][0x278] ;  /* 0x00009e00ff667b82 */ /* 0x000ee20000000800 */
[----:B----4-:R-:W-:-:S07]  /*33dc0*/  IMAD R7, R7, 0x37, RZ ;  /* 0x0000003707077824 */ /* 0x010fce00078e02ff */
[----:B------:R-:W4:Y:S01]  /*33dd0*/  LDC R101, c[0x0][0x278] ;  /* 0x00009e00ff657b82 */ /* 0x000f220000000800 */
[----:B--2---:R-:W-:Y:S01]  /*33de0*/  IADD3 R250, P6, R15, R2, RZ ;  /* 0x000000020ffa7210 */ /* 0x004fe20007fde0ff */
[----:B-1----:R-:W-:-:S06]  /*33df0*/  IMAD R236, R4, 0x70, RZ ;  /* 0x0000007004ec7824 */ /* 0x002fcc00078e02ff */
[----:B------:R-:W1:Y:S01]  /*33e00*/  LDC R100, c[0x0][0x278] ;  /* 0x00009e00ff647b82 */ /* 0x000e620000000800 */
[----:B------:R-:W-:-:S07]  /*33e10*/  LEA.HI.X.SX32 R251, R7, R3, 0x1, P6 ;  /* 0x0000000307fb7211 */ /* 0x000fce00030f0eff */
[----:B------:R-:W2:Y:S08]  /*33e20*/  LDC R4, c[0x0][0x278] ;  /* 0x00009e00ff047b82 */ /* 0x000eb00000000800 */
[----:B------:R-:W0:Y:S01]  /*33e30*/  LDC R7, c[0x0][0x278] ;  /* 0x00009e00ff077b82 */ /* 0x000e220000000800 */
[----:B------:R-:W-:-:S05]  /*33e40*/  IMAD R10, R10, 0x6c, RZ ;  /* 0x0000006c0a0a7824 */ /* 0x000fca00078e02ff */
[----:B------:R-:W-:Y:S01]  /*33e50*/  IADD3 R248, P5, R10, R2, RZ ;  /* 0x000000020af87210 */ /* 0x000fe20007fbe0ff */
[----:B------:R-:W-:Y:S01]  /*33e60*/  IMAD R111, R111, 0xbc, RZ ;  /* 0x000000bc6f6f7824 */ /* 0x000fe200078e02ff */
[----:B------:R-:W1:Y:S02]  /*33e70*/  LDC R96, c[0x0][0x278] ;  /* 0x00009e00ff607b82 */ /* 0x000e640000000800 */
[----:B------:R-:W-:Y:S01]  /*33e80*/  LEA.HI.X.SX32 R249, R229, R3, 0x1, P5 ;  /* 0x00000003e5f97211 */ /* 0x000fe200028f0eff */
[----:B--2---:R-:W-:-:S04]  /*33e90*/  IMAD R4, R4, 0x72, RZ ;  /* 0x0000007204047824 */ /* 0x004fc800078e02ff */
[----:B------:R-:W-:Y:S01]  /*33ea0*/  STL.64 [R1+0x290], R248 ;  /* 0x000290f801007387 */ /* 0x000fe20000100a00 */
[----:B------:R-:W2:Y:S03]  /*33eb0*/  LDC R229, c[0x0][0x278] ;  /* 0x00009e00ffe57b82 */ /* 0x000ea60000000800 */
[----:B------:R3:W-:Y:S01]  /*33ec0*/  STL.64 [R1+0x288], R250 ;  /* 0x000288fa01007387 */ /* 0x0007e20000100a00 */
[----:B0-----:R-:W-:Y:S02]  /*33ed0*/  IMAD R7, R7, 0x39, RZ ;  /* 0x0000003907077824 */ /* 0x001fe400078e02ff */
[----:B------:R-:W-:Y:S02]  /*33ee0*/  IMAD R107, R107, 0xbe, RZ ;  /* 0x000000be6b6b7824 */ /* 0x000fe400078e02ff */
[----:B------:R-:W0:Y:S01]  /*33ef0*/  LDC R99, c[0x0][0x278] ;  /* 0x00009e00ff637b82 */ /* 0x000e220000000800 */
[----:B---3--:R-:W-:Y:S01]  /*33f00*/  IADD3 R250, P6, R4, R2, RZ ;  /* 0x0000000204fa7210 */ /* 0x008fe20007fde0ff */
[----:B------:R-:W-:-:S06]  /*33f10*/  IMAD R103, R103, 0xc0, RZ ;  /* 0x000000c067677824 */ /* 0x000fcc00078e02ff */
[----:B------:R-:W3:Y:S01]  /*33f20*/  LDC R98, c[0x0][0x278] ;  /* 0x00009e00ff627b82 */ /* 0x000ee20000000800 */
[----:B------:R-:W-:-:S07]  /*33f30*/  LEA.HI.X.SX32 R251, R7, R3, 0x1, P6 ;  /* 0x0000000307fb7211 */ /* 0x000fce00030f0eff */
[----:B------:R-:W4:Y:S01]  /*33f40*/  LDC R7, c[0x0][0x278] ;  /* 0x00009e00ff077b82 */ /* 0x000f220000000800 */
[----:B------:R-:W-:-:S04]  /*33f50*/  IADD3 R248, P5, R236, R2, RZ ;  /* 0x00000002ecf87210 */ /* 0x000fc80007fbe0ff */
[----:B------:R-:W-:-:S03]  /*33f60*/  LEA.HI.X.SX32 R249, R6, R3, 0x1, P5 ;  /* 0x0000000306f97211 */ /* 0x000fc600028f0eff */
[----:B------:R-:W1:Y:S02]  /*33f70*/  LDC R6, c[0x0][0x278] ;  /* 0x00009e00ff067b82 */ /* 0x000e640000000800 */
[----:B------:R-:W-:Y:S04]  /*33f80*/  STL.64 [R1+0x280], R248 ;  /* 0x000280f801007387 */ /* 0x000fe80000100a00 */
[----:B------:R2:W-:Y:S01]  /*33f90*/  STL.64 [R1+0x278], R250 ;  /* 0x000278fa01007387 */ /* 0x0005e20000100a00 */
[----:B------:R-:W-:Y:S01]  /*33fa0*/  IMAD R97, R97, 0xc2, RZ ;  /* 0x000000c261617824 */ /* 0x000fe200078e02ff */
[----:B------:R-:W3:Y:S01]  /*33fb0*/  LDC R95, c[0x0][0x278] ;  /* 0x00009e00ff5f7b82 */ /* 0x000ee20000000800 */
[----:B------:R-:W-:Y:S02]  /*33fc0*/  IMAD R87, R87, 0xc8, RZ ;  /* 0x000000c857577824 */ /* 0x000fe400078e02ff */
[----:B------:R-:W-:-:S02]  /*33fd0*/  IMAD R93, R93, 0xc6, RZ ;  /* 0x000000c65d5d7824 */ /* 0x000fc400078e02ff */
[----:B------:R-:W-:Y:S02]  /*33fe0*/  IMAD R83, R83, 0xcc, RZ ;  /* 0x000000cc53537824 */ /* 0x000fe400078e02ff */
[----:B------:R-:W-:Y:S01]  /*33ff0*/  IMAD R79, R79, 0xce, RZ ;  /* 0x000000ce4f4f7824 */ /* 0x000fe200078e02ff */
[----:B------:R-:W3:Y:S01]  /*34000*/  LDC R94, c[0x0][0x278] ;  /* 0x00009e00ff5e7b82 */ /* 0x000ee20000000800 */
[----:B--2---:R-:W-:Y:S02]  /*34010*/  IMAD R251, R229, 0x3b, RZ ;  /* 0x0000003be5fb7824 */ /* 0x004fe400078e02ff */
[----:B----4-:R-:W-:-:S05]  /*34020*/  IMAD R229, R7, 0xd5, RZ ;  /* 0x000000d507e57824 */ /* 0x010fca00078e02ff */
[----:B------:R-:W2:Y:S01]  /*34030*/  LDC R7, c[0x0][0x278] ;  /* 0x00009e00ff077b82 */ /* 0x000ea20000000800 */
[-C--:B------:R-:W-:Y:S01]  /*34040*/  IADD3 R248, P5, R145, R2.reuse, RZ ;  /* 0x0000000291f87210 */ /* 0x080fe20007fbe0ff */
[----:B-1----:R-:W-:Y:S01]  /*34050*/  IMAD R6, R6, 0x78, RZ ;  /* 0x0000007806067824 */ /* 0x002fe200078e02ff */
[----:B------:R-:W-:Y:S02]  /*34060*/  IADD3 R250, P6, R151, R2, RZ ;  /* 0x0000000297fa7210 */ /* 0x000fe40007fde0ff */
[----:B------:R-:W-:-:S03]  /*34070*/  LEA.HI.X.SX32 R249, R5, R3, 0x1, P5 ;  /* 0x0000000305f97211 */ /* 0x000fc600028f0eff */
[----:B------:R-:W1:Y:S01]  /*34080*/  LDC R5, c[0x0][0x278] ;  /* 0x00009e00ff057b82 */ /* 0x000e620000000800 */
[----:B------:R-:W-:Y:S01]  /*34090*/  LEA.HI.X.SX32 R251, R251, R3, 0x1, P6 ;  /* 0x00000003fbfb7211 */ /* 0x000fe200030f0eff */
[----:B------:R4:W-:Y:S04]  /*340a0*/  STL.64 [R1+0x270], R248 ;  /* 0x000270f801007387 */ /* 0x0009e80000100a00 */
[----:B------:R0:W-:Y:S01]  /*340b0*/  STL.64 [R1+0x268], R250 ;  /* 0x000268fa01007387 */ /* 0x0001e20000100a00 */
[----:B------:R-:W-:Y:S01]  /*340c0*/  IMAD R75, R75, 0xd0, RZ ;  /* 0x000000d04b4b7824 */ /* 0x000fe200078e02ff */
[----:B------:R-:W3:Y:S01]  /*340d0*/  LDC R92, c[0x0][0x278] ;  /* 0x00009e00ff5c7b82 */ /* 0x000ee20000000800 */
[----:B----4-:R-:W-:Y:S01]  /*340e0*/  IADD3 R248, P5, R6, R2, RZ ;  /* 0x0000000206f87210 */ /* 0x010fe20007fbe0ff */
[----:B--2---:R-:W-:-:S06]  /*340f0*/  IMAD R7, R7, 0x3d, RZ ;  /* 0x0000003d07077824 */ /* 0x004fcc00078e02ff */
[----:B------:R-:W2:Y:S01]  /*34100*/  LDC R91, c[0x0][0x278] ;  /* 0x00009e00ff5b7b82 */ /* 0x000ea20000000800 */
[----:B------:R-:W-:Y:S02]  /*34110*/  LEA.HI.X.SX32 R249, R227, R3, 0x1, P5 ;  /* 0x00000003e3f97211 */ /* 0x000fe400028f0eff */
[----:B0-----:R-:W-:-:S05]  /*34120*/  IADD3 R250, P6, R141, R2, RZ ;  /* 0x000000028dfa7210 */ /* 0x001fca0007fde0ff */
[----:B------:R-:W0:Y:S01]  /*34130*/  LDC R227, c[0x0][0x278] ;  /* 0x00009e00ffe37b82 */ /* 0x000e220000000800 */
[----:B------:R-:W-:-:S07]  /*34140*/  LEA.HI.X.SX32 R251, R7, R3, 0x1, P6 ;  /* 0x0000000307fb7211 */ /* 0x000fce00030f0eff */
[----:B------:R-:W4:Y:S01]  /*34150*/  LDC R7, c[0x0][0x278] ;  /* 0x00009e00ff077b82 */ /* 0x000f220000000800 */
[----:B-1----:R-:W-:Y:S01]  /*34160*/  IMAD R5, R5, 0x7c, RZ ;  /* 0x0000007c05057824 */ /* 0x002fe200078e02ff */
[----:B------:R1:W-:Y:S04]  /*34170*/  STL.64 [R1+0x260], R248 ;  /* 0x000260f801007387 */ /* 0x0003e80000100a00 */
[----:B------:R3:W-:Y:S01]  /*34180*/  STL.64 [R1+0x258], R250 ;  /* 0x000258fa01007387 */ /* 0x0007e20000100a00 */
[----:B------:R-:W-:Y:S01]  /*34190*/  IMAD R71, R71, 0xd2, RZ ;  /* 0x000000d247477824 */ /* 0x000fe200078e02ff */
[----:B------:R-:W2:Y:S01]  /*341a0*/  LDC R90, c[0x0][0x278] ;  /* 0x00009e00ff5a7b82 */ /* 0x000ea20000000800 */
[----:B-1----:R-:W-:Y:S01]  /*341b0*/  IADD3 R248, P5, R5, R2, RZ ;  /* 0x0000000205f87210 */ /* 0x002fe20007fbe0ff */
[----:B0-----:R-:W-:-:S06]  /*341c0*/  IMAD R227, R227, 0x3f, RZ ;  /* 0x0000003fe3e37824 */ /* 0x001fcc00078e02ff */
[----:B------:R-:W0:Y:S01]  /*341d0*/  LDC R86, c[0x0][0x278] ;  /* 0x00009e00ff567b82 */ /* 0x000e220000000800 */
[----:B---3--:R-:W-:Y:S02]  /*341e0*/  IADD3 R250, P6, R143, R2, RZ ;  /* 0x000000028ffa7210 */ /* 0x008fe40007fde0ff */
[-C--:B------:R-:W-:Y:S02]  /*341f0*/  LEA.HI.X.SX32 R249, R247, R3.reuse, 0x1, P5 ;  /* 0x00000003f7f97211 */ /* 0x080fe400028f0eff */
[----:B------:R-:W-:Y:S01]  /*34200*/  LEA.HI.X.SX32 R251, R227, R3, 0x1, P6 ;  /* 0x00000003e3fb7211 */ /* 0x000fe200030f0eff */
[----:B----4-:R-:W-:Y:S02]  /*34210*/  IMAD R7, R7, 0x57, RZ ;  /* 0x0000005707077824 */ /* 0x010fe400078e02ff */
[----:B------:R1:W-:Y:S01]  /*34220*/  STL.64 [R1+0x250], R248 ;  /* 0x000250f801007387 */ /* 0x0003e20000100a00 */
[----:B------:R-:W3:Y:S03]  /*34230*/  LDC R247, c[0x0][0x278] ;  /* 0x00009e00fff77b82 */ /* 0x000ee60000000800 */
[----:B------:R4:W-:Y:S01]  /*34240*/  STL.64 [R1+0x248], R250 ;  /* 0x000248fa01007387 */ /* 0x0009e20000100a00 */
[----:B------:R-:W-:-:S02]  /*34250*/  IMAD R67, R67, 0xd4, RZ ;  /* 0x000000d443437824 */ /* 0x000fc400078e02ff */
[----:B------:R-:W-:Y:S02]  /*34260*/  IMAD R59, R59, 0xd8, RZ ;  /* 0x000000d83b3b7824 */ /* 0x000fe400078e02ff */
[----:B------:R-:W-:Y:S01]  /*34270*/  IMAD R63, R63, 0xd6, RZ ;  /* 0x000000d63f3f7824 */ /* 0x000fe200078e02ff */
[----:B------:R-:W0:Y:S01]  /*34280*/  LDC R89, c[0x0][0x278] ;  /* 0x00009e00ff597b82 */ /* 0x000e220000000800 */
[-C--:B-1----:R-:W-:Y:S02]  /*34290*/  IADD3 R248, P5, R139, R2.reuse, RZ ;  /* 0x000000028bf87210 */ /* 0x082fe40007fbe0ff */
[----:B----4-:R-:W-:Y:S02]  /*342a0*/  IADD3 R250, P6, R135, R2, RZ ;  /* 0x0000000287fa7210 */ /* 0x010fe40007fde0ff */
[-C--:B------:R-:W-:Y:S01]  /*342b0*/  LEA.HI.X.SX32 R249, R7, R3.reuse, 0x1, P5 ;  /* 0x0000000307f97211 */ /* 0x080fe200028f0eff */
[----:B------:R-:W-:Y:S02]  /*342c0*/  IMAD R55, R55, 0xda, RZ ;  /* 0x000000da37377824 */ /* 0x000fe400078e02ff */
[----:B------:R-:W1:Y:S01]  /*342d0*/  LDC R7, c[0x0][0x278] ;  /* 0x00009e00ff077b82 */ /* 0x000e620000000800 */
[----:B------:R-:W-:Y:S01]  /*342e0*/  LEA.HI.X.SX32 R251, R242, R3, 0x1, P6 ;  /* 0x00000003f2fb7211 */ /* 0x000fe200030f0eff */
[----:B------:R-:W-:Y:S06]  /*342f0*/  STL.64 [R1+0x188], R248 ;  /* 0x000188f801007387 */ /* 0x000fec0000100a00 */
[----:B------:R-:W4:Y:S01]  /*34300*/  LDC R242, c[0x0][0x278] ;  /* 0x00009e00fff27b82 */ /* 0x000f220000000800 */
[----:B------:R2:W-:Y:S01]  /*34310*/  STL.64 [R1+0x180], R250 ;  /* 0x000180fa01007387 */ /* 0x0005e20000100a00 */
[----:B---3--:R-:W-:-:S02]  /*34320*/  IMAD R247, R247, 0x59, RZ ;  /* 0x00000059f7f77824 */ /* 0x008fc400078e02ff */
[----:B------:R-:W-:Y:S02]  /*34330*/  IMAD R51, R51, 0xdc, RZ ;  /* 0x000000dc33337824 */ /* 0x000fe400078e02ff */
[----:B------:R-:W-:Y:S02]  /*34340*/  IMAD R47, R47, 0xde, RZ ;  /* 0x000000de2f2f7824 */ /* 0x000fe400078e02ff */
[----:B------:R-:W-:Y:S01]  /*34350*/  IMAD R43, R43, 0xe0, RZ ;  /* 0x000000e02b2b7824 */ /* 0x000fe200078e02ff */
[----:B------:R-:W3:Y:S01]  /*34360*/  LDC R88, c[0x0][0x278] ;  /* 0x00009e00ff587b82 */ /* 0x000ee20000000800 */
[----:B--2---:R-:W-:-:S04]  /*34370*/  IADD3 R250, P6, R127, R2, RZ ;  /* 0x000000027ffa7210 */ /* 0x004fc80007fde0ff */
[----:B------:R-:W-:Y:S01]  /*34380*/  LEA.HI.X.SX32 R251, R223, R3, 0x1, P6 ;  /* 0x00000003dffb7211 */ /* 0x000fe200030f0eff */
[----:B------:R-:W-:Y:S02]  /*34390*/  IMAD R35, R35, 0xe4, RZ ;  /* 0x000000e423237824 */ /* 0x000fe400078e02ff */
[----:B------:R-:W2:Y:S01]  /*343a0*/  LDC R223, c[0x0][0x278] ;  /* 0x00009e00ffdf7b82 */ /* 0x000ea20000000800 */
[----:B------:R-:W-:Y:S01]  /*343b0*/  IADD3 R248, P5, R131, R2, RZ ;  /* 0x0000000283f87210 */ /* 0x000fe20007fbe0ff */
[----:B-1----:R-:W-:-:S03]  /*343c0*/  IMAD R7, R7, 0xb6, RZ ;  /* 0x000000b607077824 */ /* 0x002fc600078e02ff */
[----:B------:R-:W-:Y:S01]  /*343d0*/  LEA.HI.X.SX32 R249, R247, R3, 0x1, P5 ;  /* 0x00000003f7f97211 */ /* 0x000fe200028f0eff */
[----:B----4-:R-:W-:Y:S02]  /*343e0*/  IMAD R242, R242, 0x5b, RZ ;  /* 0x0000005bf2f27824 */ /* 0x010fe400078e02ff */
[----:B------:R-:W-:Y:S01]  /*343f0*/  IMAD R23, R23, 0xe8, RZ ;  /* 0x000000e817177824 */ /* 0x000fe200078e02ff */
[----:B------:R-:W1:Y:S01]  /*34400*/  LDC R85, c[0x0][0x278] ;  /* 0x00009e00ff557b82 */ /* 0x000e620000000800 */
[----:B------:R4:W-:Y:S04]  /*34410*/  STL.64 [R1+0x178], R248 ;  /* 0x000178f801007387 */ /* 0x0009e80000100a00 */
[----:B------:R-:W-:Y:S01]  /*34420*/  STL.64 [R1+0x170], R250 ;  /* 0x000170fa01007387 */ /* 0x000fe20000100a00 */
[----:B------:R-:W-:-:S02]  /*34430*/  IMAD R25, R25, 0xea, RZ ;  /* 0x000000ea19197824 */ /* 0x000fc400078e02ff */
[----:B------:R-:W-:Y:S01]  /*34440*/  IMAD R144, R144, 0x75, RZ ;  /* 0x0000007590907824 */ /* 0x000fe200078e02ff */
[----:B------:R-:W1:Y:S01]  /*34450*/  LDC R84, c[0x0][0x278] ;  /* 0x00009e00ff547b82 */ /* 0x000e620000000800 */
[----:B----4-:R-:W-:-:S04]  /*34460*/  IADD3 R248, P5, R7, R2, RZ ;  /* 0x0000000207f87210 */ /* 0x010fc80007fbe0ff */
[----:B------:R-:W-:Y:S01]  /*34470*/  LEA.HI.X.SX32 R249, R242, R3, 0x1, P5 ;  /* 0x00000003f2f97211 */ /* 0x000fe200028f0eff */
[----:B--2---:R-:W-:Y:S02]  /*34480*/  IMAD R223, R223, 0x5d, RZ ;  /* 0x0000005ddfdf7824 */ /* 0x004fe400078e02ff */
[----:B------:R-:W2:Y:S02]  /*34490*/  LDC R82, c[0x0][0x278] ;  /* 0x00009e00ff527b82 */ /* 0x000ea40000000800 */
[----:B------:R4:W-:Y:S01]  /*344a0*/  STL.64 [R1+0x168], R248 ;  /* 0x000168f801007387 */ /* 0x0009e20000100a00 */
[----:B------:R-:W-:Y:S02]  /*344b0*/  IMAD R29, R29, 0xec, RZ ;  /* 0x000000ec1d1d7824 */ /* 0x000fe400078e02ff */
[----:B------:R-:W-:Y:S02]  /*344c0*/  IMAD R150, R150, 0xf0, RZ ;  /* 0x000000f096967824 */ /* 0x000fe400078e02ff */
[----:B------:R-:W-:Y:S01]  /*344d0*/  IMAD R147, R147, 0x7b, RZ ;  /* 0x0000007b93937824 */ /* 0x000fe200078e02ff */
[----:B------:R-:W2:Y:S01]  /*344e0*/  LDC R80, c[0x0][0x278] ;  /* 0x00009e00ff507b82 */ /* 0x000ea20000000800 */
[----:B----4-:R-:W-:Y:S01]  /*344f0*/  IADD3 R248, P5, R115, R2, RZ ;  /* 0x0000000273f87210 */ /* 0x010fe20007fbe0ff */
[----:B------:R-:W-:-:S06]  /*34500*/  IMAD R142, R142, 0x15a, RZ ;  /* 0x0000015a8e8e7824 */ /* 0x000fcc00078e02ff */
[----:B------:R-:W4:Y:S01]  /*34510*/  LDC R78, c[0x0][0x278] ;  /* 0x00009e00ff4e7b82 */ /* 0x000f220000000800 */
[----:B------:R-:W-:-:S07]  /*34520*/  LEA.HI.X.SX32 R249, R223, R3, 0x1, P5 ;  /* 0x00000003dff97211 */ /* 0x000fce00028f0eff */
[----:B------:R-:W0:Y:S01]  /*34530*/  LDC R223, c[0x0][0x278] ;  /* 0x00009e00ffdf7b82 */ /* 0x000e220000000800 */
[----:B------:R-:W-:-:S04]  /*34540*/  IADD3 R250, P6, R117, R2, RZ ;  /* 0x0000000275fa7210 */ /* 0x000fc80007fde0ff */
[----:B------:R-:W-:Y:S01]  /*34550*/  LEA.HI.X.SX32 R251, R225, R3, 0x1, P6 ;  /* 0x00000003e1fb7211 */ /* 0x000fe200030f0eff */
[----:B------:R-:W-:Y:S02]  /*34560*/  IMAD R137, R137, 0xad, RZ ;  /* 0x000000ad89897824 */ /* 0x000fe400078e02ff */
[----:B------:R-:W-:Y:S01]  /*34570*/  IMAD R138, R138, 0x160, RZ ;  /* 0x000001608a8a7824 */ /* 0x000fe200078e02ff */
[----:B------:R-:W4:Y:S01]  /*34580*/  LDC R76, c[0x0][0x278] ;  /* 0x00009e00ff4c7b82 */ /* 0x000f220000000800 */
[----:B------:R3:W-:Y:S01]  /*34590*/  STL.64 [R1+0x160], R250 ;  /* 0x000160fa01007387 */ /* 0x0007e20000100a00 */
[----:B------:R-:W-:Y:S02]  /*345a0*/  IMAD R136, R136, 0x15e, RZ ;  /* 0x0000015e88887824 */ /* 0x000fe400078e02ff */
[----:B------:R-:W-:Y:S02]  /*345b0*/  IMAD R133, R133, 0xaf, RZ ;  /* 0x000000af85857824 */ /* 0x000fe400078e02ff */
[----:B------:R-:W-:-:S02]  /*345c0*/  IMAD R134, R134, 0x164, RZ ;  /* 0x0000016486867824 */ /* 0x000fc400078e02ff */
[----:B------:R-:W-:Y:S01]  /*345d0*/  IMAD R132, R132, 0x162, RZ ;  /* 0x0000016284847824 */ /* 0x000fe200078e02ff */
[----:B------:R-:W4:Y:S01]  /*345e0*/  LDC R74, c[0x0][0x278] ;  /* 0x00009e00ff4a7b82 */ /* 0x000f220000000800 */
[----:B---3--:R-:W-:Y:S01]  /*345f0*/  IADD3 R250, P6, R111, R2, RZ ;  /* 0x000000026ffa7210 */ /* 0x008fe20007fde0ff */
[----:B0-----:R-:W-:-:S06]  /*34600*/  IMAD R242, R223, 0x5f, RZ ;  /* 0x0000005fdff27824 */ /* 0x001fcc00078e02ff */
[----:B------:R-:W0:Y:S01]  /*34610*/  LDC R223, c[0x0][0x278] ;  /* 0x00009e00ffdf7b82 */ /* 0x000e220000000800 */
[----:B------:R-:W-:-:S07]  /*34620*/  LEA.HI.X.SX32 R251, R238, R3, 0x1, P6 ;  /* 0x00000003eefb7211 */ /* 0x000fce00030f0eff */
[----:B------:R-:W3:Y:S01]  /*34630*/  LDC R238, c[0x0][0x278] ;  /* 0x00009e00ffee7b82 */ /* 0x000ee20000000800 */
[----:B------:R1:W-:Y:S04]  /*34640*/  STL.64 [R1+0x158], R248 ;  /* 0x000158f801007387 */ /* 0x0003e80000100a00 */
[----:B------:R2:W-:Y:S01]  /*34650*/  STL.64 [R1+0x150], R250 ;  /* 0x000150fa01007387 */ /* 0x0005e20000100a00 */
[----:B------:R-:W-:Y:S02]  /*34660*/  IMAD R129, R129, 0xb1, RZ ;  /* 0x000000b181817824 */ /* 0x000fe400078e02ff */
[----:B------:R-:W-:Y:S01]  /*34670*/  IMAD R130, R130, 0x168, RZ ;  /* 0x0000016882827824 */ /* 0x000fe200078e02ff */
[----:B------:R-:W4:Y:S01]  /*34680*/  LDC R81, c[0x0][0x278] ;  /* 0x00009e00ff517b82 */ /* 0x000f220000000800 */
[----:B-1----:R-:W-:-:S04]  /*34690*/  IADD3 R248, P5, R107, R2, RZ ;  /* 0x000000026bf87210 */ /* 0x002fc80007fbe0ff */
[-C--:B------:R-:W-:Y:S01]  /*346a0*/  LEA.HI.X.SX32 R249, R242, R3.reuse, 0x1, P5 ;  /* 0x00000003f2f97211 */ /* 0x080fe200028f0eff */
[----:B0-----:R-:W-:Y:S01]  /*346b0*/  IMAD R223, R223, 0x61, RZ ;  /* 0x00000061dfdf7824 */ /* 0x001fe200078e02ff */
[-C--:B--2---:R-:W-:Y:S01]  /*346c0*/  IADD3 R250, P6, R103, R2.reuse, RZ ;  /* 0x0000000267fa7210 */ /* 0x084fe20007fde0ff */
[----:B------:R-:W-:Y:S01]  /*346d0*/  IMAD R128, R128, 0x166, RZ ;  /* 0x0000016680807824 */ /* 0x000fe200078e02ff */
[----:B------:R-:W0:Y:S01]  /*346e0*/  LDC R72, c[0x0][0x278] ;  /* 0x00009e00ff487b82 */ /* 0x000e220000000800 */
[----:B------:R1:W-:Y:S01]  /*346f0*/  STL.64 [R1+0x148], R248 ;  /* 0x000148f801007387 */ /* 0x0003e20000100a00 */
[----:B------:R-:W-:Y:S01]  /*34700*/  LEA.HI.X.SX32 R251, R237, R3, 0x1, P6 ;  /* 0x00000003edfb7211 */ /* 0x000fe200030f0eff */
[----:B---3--:R-:W-:Y:S02]  /*34710*/  IMAD R238, R238, 0xc4, RZ ;  /* 0x000000c4eeee7824 */ /* 0x008fe400078e02ff */
[----:B------:R-:W-:Y:S02]  /*34720*/  IMAD R125, R125, 0xb3, RZ ;  /* 0x000000b37d7d7824 */ /* 0x000fe400078e02ff */
[----:B------:R-:W-:Y:S01]  /*34730*/  IMAD R126, R126, 0x16c, RZ ;  /* 0x0000016c7e7e7824 */ /* 0x000fe200078e02ff */
[----:B------:R-:W2:Y:S01]  /*34740*/  LDC R70, c[0x0][0x278] ;  /* 0x00009e00ff467b82 */ /* 0x000ea20000000800 */
[----:B-1----:R-:W-:-:S07]  /*34750*/  IADD3 R248, P5, R97, R2, RZ ;  /* 0x0000000261f87210 */ /* 0x002fce0007fbe0ff */
[----:B------:R-:W1:Y:S01]  /*34760*/  LDC R237, c[0x0][0x278] ;  /* 0x00009e00ffed7b82 */ /* 0x000e620000000800 */
[----:B------:R-:W-:Y:S01]  /*34770*/  LEA.HI.X.SX32 R249, R223, R3, 0x1, P5 ;  /* 0x00000003dff97211 */ /* 0x000fe200028f0eff */
[----:B------:R3:W-:Y:S06]  /*34780*/  STL.64 [R1+0x140], R250 ;  /* 0x000140fa01007387 */ /* 0x0007ec0000100a00 */
[----:B------:R-:W4:Y:S01]  /*34790*/  LDC R223, c[0x0][0x278] ;  /* 0x00009e00ffdf7b82 */ /* 0x000f220000000800 */
[----:B---3--:R-:W-:Y:S01]  /*347a0*/  IADD3 R250, P6, R238, R2, RZ ;  /* 0x00000002eefa7210 */ /* 0x008fe20007fde0ff */
[----:B------:R-:W-:-:S06]  /*347b0*/  IMAD R124, R124, 0x16a, RZ ;  /* 0x0000016a7c7c7824 */ /* 0x000fcc00078e02ff */
[----:B------:R-:W3:Y:S01]  /*347c0*/  LDC R77, c[0x0][0x278] ;  /* 0x00009e00ff4d7b82 */ /* 0x000ee20000000800 */
[----:B------:R-:W-:Y:S01]  /*347d0*/  LEA.HI.X.SX32 R251, R240, R3, 0x1, P6 ;  /* 0x00000003f0fb7211 */ /* 0x000fe200030f0eff */
[----:B------:R-:W-:Y:S06]  /*347e0*/  STL.64 [R1+0x138], R248 ;  /* 0x000138f801007387 */ /* 0x000fec0000100a00 */
[----:B------:R-:W0:Y:S01]  /*347f0*/  LDC R240, c[0x0][0x278] ;  /* 0x00009e00fff07b82 */ /* 0x000e220000000800 */
[----:B------:R2:W-:Y:S01]  /*34800*/  STL.64 [R1+0x130], R250 ;  /* 0x000130fa01007387 */ /* 0x0005e20000100a00 */
[----:B------:R-:W-:-:S02]  /*34810*/  IMAD R121, R121, 0xb5, RZ ;  /* 0x000000b579797824 */ /* 0x000fc400078e02ff */
        /* <DEDUP_REMOVED lines=8> */
[----:B----4-:R-:W-:Y:S01]  /*348a0*/  IMAD R242, R223, 0x63, RZ ;  /* 0x00000063dff27824 */ /* 0x010fe200078e02ff */
[----:B------:R-:W-:Y:S01]  /*348b0*/  IADD3 R248, P5, R93, R2, RZ ;  /* 0x000000025df87210 */ /* 0x000fe20007fbe0ff */
[----:B-1----:R-:W-:-:S03]  /*348c0*/  IMAD R237, R237, 0xca, RZ ;  /* 0x000000caeded7824 */ /* 0x002fc600078e02ff */
[----:B------:R-:W-:Y:S01]  /*348d0*/  LEA.HI.X.SX32 R249, R242, R3, 0x1, P5 ;  /* 0x00000003f2f97211 */ /* 0x000fe200028f0eff */
[----:B0-----:R-:W-:Y:S01]  /*348e0*/  IMAD R240, R240, 0x65, RZ ;  /* 0x00000065f0f07824 */ /* 0x001fe200078e02ff */
[----:B------:R-:W0:Y:S03]  /*348f0*/  LDC R68, c[0x0][0x278] ;  /* 0x00009e00ff447b82 */ /* 0x000e260000000800 */
[----:B------:R1:W-:Y:S04]  /*34900*/  STL.64 [R1+0x128], R248 ;  /* 0x000128f801007387 */ /* 0x0003e80000100a00 */
[----:B------:R4:W-:Y:S01]  /*34910*/  STL.64 [R1+0x120], R250 ;  /* 0x000120fa01007387 */ /* 0x0009e20000100a00 */
[----:B------:R-:W-:Y:S01]  /*34920*/  IMAD R118, R118, 0x176, RZ ;  /* 0x0000017676767824 */ /* 0x000fe200078e02ff */
[----:B------:R-:W0:Y:S01]  /*34930*/  LDC R66, c[0x0][0x278] ;  /* 0x00009e00ff427b82 */ /* 0x000e220000000800 */
[----:B-1----:R-:W-:Y:S01]  /*34940*/  IADD3 R248, P5, R237, R2, RZ ;  /* 0x00000002edf87210 */ /* 0x002fe20007fbe0ff */
[----:B--2---:R-:W-:-:S06]  /*34950*/  IMAD R19, R19, 0x67, RZ ;  /* 0x0000006713137824 */ /* 0x004fcc00078e02ff */
[----:B------:R-:W1:Y:S01]  /*34960*/  LDC R73, c[0x0][0x278] ;  /* 0x00009e00ff497b82 */ /* 0x000e620000000800 */
[----:B------:R-:W-:Y:S02]  /*34970*/  LEA.HI.X.SX32 R249, R240, R3, 0x1, P5 ;  /* 0x00000003f0f97211 */ /* 0x000fe400028f0eff */
[----:B----4-:R-:W-:-:S03]  /*34980*/  IADD3 R250, P6, R83, R2, RZ ;  /* 0x0000000253fa7210 */ /* 0x010fc60007fde0ff */
[----:B------:R2:W-:Y:S01]  /*34990*/  STL.64 [R1+0x118], R248 ;  /* 0x000118f801007387 */ /* 0x0005e20000100a00 */
[-C--:B------:R-:W-:Y:S01]  /*349a0*/  LEA.HI.X.SX32 R251, R239, R3.reuse, 0x1, P6 ;  /* 0x00000003effb7211 */ /* 0x080fe200030f0eff */
[----:B------:R-:W-:Y:S01]  /*349b0*/  IMAD R114, R114, 0x178, RZ ;  /* 0x0000017872727824 */ /* 0x000fe200078e02ff */
[----:B------:R-:W4:Y:S03]  /*349c0*/  LDC R239, c[0x0][0x278] ;  /* 0x00009e00ffef7b82 */ /* 0x000f260000000800 */
[----:B------:R3:W-:Y:S01]  /*349d0*/  STL.64 [R1+0x110], R250 ;  /* 0x000110fa01007387 */ /* 0x0007e20000100a00 */
[----:B------:R-:W-:Y:S02]  /*349e0*/  IMAD R113, R113, 0xbb, RZ ;  /* 0x000000bb71717824 */ /* 0x000fe400078e02ff */
[----:B------:R-:W-:Y:S02]  /*349f0*/  IMAD R112, R112, 0x17a, RZ ;  /* 0x0000017a70707824 */ /* 0x000fe400078e02ff */
[----:B------:R-:W-:Y:S01]  /*34a00*/  IMAD R110, R110, 0x17c, RZ ;  /* 0x0000017c6e6e7824 */ /* 0x000fe200078e02ff */
[----:B--2---:R-:W-:Y:S01]  /*34a10*/  IADD3 R248, P5, R79, R2, RZ ;  /* 0x000000024ff87210 */ /* 0x004fe20007fbe0ff */
[----:B------:R-:W-:Y:S01]  /*34a20*/  IMAD R109, R109, 0xbd, RZ ;  /* 0x000000bd6d6d7824 */ /* 0x000fe200078e02ff */
[----:B------:R-:W2:Y:S02]  /*34a30*/  LDC R64, c[0x0][0x278] ;  /* 0x00009e00ff407b82 */ /* 0x000ea40000000800 */
[----:B------:R-:W-:-:S02]  /*34a40*/  LEA.HI.X.SX32 R249, R19, R3, 0x1, P5 ;  /* 0x0000000313f97211 */ /* 0x000fc400028f0eff */
[-C--:B---3--:R-:W-:Y:S01]  /*34a50*/  IADD3 R250, P6, R75, R2.reuse, RZ ;  /* 0x000000024bfa7210 */ /* 0x088fe20007fde0ff */
[----:B------:R-:W-:Y:S02]  /*34a60*/  IMAD R240, R148, 0x69, RZ ;  /* 0x0000006994f07824 */ /* 0x000fe400078e02ff */
[----:B------:R3:W-:Y:S01]  /*34a70*/  STL.64 [R1+0x108], R248 ;  /* 0x000108f801007387 */ /* 0x0007e20000100a00 */
[-C--:B------:R-:W-:Y:S01]  /*34a80*/  LEA.HI.X.SX32 R251, R149, R3.reuse, 0x1, P6 ;  /* 0x0000000395fb7211 */ /* 0x080fe200030f0eff */
[----:B------:R-:W-:Y:S01]  /*34a90*/  IMAD R108, R108, 0x17e, RZ ;  /* 0x0000017e6c6c7824 */ /* 0x000fe200078e02ff */
[----:B------:R-:W-:Y:S01]  /*34aa0*/  IADD3 R148, P6, R67, R2, RZ ;  /* 0x0000000243947210 */ /* 0x000fe20007fde0ff */
[----:B------:R-:W-:Y:S01]  /*34ab0*/  IMAD R106, R106, 0x180, RZ ;  /* 0x000001806a6a7824 */ /* 0x000fe200078e02ff */
[----:B------:R-:W1:Y:S02]  /*34ac0*/  LDC R62, c[0x0][0x278] ;  /* 0x00009e00ff3e7b82 */ /* 0x000e640000000800 */
[----:B------:R-:W-:-:S02]  /*34ad0*/  LEA.HI.X.SX32 R149, R11, R3, 0x1, P6 ;  /* 0x000000030b957211 */ /* 0x000fc400030f0eff */
[----:B---3--:R-:W-:-:S04]  /*34ae0*/  IADD3 R248, P5, R71, R2, RZ ;  /* 0x0000000247f87210 */ /* 0x008fc80007fbe0ff */
[----:B------:R-:W3:Y:S01]  /*34af0*/  LDC R11, c[0x0][0x278] ;  /* 0x00009e00ff0b7b82 */ /* 0x000ee20000000800 */
[----:B------:R-:W-:Y:S01]  /*34b00*/  LEA.HI.X.SX32 R249, R240, R3, 0x1, P5 ;  /* 0x00000003f0f97211 */ /* 0x000fe200028f0eff */
[----:B------:R-:W-:Y:S04]  /*34b10*/  STL.64 [R1+0x100], R250 ;  /* 0x000100fa01007387 */ /* 0x000fe80000100a00 */
[----:B------:R-:W-:Y:S01]  /*34b20*/  STL.64 [R1+0xf8], R248 ;  /* 0x0000f8f801007387 */ /* 0x000fe20000100a00 */
[----:B----4-:R-:W-:Y:S01]  /*34b30*/  IMAD R239, R239, 0x6b, RZ ;  /* 0x0000006befef7824 */ /* 0x010fe200078e02ff */
[----:B------:R-:W4:Y:S02]  /*34b40*/  LDC R240, c[0x0][0x278] ;  /* 0x00009e00fff07b82 */ /* 0x000f240000000800 */
[----:B------:R0:W-:Y:S01]  /*34b50*/  STL.64 [R1+0xf0], R148 ;  /* 0x0000f09401007387 */ /* 0x0001e20000100a00 */
[----:B------:R-:W-:-:S02]  /*34b60*/  IMAD R105, R105, 0xbf, RZ ;  /* 0x000000bf69697824 */ /* 0x000fc400078e02ff */
[----:B------:R-:W-:Y:S02]  /*34b70*/  IMAD R104, R104, 0x182, RZ ;  /* 0x0000018268687824 */ /* 0x000fe400078e02ff */
[----:B------:R-:W-:Y:S01]  /*34b80*/  IMAD R102, R102, 0x184, RZ ;  /* 0x0000018466667824 */ /* 0x000fe200078e02ff */
[----:B------:R-:W1:Y:S01]  /*34b90*/  LDC R69, c[0x0][0x278] ;  /* 0x00009e00ff457b82 */ /* 0x000e620000000800 */
[----:B0-----:R-:W-:Y:S01]  /*34ba0*/  IADD3 R148, P6, R59, R2, RZ ;  /* 0x000000023b947210 */ /* 0x001fe20007fde0ff */
[----:B------:R-:W-:-:S06]  /*34bb0*/  IMAD R101, R101, 0xc1, RZ ;  /* 0x000000c165657824 */ /* 0x000fcc00078e02ff */
[----:B------:R-:W0:Y:S01]  /*34bc0*/  LDC R227, c[0x0][0x278] ;  /* 0x00009e00ffe37b82 */ /* 0x000e220000000800 */
[----:B------:R-:W-:-:S07]  /*34bd0*/  LEA.HI.X.SX32 R149, R10, R3, 0x1, P6 ;  /* 0x000000030a957211 */ /* 0x000fce00030f0eff */
[----:B------:R-:W2:Y:S01]  /*34be0*/  LDC R10, c[0x0][0x278] ;  /* 0x00009e00ff0a7b82 */ /* 0x000ea20000000800 */
[----:B------:R-:W-:-:S04]  /*34bf0*/  IADD3 R248, P5, R63, R2, RZ ;  /* 0x000000023ff87210 */ /* 0x000fc80007fbe0ff */
[----:B------:R-:W-:Y:S01]  /*34c00*/  LEA.HI.X.SX32 R249, R239, R3, 0x1, P5 ;  /* 0x00000003eff97211 */ /* 0x000fe200028f0eff */
[----:B---3--:R-:W-:Y:S02]  /*34c10*/  IMAD R11, R11, 0x6d, RZ ;  /* 0x0000006d0b0b7824 */ /* 0x008fe400078e02ff */
[----:B------:R-:W3:Y:S02]  /*34c20*/  LDC R239, c[0x0][0x278] ;  /* 0x00009e00ffef7b82 */ /* 0x000ee40000000800 */
[----:B------:R4:W-:Y:S04]  /*34c30*/  STL.64 [R1+0xe8], R248 ;  /* 0x0000e8f801007387 */ /* 0x0009e80000100a00 */
[----:B------:R1:W-:Y:S01]  /*34c40*/  STL.64 [R1+0xe0], R148 ;  /* 0x0000e09401007387 */ /* 0x0003e20000100a00 */
[----:B------:R-:W-:Y:S01]  /*34c50*/  IMAD R100, R100, 0x186, RZ ;  /* 0x0000018664647824 */ /* 0x000fe200078e02ff */
[----:B------:R-:W0:Y:S01]  /*34c60*/  LDC R60, c[0x0][0x278] ;  /* 0x00009e00ff3c7b82 */ /* 0x000e220000000800 */
[----:B----4-:R-:W-:Y:S01]  /*34c70*/  IADD3 R248, P5, R55, R2, RZ ;  /* 0x0000000237f87210 */ /* 0x010fe20007fbe0ff */
[----:B------:R-:W-:-:S06]  /*34c80*/  IMAD R96, R96, 0x188, RZ ;  /* 0x0000018860607824 */ /* 0x000fcc00078e02ff */
[----:B------:R-:W4:Y:S01]  /*34c90*/  LDC R58, c[0x0][0x278] ;  /* 0x00009e00ff3a7b82 */ /* 0x000f220000000800 */
[-C--:B-1----:R-:W-:Y:S02]  /*34ca0*/  IADD3 R148, P6, R51, R2.reuse, RZ ;  /* 0x0000000233947210 */ /* 0x082fe40007fde0ff */
[-C--:B------:R-:W-:Y:S02]  /*34cb0*/  LEA.HI.X.SX32 R249, R11, R3.reuse, 0x1, P5 ;  /* 0x000000030bf97211 */ /* 0x080fe400028f0eff */
[----:B------:R-:W-:Y:S01]  /*34cc0*/  LEA.HI.X.SX32 R149, R15, R3, 0x1, P6 ;  /* 0x000000030f957211 */ /* 0x000fe200030f0eff */
[----:B--2---:R-:W-:Y:S02]  /*34cd0*/  IMAD R11, R10, 0x6f, RZ ;  /* 0x0000006f0a0b7824 */ /* 0x004fe400078e02ff */
[----:B------:R-:W1:Y:S01]  /*34ce0*/  LDC R65, c[0x0][0x278] ;  /* 0x00009e00ff417b82 */ /* 0x000e620000000800 */
[----:B------:R2:W-:Y:S04]  /*34cf0*/  STL.64 [R1+0xd8], R248 ;  /* 0x0000d8f801007387 */ /* 0x0005e80000100a00 */
[----:B------:R0:W-:Y:S03]  /*34d00*/  STL.64 [R1+0xd0], R148 ;  /* 0x0000d09401007387 */ /* 0x0001e60000100a00 */
[----:B------:R-:W4:Y:S01]  /*34d10*/  LDC R10, c[0x0][0x278] ;  /* 0x00009e00ff0a7b82 */ /* 0x000f220000000800 */
[----:B--2---:R-:W-:Y:S01]  /*34d20*/  IADD3 R248, P5, R47, R2, RZ ;  /* 0x000000022ff87210 */ /* 0x004fe20007fbe0ff */
[----:B------:R-:W-:-:S02]  /*34d30*/  IMAD R240, R240, 0x71, RZ ;  /* 0x00000071f0f07824 */ /* 0x000fc400078e02ff */
[----:B---3--:R-:W-:Y:S01]  /*34d40*/  IMAD R239, R239, 0xe6, RZ ;  /* 0x000000e6efef7824 */ /* 0x008fe200078e02ff */
[----:B0-----:R-:W-:Y:S01]  /*34d50*/  IADD3 R148, P6, R43, R2, RZ ;  /* 0x000000022b947210 */ /* 0x001fe20007fde0ff */
[----:B------:R-:W-:Y:S01]  /*34d60*/  IMAD R99, R99, 0xc3, RZ ;  /* 0x000000c363637824 */ /* 0x000fe200078e02ff */
[-C--:B------:R-:W-:Y:S01]  /*34d70*/  LEA.HI.X.SX32 R249, R11, R3.reuse, 0x1, P5 ;  /* 0x000000030bf97211 */ /* 0x080fe200028f0eff */
[----:B------:R-:W-:Y:S01]  /*34d80*/  IMAD R98, R98, 0x18a, RZ ;  /* 0x0000018a62627824 */ /* 0x000fe200078e02ff */
[----:B------:R-:W-:Y:S01]  /*34d90*/  LEA.HI.X.SX32 R149, R236, R3, 0x1, P6 ;  /* 0x00000003ec957211 */ /* 0x000fe200030f0eff */
[----:B------:R-:W-:Y:S01]  /*34da0*/  IMAD R95, R95, 0x18c, RZ ;  /* 0x0000018c5f5f7824 */ /* 0x000fe200078e02ff */
[----:B------:R-:W0:Y:S01]  /*34db0*/  LDC R236, c[0x0][0x278] ;  /* 0x00009e00ffec7b82 */ /* 0x000e220000000800 */
[----:B------:R-:W-:Y:S04]  /*34dc0*/  STL.64 [R1+0xc8], R248 ;  /* 0x0000c8f801007387 */ /* 0x000fe80000100a00 */
[----:B------:R2:W-:Y:S01]  /*34dd0*/  STL.64 [R1+0xc0], R148 ;  /* 0x0000c09401007387 */ /* 0x0005e20000100a00 */
[----:B------:R-:W-:-:S02]  /*34de0*/  IMAD R94, R94, 0x18e, RZ ;  /* 0x0000018e5e5e7824 */ /* 0x000fc400078e02ff */
[----:B------:R-:W-:Y:S01]  /*34df0*/  IMAD R92, R92, 0x190, RZ ;  /* 0x000001905c5c7824 */ /* 0x000fe200078e02ff */
[----:B------:R-:W3:Y:S01]  /*34e00*/  LDC R225, c[0x0][0x278] ;  /* 0x00009e00ffe17b82 */ /* 0x000ee20000000800 */
[----:B--2---:R-:W-:Y:S01]  /*34e10*/  IADD3 R148, P6, R35, R2, RZ ;  /* 0x0000000223947210 */ /* 0x004fe20007fde0ff */
[----:B----4-:R-:W-:-:S06]  /*34e20*/  IMAD R10, R10, 0xe2, RZ ;  /* 0x000000e20a0a7824 */ /* 0x010fcc00078e02ff */
[----:B------:R-:W2:Y:S01]  /*34e30*/  LDC R248, c[0x0][0x278] ;  /* 0x00009e00fff87b82 */ /* 0x000ea20000000800 */
[----:B------:R-:W-:-:S07]  /*34e40*/  LEA.HI.X.SX32 R149, R4, R3, 0x1, P6 ;  /* 0x0000000304957211 */ /* 0x000fce00030f0eff */
[----:B------:R-:W4:Y:S01]  /*34e50*/  LDC R4, c[0x0][0x278] ;  /* 0x00009e00ff047b82 */ /* 0x000f220000000800 */
[----:B------:R-:W-:-:S04]  /*34e60*/  IADD3 R10, P5, R10, R2, RZ ;  /* 0x000000020a0a7210 */ /* 0x000fc80007fbe0ff */
[----:B------:R-:W-:Y:S01]  /*34e70*/  LEA.HI.X.SX32 R11, R240, R3, 0x1, P5 ;  /* 0x00000003f00b7211 */ /* 0x000fe200028f0eff */
[----:B0-----:R-:W-:Y:S02]  /*34e80*/  IMAD R236, R236, 0x73, RZ ;  /* 0x00000073ecec7824 */ /* 0x001fe400078e02ff */
[----:B------:R-:W-:Y:S01]  /*34e90*/  IMAD R91, R91, 0xc7, RZ ;  /* 0x000000c75b5b7824 */ /* 0x000fe200078e02ff */
[----:B------:R-:W0:Y:S01]  /*34ea0*/  LDC R56, c[0x0][0x278] ;  /* 0x00009e00ff387b82 */ /* 0x000e220000000800 */
[----:B------:R1:W-:Y:S01]  /*34eb0*/  STL.64 [R1+0x4d0], R10 ;  /* 0x0004d00a01007387 */ /* 0x0003e20000100a00 */
[----:B------:R-:W-:Y:S02]  /*34ec0*/  IMAD R90, R90, 0x192, RZ ;  /* 0x000001925a5a7824 */ /* 0x000fe400078e02ff */
[----:B------:R-:W-:Y:S02]  /*34ed0*/  IMAD R86, R86, 0x194, RZ ;  /* 0x0000019456567824 */ /* 0x000fe400078e02ff */
[----:B------:R-:W-:-:S02]  /*34ee0*/  IMAD R89, R89, 0xc9, RZ ;  /* 0x000000c959597824 */ /* 0x000fc400078e02ff */
[----:B------:R-:W-:Y:S01]  /*34ef0*/  IMAD R88, R88, 0x196, RZ ;  /* 0x0000019658587824 */ /* 0x000fe200078e02ff */
[----:B------:R-:W0:Y:S01]  /*34f00*/  LDC R54, c[0x0][0x278] ;  /* 0x00009e00ff367b82 */ /* 0x000e220000000800 */
[----:B----4-:R-:W-:-:S07]  /*34f10*/  IMAD R249, R4, 0xee, RZ ;  /* 0x000000ee04f97824 */ /* 0x010fce00078e02ff */
[----:B------:R-:W4:Y:S01]  /*34f20*/  LDC R4, c[0x0][0x278] ;  /* 0x00009e00ff047b82 */ /* 0x000f220000000800 */
[----:B-1----:R-:W-:-:S04]  /*34f30*/  IADD3 R10, P5, R239, R2, RZ ;  /* 0x00000002ef0a7210 */ /* 0x002fc80007fbe0ff */
[----:B------:R-:W-:Y:S01]  /*34f40*/  LEA.HI.X.SX32 R11, R236, R3, 0x1, P5 ;  /* 0x00000003ec0b7211 */ /* 0x000fe200028f0eff */
[----:B------:R1:W-:Y:S02]  /*34f50*/  STL.64 [R1+0x4c8], R148 ;  /* 0x0004c89401007387 */ /* 0x0003e40000100a00 */
[----:B------:R-:W3:Y:S02]  /*34f60*/  LDC R236, c[0x0][0x278] ;  /* 0x00009e00ffec7b82 */ /* 0x000ee40000000800 */
[----:B------:R2:W-:Y:S01]  /*34f70*/  STL.64 [R1+0x4c0], R10 ;  /* 0x0004c00a01007387 */ /* 0x0005e20000100a00 */
[----:B------:R-:W-:Y:S02]  /*34f80*/  IMAD R85, R85, 0x198, RZ ;  /* 0x0000019855557824 */ /* 0x000fe400078e02ff */
[----:B------:R-:W-:Y:S02]  /*34f90*/  IMAD R84, R84, 0x19a, RZ ;  /* 0x0000019a54547824 */ /* 0x000fe400078e02ff */
[----:B------:R-:W-:Y:S01]  /*34fa0*/  IMAD R82, R82, 0x19c, RZ ;  /* 0x0000019c52527824 */ /* 0x000fe200078e02ff */
[----:B------:R-:W0:Y:S01]  /*34fb0*/  LDC R61, c[0x0][0x278] ;  /* 0x00009e00ff3d7b82 */ /* 0x000e220000000800 */
[----:B-1----:R-:W-:-:S02]  /*34fc0*/  IADD3 R148, P6, R23, R2, RZ ;  /* 0x0000000217947210 */ /* 0x002fc40007fde0ff */
[-C--:B--2---:R-:W-:Y:S02]  /*34fd0*/  IADD3 R10, P5, R25, R2.reuse, RZ ;  /* 0x00000002190a7210 */ /* 0x084fe40007fbe0ff */
[-C--:B------:R-:W-:Y:S01]  /*34fe0*/  LEA.HI.X.SX32 R149, R145, R3.reuse, 0x1, P6 ;  /* 0x0000000391957211 */ /* 0x080fe200030f0eff */
[----:B------:R-:W-:Y:S01]  /*34ff0*/  IMAD R80, R80, 0x19e, RZ ;  /* 0x0000019e50507824 */ /* 0x000fe200078e02ff */
[-C--:B------:R-:W-:Y:S01]  /*35000*/  LEA.HI.X.SX32 R11, R144, R3.reuse, 0x1, P5 ;  /* 0x00000003900b7211 */ /* 0x080fe200028f0eff */
[----:B----4-:R-:W-:Y:S01]  /*35010*/  IMAD R4, R4, 0x77, RZ ;  /* 0x0000007704047824 */ /* 0x010fe200078e02ff */
[----:B------:R-:W-:Y:S01]  /*35020*/  IADD3 R144, P5, R249, R2, RZ ;  /* 0x00000002f9907210 */ /* 0x000fe20007fbe0ff */
[----:B------:R1:W-:Y:S01]  /*35030*/  STL.64 [R1+0x4b8], R148 ;  /* 0x0004b89401007387 */ /* 0x0003e20000100a00 */
[----:B------:R-:W-:Y:S01]  /*35040*/  IMAD R78, R78, 0x1a0, RZ ;  /* 0x000001a04e4e7824 */ /* 0x000fe200078e02ff */
[----:B------:R-:W2:Y:S02]  /*35050*/  LDC R223, c[0x0][0x278] ;  /* 0x00009e00ffdf7b82 */ /* 0x000ea40000000800 */
[----:B------:R4:W-:Y:S01]  /*35060*/  STL.64 [R1+0x4b0], R10 ;  /* 0x0004b00a01007387 */ /* 0x0009e20000100a00 */
[----:B------:R-:W-:-:S05]  /*35070*/  LEA.HI.X.SX32 R145, R4, R3, 0x1, P5 ;  /* 0x0000000304917211 */ /* 0x000fca00028f0eff */
[----:B------:R-:W3:Y:S01]  /*35080*/  LDC R4, c[0x0][0x278] ;  /* 0x00009e00ff047b82 */ /* 0x000ee20000000800 */
[----:B-1----:R-:W-:-:S07]  /*35090*/  IADD3 R148, P6, R29, R2, RZ ;  /* 0x000000021d947210 */ /* 0x002fce0007fde0ff */
[----:B----4-:R-:W1:Y:S01]  /*350a0*/  LDC R10, c[0x0][0x278] ;  /* 0x00009e00ff0a7b82 */ /* 0x010e620000000800 */
[----:B------:R-:W-:Y:S02]  /*350b0*/  LEA.HI.X.SX32 R149, R151, R3, 0x1, P6 ;  /* 0x0000000397957211 */ /* 0x000fe400030f0eff */
[----:B------:R-:W-:-:S04]  /*350c0*/  IADD3 R150, P6, R150, R2, RZ ;  /* 0x0000000296967210 */ /* 0x000fc80007fde0ff */
[----:B------:R-:W-:Y:S01]  /*350d0*/  LEA.HI.X.SX32 R151, R6, R3, 0x1, P6 ;  /* 0x0000000306977211 */ /* 0x000fe200030f0eff */
[----:B------:R-:W-:Y:S01]  /*350e0*/  IMAD R240, R140, 0xfa, RZ ;  /* 0x000000fa8cf07824 */ /* 0x000fe200078e02ff */
[----:B------:R-:W4:Y:S01]  /*350f0*/  LDC R6, c[0x0][0x278] ;  /* 0x00009e00ff067b82 */ /* 0x000f220000000800 */
[----:B------:R0:W-:Y:S01]  /*35100*/  STL.64 [R1+0x4a8], R148 ;  /* 0x0004a89401007387 */ /* 0x0001e20000100a00 */
[----:B---3--:R-:W-:-:S06]  /*35110*/  IMAD R4, R4, 0x79, RZ ;  /* 0x0000007904047824 */ /* 0x008fcc00078e02ff */
[----:B------:R-:W3:Y:S01]  /*35120*/  LDC R52, c[0x0][0x278] ;  /* 0x00009e00ff347b82 */ /* 0x000ee20000000800 */
[----:B0-----:R-:W3:Y:S01]  /*35130*/  LDL.LU.64 R148, [R1+0x1028] ;  /* 0x0010280001947983 */ /* 0x001ee20000300a00 */
[----:B-1----:R-:W-:-:S06]  /*35140*/  IMAD R251, R10, 0xf2, RZ ;  /* 0x000000f20afb7824 */ /* 0x002fcc00078e02ff */
[----:B------:R-:W0:Y:S01]  /*35150*/  LDC R50, c[0x0][0x278] ;  /* 0x00009e00ff327b82 */ /* 0x000e220000000800 */
[----:B------:R1:W-:Y:S07]  /*35160*/  STL.64 [R1+0x4a0], R144 ;  /* 0x0004a09001007387 */ /* 0x0003ee0000100a00 */
[----:B------:R-:W2:Y:S01]  /*35170*/  LDC R10, c[0x0][0x278] ;  /* 0x00009e00ff0a7b82 */ /* 0x000ea20000000800 */
[----:B-1----:R-:W-:Y:S01]  /*35180*/  IADD3 R144, P5, R251, R2, RZ ;  /* 0x00000002fb907210 */ /* 0x002fe20007fbe0ff */
[----:B------:R-:W-:-:S02]  /*35190*/  IMAD R250, R236, 0xf4, RZ ;  /* 0x000000f4ecfa7824 */ /* 0x000fc400078e02ff */
[----:B------:R-:W-:Y:S01]  /*351a0*/  IMAD R248, R248, 0x7f, RZ ;  /* 0x0000007ff8f87824 */ /* 0x000fe200078e02ff */
[----:B------:R-:W-:Y:S01]  /*351b0*/  LEA.HI.X.SX32 R145, R4, R3, 0x1, P5 ;  /* 0x0000000304917211 */ /* 0x000fe200028f0eff */
[----:B------:R-:W-:Y:S02]  /*351c0*/  IMAD R76, R76, 0x1a2, RZ ;  /* 0x000001a24c4c7824 */ /* 0x000fe400078e02ff */
[----:B------:R-:W1:Y:S01]  /*351d0*/  LDC R4, c[0x0][0x278] ;  /* 0x00009e00ff047b82 */ /* 0x000e620000000800 */
[----:B----4-:R-:W-:-:S07]  /*351e0*/  IMAD R242, R6, 0xf8, RZ ;  /* 0x000000f806f27824 */ /* 0x010fce00078e02ff */
[----:B------:R-:W4:Y:S01]  /*351f0*/  LDC R6, c[0x0][0x278] ;  /* 0x00009e00ff067b82 */ /* 0x000f220000000800 */
[----:B------:R-:W-:Y:S01]  /*35200*/  STL.64 [R1+0x498], R150 ;  /* 0x0004989601007387 */ /* 0x000fe20000100a00 */
[----:B--2---:R-:W-:-:S03]  /*35210*/  IMAD R247, R10, 0xf6, RZ ;  /* 0x000000f60af77824 */ /* 0x004fc600078e02ff */
[----:B------:R2:W-:Y:S01]  /*35220*/  STL.64 [R1+0x490], R144 ;  /* 0x0004909001007387 */ /* 0x0005e20000100a00 */
[----:B------:R-:W-:Y:S02]  /*35230*/  IMAD R236, R146, 0xfc, RZ ;  /* 0x000000fc92ec7824 */ /* 0x000fe400078e02ff */
[----:B------:R-:W0:Y:S01]  /*35240*/  LDC R57, c[0x0][0x278] ;  /* 0x00009e00ff397b82 */ /* 0x000e220000000800 */
[----:B-1----:R-:W-:-:S07]  /*35250*/  IMAD R10, R4, 0xe3, RZ ;  /* 0x000000e3040a7824 */ /* 0x002fce00078e02ff */
[----:B------:R-:W1:Y:S01]  /*35260*/  LDC R19, c[0x0][0x278] ;  /* 0x00009e00ff137b82 */ /* 0x000e620000000800 */
[----:B--2---:R-:W-:-:S07]  /*35270*/  IADD3 R144, P5, R247, R2, RZ ;  /* 0x00000002f7907210 */ /* 0x004fce0007fbe0ff */
[----:B------:R-:W2:Y:S01]  /*35280*/  LDC R4, c[0x0][0x278] ;  /* 0x00009e00ff047b82 */ /* 0x000ea20000000800 */
[----:B------:R-:W-:Y:S01]  /*35290*/  LEA.HI.X.SX32 R145, R147, R3, 0x1, P5 ;  /* 0x0000000393917211 */ /* 0x000fe200028f0eff */
[----:B----4-:R-:W-:Y:S01]  /*352a0*/  IMAD R6, R6, 0x7d, RZ ;  /* 0x0000007d06067824 */ /* 0x010fe200078e02ff */
[----:B------:R-:W-:-:S04]  /*352b0*/  IADD3 R146, P5, R240, R2, RZ ;  /* 0x00000002f0927210 */ /* 0x000fc80007fbe0ff */
[----:B------:R-:W-:Y:S01]  /*352c0*/  LEA.HI.X.SX32 R147, R6, R3, 0x1, P5 ;  /* 0x0000000306937211 */ /* 0x000fe200028f0eff */
[----:B------:R-:W-:Y:S01]  /*352d0*/  IMAD R74, R74, 0x1a4, RZ ;  /* 0x000001a44a4a7824 */ /* 0x000fe200078e02ff */
[----:B------:R-:W4:Y:S01]  /*352e0*/  LDC R6, c[0x0][0x278] ;  /* 0x00009e00ff067b82 */ /* 0x000f220000000800 */
[----:B------:R-:W-:-:S04]  /*352f0*/  IADD3 R150, P6, R250, R2, RZ ;  /* 0x00000002fa967210 */ /* 0x000fc80007fde0ff */
[-C--:B------:R-:W-:Y:S02]  /*35300*/  LEA.HI.X.SX32 R151, R141, R3.reuse, 0x1, P6 ;  /* 0x000000038d977211 */ /* 0x080fe400030f0eff */
[----:B------:R-:W-:Y:S01]  /*35310*/  IADD3 R140, P6, R242, R2, RZ ;  /* 0x00000002f28c7210 */ /* 0x000fe20007fde0ff */
[----:B------:R-:W-:Y:S01]  /*35320*/  IMAD R72, R72, 0x1a6, RZ ;  /* 0x000001a648487824 */ /* 0x000fe200078e02ff */
[----:B------:R-:W1:Y:S01]  /*35330*/  LDC R48, c[0x0][0x278] ;  /* 0x00009e00ff307b82 */ /* 0x000e620000000800 */
[----:B------:R0:W-:Y:S01]  /*35340*/  STL.64 [R1+0x488], R150 ;  /* 0x0004889601007387 */ /* 0x0001e20000100a00 */
[----:B------:R-:W-:Y:S01]  /*35350*/  LEA.HI.X.SX32 R141, R5, R3, 0x1, P6 ;  /* 0x00000003058d7211 */ /* 0x000fe200030f0eff */
[----:B--2---:R-:W-:Y:S02]  /*35360*/  IMAD R4, R4, 0xfe, RZ ;  /* 0x000000fe04047824 */ /* 0x004fe400078e02ff */
[----:B------:R-:W-:-:S03]  /*35370*/  IMAD R70, R70, 0x1a8, RZ ;  /* 0x000001a846467824 */ /* 0x000fc600078e02ff */
[----:B------:R-:W2:Y:S01]  /*35380*/  LDC R46, c[0x0][0x278] ;  /* 0x00009e00ff2e7b82 */ /* 0x000ea20000000800 */
[----:B0-----:R-:W2:Y:S04]  /*35390*/  LDL.LU.64 R150, [R1+0x1020] ;  /* 0x0010200001967983 */ /* 0x001ea80000300a00 */
[----:B------:R0:W-:Y:S01]  /*353a0*/  STL.64 [R1+0x480], R144 ;  /* 0x0004809001007387 */ /* 0x0001e20000100a00 */
[----:B------:R-:W-:Y:S01]  /*353b0*/  IADD3 R4, P5, R4, R2, RZ ;  /* 0x0000000204047210 */ /* 0x000fe20007fbe0ff */
[----:B----4-:R-:W-:Y:S01]  /*353c0*/  IMAD R6, R6, 0x15c, RZ ;  /* 0x0000015c06067824 */ /* 0x010fe200078e02ff */
[----:B------:R-:W4:Y:S01]  /*353d0*/  LDC R53, c[0x0][0x278] ;  /* 0x00009e00ff357b82 */ /* 0x000f220000000800 */
[----:B------:R-:W-:Y:S02]  /*353e0*/  IMAD R231, R231, 0xd3, RZ ;  /* 0x000000d3e7e77824 */ /* 0x000fe400078e02ff */
[----:B------:R-:W-:-:S02]  /*353f0*/  IMAD R68, R68, 0x1aa, RZ ;  /* 0x000001aa44447824 */ /* 0x000fc400078e02ff */
[----:B------:R-:W-:Y:S02]  /*35400*/  IMAD R66, R66, 0x1ac, RZ ;  /* 0x000001ac42427824 */ /* 0x000fe400078e02ff */
[----:B------:R-:W-:Y:S01]  /*35410*/  IMAD R64, R64, 0x1ae, RZ ;  /* 0x000001ae40407824 */ /* 0x000fe200078e02ff */
[----:B------:R-:W4:Y:S01]  /*35420*/  LDC R15, c[0x0][0x278] ;  /* 0x00009e00ff0f7b82 */ /* 0x000f220000000800 */
[----:B0-----:R-:W4:Y:S04]  /*35430*/  LDL.LU.64 R144, [R1+0x1018] ;  /* 0x0010180001907983 */ /* 0x001f280000300a00 */
[----:B------:R0:W-:Y:S01]  /*35440*/  STL.64 [R1+0x478], R140 ;  /* 0x0004788c01007387 */ /* 0x0001e20000100a00 */
[----:B------:R-:W-:Y:S02]  /*35450*/  LEA.HI.X.SX32 R5, R248, R3, 0x1, P5 ;  /* 0x00000003f8057211 */ /* 0x000fe400028f0eff */
[----:B------:R-:W4:Y:S01]  /*35460*/  LDC R44, c[0x0][0x278] ;  /* 0x00009e00ff2c7b82 */ /* 0x000f220000000800 */
[----:B------:R1:W-:Y:S01]  /*35470*/  STL.64 [R1+0x948], R146 ;  /* 0x0009489201007387 */ /* 0x0003e20000100a00 */
[----:B------:R-:W-:-:S02]  /*35480*/  IMAD R62, R62, 0x1b0, RZ ;  /* 0x000001b03e3e7824 */ /* 0x000fc400078e02ff */
[----:B------:R-:W-:Y:S02]  /*35490*/  IMAD R227, R227, 0xd7, RZ ;  /* 0x000000d7e3e37824 */ /* 0x000fe400078e02ff */
[----:B------:R-:W-:Y:S02]  /*354a0*/  IMAD R60, R60, 0x1b2, RZ ;  /* 0x000001b23c3c7824 */ /* 0x000fe400078e02ff */
[----:B------:R-:W4:Y:S01]  /*354b0*/  LDC R42, c[0x0][0x278] ;  /* 0x00009e00ff2a7b82 */ /* 0x000f220000000800 */
[----:B0-----:R-:W-:-:S04]  /*354c0*/  IADD3 R140, P6, R236, R2, RZ ;  /* 0x00000002ec8c7210 */ /* 0x001fc80007fde0ff */
[----:B------:R-:W-:Y:S01]  /*354d0*/  LEA.HI.X.SX32 R141, R143, R3, 0x1, P6 ;  /* 0x000000038f8d7211 */ /* 0x000fe200030f0eff */
[----:B-1----:R-:W4:Y:S02]  /*354e0*/  LDL.LU.64 R146, [R1+0x1010] ;  /* 0x0010100001927983 */ /* 0x002f240000300a00 */
[----:B------:R-:W0:Y:S02]  /*354f0*/  LDC R49, c[0x0][0x278] ;  /* 0x00009e00ff317b82 */ /* 0x000e240000000800 */
[----:B------:R1:W-:Y:S01]  /*35500*/  STL.64 [R1+0x940], R140 ;  /* 0x0009408c01007387 */ /* 0x0003e20000100a00 */
[----:B------:R-:W-:-:S05]  /*35510*/  IMAD R58, R58, 0x1b4, RZ ;  /* 0x000001b43a3a7824 */ /* 0x000fca00078e02ff */
[----:B------:R-:W0:Y:S01]  /*35520*/  LDC R11, c[0x0][0x278] ;  /* 0x00009e00ff0b7b82 */ /* 0x000e220000000800 */
[----:B-1----:R-:W4:Y:S07]  /*35530*/  LDL.LU.64 R140, [R1+0x1008] ;  /* 0x00100800018c7983 */ /* 0x002f2e0000300a00 */
[----:B------:R-:W1:Y:S01]  /*35540*/  LDC R40, c[0x0][0x278] ;  /* 0x00009e00ff287b82 */ /* 0x000e620000000800 */
[----:B------:R0:W-:Y:S07]  /*35550*/  STL.64 [R1+0x938], R4 ;  /* 0x0009380401007387 */ /* 0x0001ee0000100a00 */
[----:B------:R-:W1:Y:S01]  /*35560*/  LDC R38, c[0x0][0x278] ;  /* 0x00009e00ff267b82 */ /* 0x000e620000000800 */
[----:B0-----:R-:W-:-:S07]  /*35570*/  IADD3 R4, P5, R6, R2, RZ ;  /* 0x0000000206047210 */ /* 0x001fce0007fbe0ff */
[----:B------:R-:W0:Y:S01]  /*35580*/  LDC R6, c[0x0][0x278] ;  /* 0x00009e00ff067b82 */ /* 0x000e220000000800 */
[----:B------:R-:W-:Y:S02]  /*35590*/  IADD3 R142, P6, R142, R2, RZ ;  /* 0x000000028e8e7210 */ /* 0x000fe40007fde0ff */
[-C--:B------:R-:W-:Y:S02]  /*355a0*/  LEA.HI.X.SX32 R5, R139, R3.reuse, 0x1, P5 ;  /* 0x000000038b057211 */ /* 0x080fe400028f0eff */
[----:B------:R-:W-:-:S03]  /*355b0*/  LEA.HI.X.SX32 R143, R137, R3, 0x1, P6 ;  /* 0x00000003898f7211 */ /* 0x000fc600030f0eff */
[----:B------:R-:W1:Y:S02]  /*355c0*/  LDC R45, c[0x0][0x278] ;  /* 0x00009e00ff2d7b82 */ /* 0x000e640000000800 */
[----:B------:R0:W-:Y:S06]  /*355d0*/  STL.64 [R1+0x7c8], R142 ;  /* 0x0007c88e01007387 */ /* 0x0001ec0000100a00 */
[----:B------:R-:W1:Y:S01]  /*355e0*/  LDC R36, c[0x0][0x278] ;  /* 0x00009e00ff247b82 */ /* 0x000e620000000800 */
[----:B0-----:R-:W4:Y:S07]  /*355f0*/  LDL.LU.64 R142, [R1+0x1000] ;  /* 0x00100000018e7983 */ /* 0x001f2e0000300a00 */
[----:B------:R-:W0:Y:S01]  /*35600*/  LDC R34, c[0x0][0x278] ;  /* 0x00009e00ff227b82 */ /* 0x000e220000000800 */
[----:B------:R1:W-:Y:S07]  /*35610*/  STL.64 [R1+0x7c0], R4 ;  /* 0x0007c00401007387 */ /* 0x0003ee0000100a00 */
[----:B------:R-:W0:Y:S01]  /*35620*/  LDC R41, c[0x0][0x278] ;  /* 0x00009e00ff297b82 */ /* 0x000e220000000800 */
[----:B-1----:R-:W-:-:S07]  /*35630*/  IMAD R5, R6, 0xe5, RZ ;  /* 0x000000e506057824 */ /* 0x002fce00078e02ff */
[----:B------:R-:W1:Y:S01]  /*35640*/  LDC R6, c[0x0][0x278] ;  /* 0x00009e00ff067b82 */ /* 0x000e620000000800 */
[-C--:B------:R-:W-:Y:S02]  /*35650*/  IADD3 R138, P5, R138, R2.reuse, RZ ;  /* 0x000000028a8a7210 */ /* 0x080fe40007fbe0ff */
[-C--:B------:R-:W-:Y:S02]  /*35660*/  IADD3 R136, P6, R136, R2.reuse, RZ ;  /* 0x0000000288887210 */ /* 0x080fe40007fde0ff */
[-C--:B------:R-:W-:Y:S02]  /*35670*/  LEA.HI.X.SX32 R139, R135, R3.reuse, 0x1, P5 ;  /* 0x00000003878b7211 */ /* 0x080fe400028f0eff */
[----:B------:R-:W-:Y:S01]  /*35680*/  LEA.HI.X.SX32 R137, R133, R3, 0x1, P6 ;  /* 0x0000000385897211 */ /* 0x000fe200030f0eff */
[----:B------:R-:W0:Y:S01]  /*35690*/  LDC R32, c[0x0][0x278] ;  /* 0x00009e00ff207b82 */ /* 0x000e220000000800 */
[-C--:B------:R-:W-:Y:S02]  /*356a0*/  IADD3 R134, P5, R134, R2.reuse, RZ ;  /* 0x0000000286867210 */ /* 0x080fe40007fbe0ff */
[----:B------:R-:W-:-:S05]  /*356b0*/  IADD3 R132, P6, R132, R2, RZ ;  /* 0x0000000284847210 */ /* 0x000fca0007fde0ff */
[----:B------:R-:W0:Y:S01]  /*356c0*/  LDC R30, c[0x0][0x278] ;  /* 0x00009e00ff1e7b82 */ /* 0x000e220000000800 */
[----:B-1----:R-:W-:-:S07]  /*356d0*/  IMAD R4, R6, 0xe7, RZ ;  /* 0x000000e706047824 */ /* 0x002fce00078e02ff */
[----:B------:R-:W1:Y:S08]  /*356e0*/  LDC R37, c[0x0][0x278] ;  /* 0x00009e00ff257b82 */ /* 0x000e700000000800 */
[----:B------:R-:W3:Y:S01]  /*356f0*/  LDC R6, c[0x0][0x278] ;  /* 0x00009e00ff067b82 */ /* 0x000ee20000000800 */
[-C--:B------:R-:W-:Y:S02]  /*35700*/  LEA.HI.X.SX32 R135, R131, R3.reuse, 0x1, P5 ;  /* 0x0000000383877211 */ /* 0x080fe400028f0eff */
[----:B------:R-:W-:-:S02]  /*35710*/  LEA.HI.X.SX32 R133, R129, R3, 0x1, P6 ;  /* 0x0000000381857211 */ /* 0x000fc400030f0eff */
[-C--:B------:R-:W-:Y:S02]  /*35720*/  IADD3 R130, P5, R130, R2.reuse, RZ ;  /* 0x0000000282827210 */ /* 0x080fe40007fbe0ff */
[-C--:B------:R-:W-:Y:S01]  /*35730*/  IADD3 R128, P6, R128, R2.reuse, RZ ;  /* 0x0000000280807210 */ /* 0x080fe20007fde0ff */
[----:B------:R-:W1:Y:S01]  /*35740*/  LDC R26, c[0x0][0x278] ;  /* 0x00009e00ff1a7b82 */ /* 0x000e620000000800 */
[-C--:B------:R-:W-:Y:S02]  /*35750*/  LEA.HI.X.SX32 R131, R127, R3.reuse, 0x1, P5 ;  /* 0x000000037f837211 */ /* 0x080fe400028f0eff */
[-C--:B------:R-:W-:Y:S02]  /*35760*/  LEA.HI.X.SX32 R129, R125, R3.reuse, 0x1, P6 ;  /* 0x000000037d817211 */ /* 0x080fe400030f0eff */
[-C--:B------:R-:W-:Y:S02]  /*35770*/  IADD3 R126, P5, R126, R2.reuse, RZ ;  /* 0x000000027e7e7210 */ /* 0x080fe40007fbe0ff */
[----:B------:R-:W-:Y:S01]  /*35780*/  IADD3 R124, P6, R124, R2, RZ ;  /* 0x000000027c7c7210 */ /* 0x000fe20007fde0ff */
[----:B------:R-:W1:Y:S01]  /*35790*/  LDC R22, c[0x0][0x278] ;  /* 0x00009e00ff167b82 */ /* 0x000e620000000800 */
[-C--:B------:R-:W-:Y:S01]  /*357a0*/  LEA.HI.X.SX32 R127, R7, R3.reuse, 0x1, P5 ;  /* 0x00000003077f7211 */ /* 0x080fe200028f0eff */
[----:B------:R0:W-:Y:S01]  /*357b0*/  STL.64 [R1+0x7b8], R136 ;  /* 0x0007b88801007387 */ /* 0x0001e20000100a00 */
[----:B------:R-:W-:-:S02]  /*357c0*/  LEA.HI.X.SX32 R125, R121, R3, 0x1, P6 ;  /* 0x00000003797d7211 */ /* 0x000fc400030f0eff */
[-C--:B------:R-:W-:Y:S01]  /*357d0*/  IADD3 R120, P6, R120, R2.reuse, RZ ;  /* 0x0000000278787210 */ /* 0x080fe20007fde0ff */
[----:B---3--:R-:W-:Y:S02]  /*357e0*/  IMAD R7, R6, 0xb7, RZ ;  /* 0x000000b706077824 */ /* 0x008fe400078e02ff */
[----:B------:R-:W3:Y:S01]  /*357f0*/  LDC R33, c[0x0][0x278] ;  /* 0x00009e00ff217b82 */ /* 0x000ee20000000800 */
[----:B------:R-:W-:Y:S01]  /*35800*/  IMAD R6, R123, 0x172, RZ ;  /* 0x000001727b067824 */ /* 0x000fe200078e02ff */
[----:B------:R-:W-:Y:S01]  /*35810*/  IADD3 R122, P5, R122, R2, RZ ;  /* 0x000000027a7a7210 */ /* 0x000fe20007fbe0ff */
[----:B0-----:R-:W3:Y:S01]  /*35820*/  LDL.LU.64 R136, [R1+0xff8] ;  /* 0x000ff80001887983 */ /* 0x001ee20000300a00 */
[----:B------:R-:W-:-:S04]  /*35830*/  LEA.HI.X.SX32 R121, R7, R3, 0x1, P6 ;  /* 0x0000000307797211 */ /* 0x000fc800030f0eff */
[----:B------:R-:W0:Y:S01]  /*35840*/  LDC R20, c[0x0][0x278] ;  /* 0x00009e00ff147b82 */ /* 0x000e220000000800 */
[----:B------:R1:W-:Y:S01]  /*35850*/  STL.64 [R1+0x7b0], R138 ;  /* 0x0007b08a01007387 */ /* 0x0003e20000100a00 */
[-C--:B------:R-:W-:Y:S02]  /*35860*/  IADD3 R6, P6, R6, R2.reuse, RZ ;  /* 0x0000000206067210 */ /* 0x080fe40007fde0ff */
[-C--:B------:R-:W-:Y:S02]  /*35870*/  LEA.HI.X.SX32 R123, R117, R3.reuse, 0x1, P5 ;  /* 0x00000003757b7211 */ /* 0x080fe400028f0eff */
[----:B------:R-:W-:Y:S02]  /*35880*/  IADD3 R116, P5, R116, R2, RZ ;  /* 0x0000000274747210 */ /* 0x000fe40007fbe0ff */
[----:B------:R-:W0:Y:S01]  /*35890*/  LDC R24, c[0x0][0x278] ;  /* 0x00009e00ff187b82 */ /* 0x000e220000000800 */
[----:B-1----:R-:W3:Y:S07]  /*358a0*/  LDL.LU.64 R138, [R1+0xff0] ;  /* 0x000ff000018a7983 */ /* 0x002eee0000300a00 */
[----:B------:R-:W1:Y:S01]  /*358b0*/  LDC R27, c[0x0][0x278] ;  /* 0x00009e00ff1b7b82 */ /* 0x000e620000000800 */
[----:B------:R2:W-:Y:S01]  /*358c0*/  STL.64 [R1+0x7a8], R132 ;  /* 0x0007a88401007387 */ /* 0x0005e20000100a00 */
[----:B------:R-:W-:-:S02]  /*358d0*/  LEA.HI.X.SX32 R7, R119, R3, 0x1, P6 ;  /* 0x0000000377077211 */ /* 0x000fc400030f0eff */
[-C--:B------:R-:W-:Y:S02]  /*358e0*/  IADD3 R118, P6, R118, R2.reuse, RZ ;  /* 0x0000000276767210 */ /* 0x080fe40007fde0ff */
[----:B------:R-:W-:Y:S02]  /*358f0*/  LEA.HI.X.SX32 R117, R115, R3, 0x1, P5 ;  /* 0x0000000373757211 */ /* 0x000fe400028f0eff */
[----:B------:R-:W1:Y:S01]  /*35900*/  LDC R244, c[0x0][0x278] ;  /* 0x00009e00fff47b82 */ /* 0x000e620000000800 */
[----:B--2---:R-:W2:Y:S07]  /*35910*/  LDL.LU.64 R132, [R1+0xfe8] ;  /* 0x000fe80001847983 */ /* 0x004eae0000300a00 */
[----:B------:R-:W1:Y:S01]  /*35920*/  LDC R21, c[0x0][0x278] ;  /* 0x00009e00ff157b82 */ /* 0x000e620000000800 */
[----:B------:R0:W-:Y:S01]  /*35930*/  STL.64 [R1+0x7a0], R134 ;  /* 0x0007a08601007387 */ /* 0x0001e20000100a00 */
[----:B------:R-:W-:-:S02]  /*35940*/  IADD3 R114, P5, R114, R2, RZ ;  /* 0x0000000272727210 */ /* 0x000fc40007fbe0ff */
[----:B------:R-:W-:-:S04]  /*35950*/  LEA.HI.X.SX32 R119, R113, R3, 0x1, P6 ;  /* 0x0000000371777211 */ /* 0x000fc800030f0eff */
[----:B------:R-:W1:Y:S01]  /*35960*/  LDC R245, c[0x0][0x278] ;  /* 0x00009e00fff57b82 */ /* 0x000e620000000800 */
[----:B0-----:R-:W2:Y:S07]  /*35970*/  LDL.LU.64 R134, [R1+0xfe0] ;  /* 0x000fe00001867983 */ /* 0x001eae0000300a00 */
[----:B------:R-:W0:Y:S01]  /*35980*/  LDC R28, c[0x0][0x278] ;  /* 0x00009e00ff1c7b82 */ /* 0x000e220000000800 */
[----:B------:R1:W-:Y:S01]  /*35990*/  STL.64 [R1+0x798], R128 ;  /* 0x0007988001007387 */ /* 0x0003e20000100a00 */
[----:B------:R-:W-:-:S02]  /*359a0*/  IADD3 R112, P6, R112, R2, RZ ;  /* 0x0000000270707210 */ /* 0x000fc40007fde0ff */
[-C--:B------:R-:W-:Y:S01]  /*359b0*/  LEA.HI.X.SX32 R115, R111, R3.reuse, 0x1, P5 ;  /* 0x000000036f737211 */ /* 0x080fe200028f0eff */
[----:B-1----:R-:W2:Y:S04]  /*359c0*/  LDL.LU.64 R128, [R1+0xfd8] ;  /* 0x000fd80001807983 */ /* 0x002ea80000300a00 */
[----:B------:R1:W-:Y:S01]  /*359d0*/  STL.64 [R1+0x790], R130 ;  /* 0x0007908201007387 */ /* 0x0003e20000100a00 */
[-C--:B------:R-:W-:Y:S02]  /*359e0*/  IADD3 R110, P5, R110, R2.reuse, RZ ;  /* 0x000000026e6e7210 */ /* 0x080fe40007fbe0ff */
[----:B------:R-:W-:Y:S01]  /*359f0*/  LEA.HI.X.SX32 R113, R109, R3, 0x1, P6 ;  /* 0x000000036d717211 */ /* 0x000fe200030f0eff */
[----:B-1----:R-:W2:Y:S04]  /*35a00*/  LDL.LU.64 R130, [R1+0xfd0] ;  /* 0x000fd00001827983 */ /* 0x002ea80000300a00 */
        /* <DEDUP_REMOVED lines=10> */
[----:B------:R-:W-:Y:S01]  /*35ab0*/  LEA.HI.X.SX32 R107, R103, R3, 0x1, P5 ;  /* 0x00000003676b7211 */ /* 0x000fe200028f0eff */
[----:B-1----:R-:W2:Y:S04]  /*35ac0*/  LDL.LU.64 R120, [R1+0xfb8] ;  /* 0x000fb80001787983 */ /* 0x002ea80000300a00 */
[----:B------:R1:W-:Y:S01]  /*35ad0*/  STL.64 [R1+0x770], R122 ;  /* 0x0007707a01007387 */ /* 0x0003e20000100a00 */
[----:B------:R-:W-:-:S03]  /*35ae0*/  IADD3 R102, P5, R102, R2, RZ ;  /* 0x0000000266667210 */ /* 0x000fc60007fbe0ff */
[----:B-1----:R-:W2:Y:S04]  /*35af0*/  LDL.LU.64 R122, [R1+0xfb0] ;  /* 0x000fb000017a7983 */ /* 0x002ea80000300a00 */
[----:B------:R1:W-:Y:S04]  /*35b00*/  STL.64 [R1+0x768], R6 ;  /* 0x0007680601007387 */ /* 0x0003e80000100a00 */
[----:B------:R0:W-:Y:S01]  /*35b10*/  STL.64 [R1+0x760], R116 ;  /* 0x0007607401007387 */ /* 0x0001e20000100a00 */
[----:B------:R-:W-:Y:S02]  /*35b20*/  LEA.HI.X.SX32 R105, R101, R3, 0x1, P6 ;  /* 0x0000000365697211 */ /* 0x000fe400030f0eff */
[----:B------:R-:W-:-:S02]  /*35b30*/  IADD3 R100, P6, R100, R2, RZ ;  /* 0x0000000264647210 */ /* 0x000fc40007fde0ff */
[-C--:B------:R-:W-:Y:S01]  /*35b40*/  LEA.HI.X.SX32 R103, R97, R3.reuse, 0x1, P5 ;  /* 0x0000000361677211 */ /* 0x080fe200028f0eff */
[----:B------:R-:W-:Y:S02]  /*35b50*/  IMAD R248, R73, 0x1e0, RZ ;  /* 0x000001e049f87824 */ /* 0x000fe400078e02ff */
[----:B------:R-:W-:Y:S01]  /*35b60*/  IMAD R225, R225, 0xd9, RZ ;  /* 0x000000d9e1e17824 */ /* 0x000fe200078e02ff */
[----:B-1----:R-:W1:Y:S01]  /*35b70*/  LDC R6, c[0x0][0x278] ;  /* 0x00009e00ff067b82 */ /* 0x002e620000000800 */
[----:B0-----:R-:W2:Y:S04]  /*35b80*/  LDL.LU.64 R116, [R1+0xfa8] ;  /* 0x000fa80001747983 */ /* 0x001ea80000300a00 */
[----:B------:R0:W-:Y:S01]  /*35b90*/  STL.64 [R1+0x758], R118 ;  /* 0x0007587601007387 */ /* 0x0001e20000100a00 */
[----:B------:R-:W-:Y:S01]  /*35ba0*/  IADD3 R96, P5, R96, R2, RZ ;  /* 0x0000000260607210 */ /* 0x000fe20007fbe0ff */
[----:B------:R-:W-:Y:S01]  /*35bb0*/  IMAD R56, R56, 0x1b6, RZ ;  /* 0x000001b638387824 */ /* 0x000fe200078e02ff */
[----:B------:R-:W1:Y:S01]  /*35bc0*/  LDC R7, c[0x0][0x278] ;  /* 0x00009e00ff077b82 */ /* 0x000e620000000800 */
[----:B0-----:R-:W2:Y:S04]  /*35bd0*/  LDL.LU.64 R118, [R1+0xfa0] ;  /* 0x000fa00001767983 */ /* 0x001ea80000300a00 */
[----:B------:R0:W-:Y:S01]  /*35be0*/  STL.64 [R1+0x750], R114 ;  /* 0x0007507201007387 */ /* 0x0001e20000100a00 */
[----:B------:R-:W-:-:S03]  /*35bf0*/  LEA.HI.X.SX32 R101, R99, R3, 0x1, P6 ;  /* 0x0000000363657211 */ /* 0x000fc600030f0eff */
[----:B0-----:R-:W2:Y:S04]  /*35c00*/  LDL.LU.64 R114, [R1+0xf98] ;  /* 0x000f980001727983 */ /* 0x001ea80000300a00 */
[----:B------:R0:W-:Y:S01]  /*35c10*/  STL.64 [R1+0x748], R112 ;  /* 0x0007487001007387 */ /* 0x0001e20000100a00 */
[-C--:B------:R-:W-:Y:S02]  /*35c20*/  LEA.HI.X.SX32 R97, R238, R3.reuse, 0x1, P5 ;  /* 0x00000003ee617211 */ /* 0x080fe400028f0eff */
[----:B------:R-:W-:Y:S01]  /*35c30*/  IADD3 R98, P6, R98, R2, RZ ;  /* 0x0000000262627210 */ /* 0x000fe20007fde0ff */
[----:B------:R-:W4:Y:S01]  /*35c40*/  LDC R238, c[0x0][0x278] ;  /* 0x00009e00ffee7b82 */ /* 0x000f220000000800 */
[----:B0-----:R-:W2:Y:S04]  /*35c50*/  LDL.LU.64 R112, [R1+0xf90] ;  /* 0x000f900001707983 */ /* 0x001ea80000300a00 */
[----:B------:R0:W-:Y:S04]  /*35c60*/  STL.64 [R1+0x740], R110 ;  /* 0x0007406e01007387 */ /* 0x0001e80000100a00 */
[----:B0-----:R-:W2:Y:S04]  /*35c70*/  LDL.LU.64 R110, [R1+0xf88] ;  /* 0x000f8800016e7983 */ /* 0x001ea80000300a00 */
[----:B------:R0:W-:Y:S04]  /*35c80*/  STL.64 [R1+0x738], R108 ;  /* 0x0007386c01007387 */ /* 0x0001e80000100a00 */
[----:B0-----:R-:W2:Y:S04]  /*35c90*/  LDL.LU.64 R108, [R1+0xf80] ;  /* 0x000f8000016c7983 */ /* 0x001ea80000300a00 */
[----:B------:R0:W-:Y:S01]  /*35ca0*/  STL.64 [R1+0x730], R106 ;  /* 0x0007306a01007387 */ /* 0x0001e20000100a00 */
[----:B------:R-:W-:-:S03]  /*35cb0*/  LEA.HI.X.SX32 R99, R14, R3, 0x1, P6 ;  /* 0x000000030e637211 */ /* 0x000fc600030f0eff */
[----:B0-----:R-:W2:Y:S04]  /*35cc0*/  LDL.LU.64 R106, [R1+0xf78] ;  /* 0x000f7800016a7983 */ /* 0x001ea80000300a00 */
[----:B------:R0:W-:Y:S01]  /*35cd0*/  STL.64 [R1+0x728], R104 ;  /* 0x0007286801007387 */ /* 0x0001e20000100a00 */
[----:B------:R-:W-:-:S03]  /*35ce0*/  IADD3 R94, P6, R94, R2, RZ ;  /* 0x000000025e5e7210 */ /* 0x000fc60007fde0ff */
[----:B0-----:R-:W2:Y:S04]  /*35cf0*/  LDL.LU.64 R104, [R1+0xf70] ;  /* 0x000f700001687983 */ /* 0x001ea80000300a00 */
[----:B------:R0:W-:Y:S04]  /*35d00*/  STL.64 [R1+0x720], R102 ;  /* 0x0007206601007387 */ /* 0x0001e80000100a00 */
[----:B0-----:R-:W2:Y:S04]  /*35d10*/  LDL.LU.64 R102, [R1+0xf68] ;  /* 0x000f680001667983 */ /* 0x001ea80000300a00 */
[----:B------:R0:W-:Y:S04]  /*35d20*/  STL.64 [R1+0x718], R100 ;  /* 0x0007186401007387 */ /* 0x0001e80000100a00 */
[----:B0-----:R-:W2:Y:S04]  /*35d30*/  LDL.LU.64 R100, [R1+0xf60] ;  /* 0x000f600001647983 */ /* 0x001ea80000300a00 */
[----:B------:R0:W-:Y:S02]  /*35d40*/  STL.64 [R1+0x710], R96 ;  /* 0x0007106001007387 */ /* 0x0001e40000100a00 */
[----:B0-----:R-:W-:-:S04]  /*35d50*/  IADD3 R96, P5, R95, R2, RZ ;  /* 0x000000025f607210 */ /* 0x001fc80007fbe0ff */
[-C--:B------:R-:W-:Y:S02]  /*35d60*/  LEA.HI.X.SX32 R97, R93, R3.reuse, 0x1, P5 ;  /* 0x000000035d617211 */ /* 0x080fe400028f0eff */
[-C--:B------:R-:W-:Y:S02]  /*35d70*/  IADD3 R92, P5, R92, R2.reuse, RZ ;  /* 0x000000025c5c7210 */ /* 0x080fe40007fbe0ff */
[-C--:B------:R-:W-:Y:S01]  /*35d80*/  LEA.HI.X.SX32 R95, R91, R3.reuse, 0x1, P6 ;  /* 0x000000035b5f7211 */ /* 0x080fe200030f0eff */
[----:B------:R0:W-:Y:S01]  /*35d90*/  STL.64 [R1+0x708], R98 ;  /* 0x0007086201007387 */ /* 0x0001e20000100a00 */
[-C--:B------:R-:W-:Y:S02]  /*35da0*/  IADD3 R90, P6, R90, R2.reuse, RZ ;  /* 0x000000025a5a7210 */ /* 0x080fe40007fde0ff */
[----:B------:R-:W-:Y:S02]  /*35db0*/  LEA.HI.X.SX32 R93, R87, R3, 0x1, P5 ;  /* 0x00000003575d7211 */ /* 0x000fe400028f0eff */
[----:B------:R-:W-:-:S02]  /*35dc0*/  IADD3 R86, P5, R86, R2, RZ ;  /* 0x0000000256567210 */ /* 0x000fc40007fbe0ff */
[-C--:B------:R-:W-:Y:S01]  /*35dd0*/  LEA.HI.X.SX32 R91, R89, R3.reuse, 0x1, P6 ;  /* 0x00000003595b7211 */ /* 0x080fe200030f0eff */
[----:B0-----:R-:W2:Y:S01]  /*35de0*/  LDL.LU.64 R98, [R1+0xf58] ;  /* 0x000f580001627983 */ /* 0x001ea20000300a00 */
[----:B------:R-:W-:-:S03]  /*35df0*/  LEA.HI.X.SX32 R87, R237, R3, 0x1, P5 ;  /* 0x00000003ed577211 */ /* 0x000fc600028f0eff */
[----:B------:R0:W-:Y:S01]  /*35e00*/  STL.64 [R1+0x700], R96 ;  /* 0x0007006001007387 */ /* 0x0001e20000100a00 */
[----:B------:R-:W-:-:S03]  /*35e10*/  IADD3 R88, P6, R88, R2, RZ ;  /* 0x0000000258587210 */ /* 0x000fc60007fde0ff */
[----:B0-----:R-:W2:Y:S04]  /*35e20*/  LDL.LU.64 R96, [R1+0xf50] ;  /* 0x000f500001607983 */ /* 0x001ea80000300a00 */
[----:B------:R0:W-:Y:S01]  /*35e30*/  STL.64 [R1+0x6f8], R94 ;  /* 0x0006f85e01007387 */ /* 0x0001e20000100a00 */
[----:B------:R-:W-:Y:S02]  /*35e40*/  LEA.HI.X.SX32 R89, R18, R3, 0x1, P6 ;  /* 0x0000000312597211 */ /* 0x000fe400030f0eff */
[-C--:B------:R-:W-:Y:S01]  /*35e50*/  IADD3 R84, P6, R84, R2.reuse, RZ ;  /* 0x0000000254547210 */ /* 0x080fe20007fde0ff */
[----:B0-----:R-:W2:Y:S04]  /*35e60*/  LDL.LU.64 R94, [R1+0xf48] ;  /* 0x000f4800015e7983 */ /* 0x001ea80000300a00 */
[----:B------:R0:W-:Y:S04]  /*35e70*/  STL.64 [R1+0x6f0], R92 ;  /* 0x0006f05c01007387 */ /* 0x0001e80000100a00 */
[----:B0-----:R-:W2:Y:S04]  /*35e80*/  LDL.LU.64 R92, [R1+0xf40] ;  /* 0x000f4000015c7983 */ /* 0x001ea80000300a00 */
[----:B------:R0:W-:Y:S04]  /*35e90*/  STL.64 [R1+0x6e8], R90 ;  /* 0x0006e85a01007387 */ /* 0x0001e80000100a00 */
[----:B0-----:R-:W2:Y:S04]  /*35ea0*/  LDL.LU.64 R90, [R1+0xf38] ;  /* 0x000f3800015a7983 */ /* 0x001ea80000300a00 */
[----:B------:R0:W-:Y:S01]  /*35eb0*/  STL.64 [R1+0x6e0], R86 ;  /* 0x0006e05601007387 */ /* 0x0001e20000100a00 */
[----:B------:R-:W-:Y:S01]  /*35ec0*/  IMAD R18, R81, 0xef, RZ ;  /* 0x000000ef51127824 */ /* 0x000fe200078e02ff */
[----:B0-----:R-:W-:-:S02]  /*35ed0*/  IADD3 R86, P5, R85, R2, RZ ;  /* 0x0000000255567210 */ /* 0x001fc40007fbe0ff */
[-C--:B------:R-:W-:Y:S02]  /*35ee0*/  LEA.HI.X.SX32 R85, R235, R3.reuse, 0x1, P6 ;  /* 0x00000003eb557211 */ /* 0x080fe400030f0eff */
[-C--:B------:R-:W-:Y:S02]  /*35ef0*/  LEA.HI.X.SX32 R87, R83, R3.reuse, 0x1, P5 ;  /* 0x0000000353577211 */ /* 0x080fe400028f0eff */
[-C--:B------:R-:W-:Y:S02]  /*35f00*/  IADD3 R82, P5, R82, R2.reuse, RZ ;  /* 0x0000000252527210 */ /* 0x080fe40007fbe0ff */
[-C--:B------:R-:W-:Y:S02]  /*35f10*/  IADD3 R80, P6, R80, R2.reuse, RZ ;  /* 0x0000000250507210 */ /* 0x080fe40007fde0ff */
[----:B------:R-:W-:Y:S02]  /*35f20*/  LEA.HI.X.SX32 R83, R79, R3, 0x1, P5 ;  /* 0x000000034f537211 */ /* 0x000fe400028f0eff */
[----:B------:R-:W-:-:S02]  /*35f30*/  IADD3 R78, P5, R78, R2, RZ ;  /* 0x000000024e4e7210 */ /* 0x000fc40007fbe0ff */
[-C--:B------:R-:W-:Y:S02]  /*35f40*/  LEA.HI.X.SX32 R81, R232, R3.reuse, 0x1, P6 ;  /* 0x00000003e8517211 */ /* 0x080fe400030f0eff */
[-C--:B------:R-:W-:Y:S01]  /*35f50*/  IADD3 R76, P6, R76, R2.reuse, RZ ;  /* 0x000000024c4c7210 */ /* 0x080fe20007fde0ff */
[----:B------:R-:W-:Y:S01]  /*35f60*/  IMAD R237, R77, 0x1de, RZ ;  /* 0x000001de4ded7824 */ /* 0x000fe200078e02ff */
[-C--:B------:R-:W-:Y:S02]  /*35f70*/  LEA.HI.X.SX32 R79, R75, R3.reuse, 0x1, P5 ;  /* 0x000000034b4f7211 */ /* 0x080fe400028f0eff */
[-C--:B------:R-:W-:Y:S02]  /*35f80*/  IADD3 R74, P5, R74, R2.reuse, RZ ;  /* 0x000000024a4a7210 */ /* 0x080fe40007fbe0ff */
[----:B------:R-:W-:Y:S02]  /*35f90*/  LEA.HI.X.SX32 R77, R221, R3, 0x1, P6 ;  /* 0x00000003dd4d7211 */ /* 0x000fe400030f0eff */
[----:B------:R-:W-:-:S02]  /*35fa0*/  IADD3 R72, P6, R72, R2, RZ ;  /* 0x0000000248487210 */ /* 0x000fc40007fde0ff */
[-C--:B------:R-:W-:Y:S01]  /*35fb0*/  LEA.HI.X.SX32 R75, R71, R3.reuse, 0x1, P5 ;  /* 0x00000003474b7211 */ /* 0x080fe200028f0eff */
[----:B------:R0:W-:Y:S01]  /*35fc0*/  STL.64 [R1+0x6d8], R88 ;  /* 0x0006d85801007387 */ /* 0x0001e20000100a00 */
[-C--:B------:R-:W-:Y:S02]  /*35fd0*/  IADD3 R70, P5, R70, R2.reuse, RZ ;  /* 0x0000000246467210 */ /* 0x080fe40007fbe0ff */
[-C--:B------:R-:W-:Y:S02]  /*35fe0*/  LEA.HI.X.SX32 R73, R231, R3.reuse, 0x1, P6 ;  /* 0x00000003e7497211 */ /* 0x080fe400030f0eff */
[-C--:B------:R-:W-:Y:S01]  /*35ff0*/  IADD3 R68, P6, R68, R2.reuse, RZ ;  /* 0x0000000244447210 */ /* 0x080fe20007fde0ff */
[----:B------:R-:W-:Y:S01]  /*36000*/  IMAD R221, R69, 0xf1, RZ ;  /* 0x000000f145dd7824 */ /* 0x000fe200078e02ff */
[-C--:B------:R-:W-:Y:S02]  /*36010*/  LEA.HI.X.SX32 R71, R67, R3.reuse, 0x1, P5 ;  /* 0x0000000343477211 */ /* 0x080fe400028f0eff */
[----:B------:R-:W-:Y:S01]  /*36020*/  IADD3 R66, P5, R66, R2, RZ ;  /* 0x0000000242427210 */ /* 0x000fe20007fbe0ff */
[----:B0-----:R-:W2:Y:S01]  /*36030*/  LDL.LU.64 R88, [R1+0xf30] ;  /* 0x000f300001587983 */ /* 0x001ea20000300a00 */
[----:B------:R-:W-:-:S03]  /*36040*/  LEA.HI.X.SX32 R69, R229, R3, 0x1, P6 ;  /* 0x00000003e5457211 */ /* 0x000fc600030f0eff */
[----:B------:R0:W-:Y:S01]  /*36050*/  STL.64 [R1+0x6d0], R86 ;  /* 0x0006d05601007387 */ /* 0x0001e20000100a00 */
[-C--:B------:R-:W-:Y:S01]  /*36060*/  IADD3 R64, P6, R64, R2.reuse, RZ ;  /* 0x0000000240407210 */ /* 0x080fe20007fde0ff */
[----:B----4-:R-:W-:Y:S01]  /*36070*/  IMAD R14, R238, 0xed, RZ ;  /* 0x000000edee0e7824 */ /* 0x010fe200078e02ff */
[-C--:B------:R-:W-:Y:S01]  /*36080*/  LEA.HI.X.SX32 R67, R63, R3.reuse, 0x1, P5 ;  /* 0x000000033f437211 */ /* 0x080fe200028f0eff */
[----:B------:R-:W-:Y:S01]  /*36090*/  IMAD R238, R65, 0x1e2, RZ ;  /* 0x000001e241ee7824 */ /* 0x000fe200078e02ff */
[----:B------:R-:W-:Y:S01]  /*360a0*/  IADD3 R62, P5, R62, R2, RZ ;  /* 0x000000023e3e7210 */ /* 0x000fe20007fbe0ff */
[----:B------:R-:W4:Y:S01]  /*360b0*/  LDC R229, c[0x0][0x278] ;  /* 0x00009e00ffe57b82 */ /* 0x000f220000000800 */
[----:B0-----:R-:W2:Y:S04]  /*360c0*/  LDL.LU.64 R86, [R1+0xf28] ;  /* 0x000f280001567983 */ /* 0x001ea80000300a00 */
[----:B------:R0:W-:Y:S01]  /*360d0*/  STL.64 [R1+0x6c8], R84 ;  /* 0x0006c85401007387 */ /* 0x0001e20000100a00 */
[----:B------:R-:W-:-:S02]  /*360e0*/  LEA.HI.X.SX32 R65, R227, R3, 0x1, P6 ;  /* 0x00000003e3417211 */ /* 0x000fc400030f0eff */
[-C--:B------:R-:W-:Y:S01]  /*360f0*/  IADD3 R60, P6, R60, R2.reuse, RZ ;  /* 0x000000023c3c7210 */ /* 0x080fe20007fde0ff */
[----:B0-----:R-:W2:Y:S04]  /*36100*/  LDL.LU.64 R84, [R1+0xf20] ;  /* 0x000f200001547983 */ /* 0x001ea80000300a00 */
[----:B------:R0:W-:Y:S01]  /*36110*/  STL.64 [R1+0x6c0], R82 ;  /* 0x0006c05201007387 */ /* 0x0001e20000100a00 */
[-C--:B------:R-:W-:Y:S01]  /*36120*/  LEA.HI.X.SX32 R63, R59, R3.reuse, 0x1, P5 ;  /* 0x000000033b3f7211 */ /* 0x080fe200028f0eff */
[----:B------:R-:W-:Y:S01]  /*36130*/  IMAD R54, R54, 0x1b8, RZ ;  /* 0x000001b836367824 */ /* 0x000fe200078e02ff */
[-C--:B------:R-:W-:Y:S01]  /*36140*/  IADD3 R58, P5, R58, R2.reuse, RZ ;  /* 0x000000023a3a7210 */ /* 0x080fe20007fbe0ff */
[----:B------:R-:W-:Y:S01]  /*36150*/  IMAD R235, R61, 0x1e4, RZ ;  /* 0x000001e43deb7824 */ /* 0x000fe200078e02ff */
[----:B0-----:R-:W2:Y:S04]  /*36160*/  LDL.LU.64 R82, [R1+0xf18] ;  /* 0x000f180001527983 */ /* 0x001ea80000300a00 */
[----:B------:R0:W-:Y:S01]  /*36170*/  STL.64 [R1+0x6b8], R80 ;  /* 0x0006b85001007387 */ /* 0x0001e20000100a00 */
[----:B------:R-:W-:Y:S01]  /*36180*/  IMAD R223, R223, 0xdb, RZ ;  /* 0x000000dbdfdf7824 */ /* 0x000fe200078e02ff */
[-C--:B------:R-:W-:Y:S01]  /*36190*/  LEA.HI.X.SX32 R61, R225, R3.reuse, 0x1, P6 ;  /* 0x00000003e13d7211 */ /* 0x080fe200030f0eff */
[----:B------:R-:W-:Y:S01]  /*361a0*/  IMAD R52, R52, 0x1ba, RZ ;  /* 0x000001ba34347824 */ /* 0x000fe200078e02ff */
        /* <DEDUP_REMOVED lines=18> */
[----:B0-----:R-:W2:Y:S04]  /*362d0*/  LDL.LU.64 R74, [R1+0xef8] ;  /* 0x000ef800014a7983 */ /* 0x001ea80000300a00 */
[----:B------:R0:W-:Y:S01]  /*362e0*/  STL.64 [R1+0x698], R72 ;  /* 0x0006984801007387 */ /* 0x0001e20000100a00 */
[----:B------:R-:W-:Y:S01]  /*362f0*/  IMAD R232, R53, 0x1e6, RZ ;  /* 0x000001e635e87824 */ /* 0x000fe200078e02ff */
[----:B------:R-:W-:Y:S01]  /*36300*/  LEA.HI.X.SX32 R53, R19, R3, 0x1, P6 ;  /* 0x0000000313357211 */ /* 0x000fe200030f0eff */
[----:B------:R-:W-:Y:S01]  /*36310*/  IMAD R15, R15, 0xdf, RZ ;  /* 0x000000df0f0f7824 */ /* 0x000fe200078e02ff */
[----:B0-----:R-:W2:Y:S04]  /*36320*/  LDL.LU.64 R72, [R1+0xef0] ;  /* 0x000ef00001487983 */ /* 0x001ea80000300a00 */
[----:B------:R0:W-:Y:S01]  /*36330*/  STL.64 [R1+0x690], R70 ;  /* 0x0006904601007387 */ /* 0x0001e20000100a00 */
[----:B------:R-:W-:Y:S01]  /*36340*/  IMAD R44, R44, 0x1c2, RZ ;  /* 0x000001c22c2c7824 */ /* 0x000fe200078e02ff */
[----:B------:R-:W-:-:S02]  /*36350*/  IADD3 R48, P6, R48, R2, RZ ;  /* 0x0000000230307210 */ /* 0x000fc40007fde0ff */
        /* <DEDUP_REMOVED lines=14> */
[----:B------:R-:W-:Y:S01]  /*36440*/  LEA.HI.X.SX32 R47, R43, R3, 0x1, P5 ;  /* 0x000000032b2f7211 */ /* 0x000fe200028f0eff */
[----:B----4-:R-:W-:Y:S01]  /*36450*/  IMAD R225, R229, 0xe2, RZ ;  /* 0x000000e2e5e17824 */ /* 0x010fe200078e02ff */
[----:B------:R-:W-:Y:S01]  /*36460*/  IADD3 R42, P5, R42, R2, RZ ;  /* 0x000000022a2a7210 */ /* 0x000fe20007fbe0ff */
[----:B0-----:R-:W4:Y:S04]  /*36470*/  LDL.LU.64 R64, [R1+0xed0] ;  /* 0x000ed00001407983 */ /* 0x001f280000300a00 */
[----:B------:R0:W-:Y:S01]  /*36480*/  STL.64 [R1+0x670], R62 ;  /* 0x0006703e01007387 */ /* 0x0001e20000100a00 */
[----:B------:R-:W-:-:S02]  /*36490*/  IMAD R38, R38, 0x1c8, RZ ;  /* 0x000001c826267824 */ /* 0x000fc400078e02ff */
[----:B------:R-:W-:Y:S01]  /*364a0*/  IMAD R19, R45, 0xf5, RZ ;  /* 0x000000f52d137824 */ /* 0x000fe200078e02ff */
[-C--:B------:R-:W-:Y:S01]  /*364b0*/  LEA.HI.X.SX32 R45, R11, R3.reuse, 0x1, P6 ;  /* 0x000000030b2d7211 */ /* 0x080fe200030f0eff */
[----:B0-----:R-:W4:Y:S04]  /*364c0*/  LDL.LU.64 R62, [R1+0xec8] ;  /* 0x000ec800013e7983 */ /* 0x001f280000300a00 */
[----:B------:R0:W-:Y:S01]  /*364d0*/  STL.64 [R1+0x668], R60 ;  /* 0x0006683c01007387 */ /* 0x0001e20000100a00 */
[----:B------:R-:W-:Y:S01]  /*364e0*/  IMAD R36, R36, 0x1ca, RZ ;  /* 0x000001ca24247824 */ /* 0x000fe200078e02ff */
[-C--:B------:R-:W-:Y:S02]  /*364f0*/  IADD3 R40, P6, R40, R2.reuse, RZ ;  /* 0x0000000228287210 */ /* 0x080fe40007fde0ff */
[----:B0-----:R-:W4:Y:S04]  /*36500*/  LDL.LU.64 R60, [R1+0xec0] ;  /* 0x000ec000013c7983 */ /* 0x001f280000300a00 */
[----:B------:R0:W-:Y:S01]  /*36510*/  STL.64 [R1+0x660], R58 ;  /* 0x0006603a01007387 */ /* 0x0001e20000100a00 */
[-C--:B------:R-:W-:Y:S01]  /*36520*/  LEA.HI.X.SX32 R43, R225, R3.reuse, 0x1, P5 ;  /* 0x00000003e12b7211 */ /* 0x080fe200028f0eff */
[----:B------:R-:W-:Y:S01]  /*36530*/  IMAD R34, R34, 0x1cc, RZ ;  /* 0x000001cc22227824 */ /* 0x000fe200078e02ff */
[-C--:B------:R-:W-:Y:S01]  /*36540*/  IADD3 R38, P5, R38, R2.reuse, RZ ;  /* 0x0000000226267210 */ /* 0x080fe20007fbe0ff */
[----:B------:R-:W-:Y:S01]  /*36550*/  IMAD R229, R41, 0x1ea, RZ ;  /* 0x000001ea29e57824 */ /* 0x000fe200078e02ff */
[----:B0-----:R-:W4:Y:S04]  /*36560*/  LDL.LU.64 R58, [R1+0xeb8] ;  /* 0x000eb800013a7983 */ /* 0x001f280000300a00 */
[----:B------:R0:W-:Y:S01]  /*36570*/  STL.64 [R1+0x658], R56 ;  /* 0x0006583801007387 */ /* 0x0001e20000100a00 */
[----:B------:R-:W-:Y:S01]  /*36580*/  LEA.HI.X.SX32 R41, R10, R3, 0x1, P6 ;  /* 0x000000030a297211 */ /* 0x000fe200030f0eff */
[----:B------:R-:W-:Y:S01]  /*36590*/  IMAD R32, R32, 0x1ce, RZ ;  /* 0x000001ce20207824 */ /* 0x000fe200078e02ff */
[-C--:B------:R-:W-:Y:S01]  /*365a0*/  IADD3 R36, P6, R36, R2.reuse, RZ ;  /* 0x0000000224247210 */ /* 0x080fe20007fde0ff */
[----:B0-----:R-:W4:Y:S04]  /*365b0*/  LDL.LU.64 R56, [R1+0xeb0] ;  /* 0x000eb00001387983 */ /* 0x001f280000300a00 */
[----:B------:R0:W-:Y:S01]  /*365c0*/  STL.64 [R1+0x650], R54 ;  /* 0x0006503601007387 */ /* 0x0001e20000100a00 */
[----:B------:R-:W-:Y:S01]  /*365d0*/  MOV R11, R39 ;  /* 0x00000027000b7202 */ /* 0x000fe20000000f00 */
[----:B------:R-:W-:Y:S01]  /*365e0*/  IMAD R30, R30, 0x1d0, RZ ;  /* 0x000001d01e1e7824 */ /* 0x000fe200078e02ff */
[-C--:B------:R-:W-:Y:S01]  /*365f0*/  LEA.HI.X.SX32 R11, R35, R3.reuse, 0x1, P5 ;  /* 0x00000003230b7211 */ /* 0x080fe200028f0eff */
[----:B0-----:R-:W4:Y:S04]  /*36600*/  LDL.LU.64 R54, [R1+0xea8] ;  /* 0x000ea80001367983 */ /* 0x001f280000300a00 */
[----:B------:R0:W-:Y:S01]  /*36610*/  STL.64 [R1+0x648], R52 ;  /* 0x0006483401007387 */ /* 0x0001e20000100a00 */
[----:B------:R-:W-:Y:S01]  /*36620*/  IMAD R225, R37, 0x1ec, RZ ;  /* 0x000001ec25e17824 */ /* 0x000fe200078e02ff */
[-C--:B------:R-:W-:Y:S01]  /*36630*/  IADD3 R34, P5, R34, R2.reuse, RZ ;  /* 0x0000000222227210 */ /* 0x080fe20007fbe0ff */
[----:B------:R-:W-:Y:S01]  /*36640*/  IMAD R26, R26, 0x1d2, RZ ;  /* 0x000001d21a1a7824 */ /* 0x000fe200078e02ff */
[-C--:B------:R-:W-:Y:S01]  /*36650*/  LEA.HI.X.SX32 R37, R5, R3.reuse, 0x1, P6 ;  /* 0x0000000305257211 */ /* 0x080fe200030f0eff */
[----:B0-----:R-:W4:Y:S04]  /*36660*/  LDL.LU.64 R52, [R1+0xea0] ;  /* 0x000ea00001347983 */ /* 0x001f280000300a00 */
[----:B------:R0:W-:Y:S01]  /*36670*/  STL.64 [R1+0x640], R50 ;  /* 0x0006403201007387 */ /* 0x0001e20000100a00 */
[----:B------:R-:W-:Y:S01]  /*36680*/  IADD3 R32, P6, R32, R2, RZ ;  /* 0x0000000220207210 */ /* 0x000fe20007fde0ff */
[----:B------:R-:W-:Y:S01]  /*36690*/  IMAD R22, R22, 0x1d4, RZ ;  /* 0x000001d416167824 */ /* 0x000fe200078e02ff */
[----:B------:R-:W-:Y:S01]  /*366a0*/  MOV R10, R38 ;  /* 0x00000026000a7202 */ /* 0x000fe20000000f00 */
[----:B0-----:R-:W4:Y:S04]  /*366b0*/  LDL.LU.64 R50, [R1+0xe98] ;  /* 0x000e980001327983 */ /* 0x001f280000300a00 */
[----:B------:R0:W-:Y:S01]  /*366c0*/  STL.64 [R1+0x638], R48 ;  /* 0x0006383001007387 */ /* 0x0001e20000100a00 */
[----:B------:R-:W-:Y:S01]  /*366d0*/  LEA.HI.X.SX32 R35, R239, R3, 0x1, P5 ;  /* 0x00000003ef237211 */ /* 0x000fe200028f0eff */
[----:B---3--:R-:W-:Y:S01]  /*366e0*/  IMAD R10, R33, 0xf7, RZ ;  /* 0x000000f7210a7824 */ /* 0x008fe200078e02ff */
[-C--:B------:R-:W-:Y:S01]  /*366f0*/  IADD3 R30, P5, R30, R2.reuse, RZ ;  /* 0x000000021e1e7210 */ /* 0x080fe20007fbe0ff */
[----:B-1----:R-:W-:Y:S01]  /*36700*/  IMAD R6, R6, 0xe9, RZ ;  /* 0x000000e906067824 */ /* 0x002fe200078e02ff */
[----:B0-----:R-:W3:Y:S01]  /*36710*/  LDL.LU.64 R48, [R1+0xe90] ;  /* 0x000e900001307983 */ /* 0x001ee20000300a00 */
[----:B------:R-:W-:Y:S01]  /*36720*/  IMAD R20, R20, 0x1d6, RZ ;  /* 0x000001d614147824 */ /* 0x000fe200078e02ff */
[----:B------:R-:W-:Y:S01]  /*36730*/  MOV R5, R31 ;  /* 0x0000001f00057202 */ /* 0x000fe20000000f00 */
[----:B------:R-:W-:Y:S01]  /*36740*/  IMAD R24, R24, 0x1d8, RZ ;  /* 0x000001d818187824 */ /* 0x000fe200078e02ff */
[----:B------:R0:W-:Y:S01]  /*36750*/  STL.64 [R1+0x630], R46 ;  /* 0x0006302e01007387 */ /* 0x0001e20000100a00 */
[-C--:B------:R-:W-:Y:S01]  /*36760*/  LEA.HI.X.SX32 R33, R4, R3.reuse, 0x1, P6 ;  /* 0x0000000304217211 */ /* 0x080fe200030f0eff */
[----:B------:R-:W-:Y:S01]  /*36770*/  IMAD R223, R27, 0x1ee, RZ ;  /* 0x000001ee1bdf7824 */ /* 0x000fe200078e02ff */
[----:B------:R-:W-:Y:S01]  /*36780*/  IADD3 R26, P6, R26, R2, RZ ;  /* 0x000000021a1a7210 */ /* 0x000fe20007fde0ff */
[----:B------:R-:W-:Y:S01]  /*36790*/  IMAD R7, R7, 0xeb, RZ ;  /* 0x000000eb07077824 */ /* 0x000fe200078e02ff */
[----:B------:R-:W1:Y:S01]  /*367a0*/  LDC R239, c[0x0][0x278] ;  /* 0x00009e00ffef7b82 */ /* 0x000e620000000800 */
[----:B0-----:R-:W3:Y:S04]  /*367b0*/  LDL.LU.64 R46, [R1+0xe88] ;  /* 0x000e8800012e7983 */ /* 0x001ee80000300a00 */
[----:B------:R0:W-:Y:S01]  /*367c0*/  STL.64 [R1+0x628], R44 ;  /* 0x0006282c01007387 */ /* 0x0001e20000100a00 */
[----:B------:R-:W-:-:S02]  /*367d0*/  LEA.HI.X.SX32 R5, R23, R3, 0x1, P5 ;  /* 0x0000000317057211 */ /* 0x000fc400028f0eff */
[-C--:B------:R-:W-:Y:S01]  /*367e0*/  IADD3 R22, P5, R22, R2.reuse, RZ ;  /* 0x0000000216167210 */ /* 0x080fe20007fbe0ff */
[----:B0-----:R-:W3:Y:S04]  /*367f0*/  LDL.LU.64 R44, [R1+0xe80] ;  /* 0x000e8000012c7983 */ /* 0x001ee80000300a00 */
[----:B------:R0:W-:Y:S01]  /*36800*/  STL.64 [R1+0x620], R42 ;  /* 0x0006202a01007387 */ /* 0x0001e20000100a00 */
[-C--:B------:R-:W-:Y:S01]  /*36810*/  LEA.HI.X.SX32 R27, R6, R3.reuse, 0x1, P6 ;  /* 0x00000003061b7211 */ /* 0x080fe200030f0eff */
[----:B------:R-:W-:Y:S01]  /*36820*/  IMAD R244, R244, 0x1da, RZ ;  /* 0x000001daf4f47824 */ /* 0x000fe200078e02ff */
[----:B------:R-:W-:Y:S01]  /*36830*/  IADD3 R20, P6, R20, R2, RZ ;  /* 0x0000000214147210 */ /* 0x000fe20007fde0ff */
[----:B0-----:R-:W3:Y:S04]  /*36840*/  LDL.LU.64 R42, [R1+0xe78] ;  /* 0x000e7800012a7983 */ /* 0x001ee80000300a00 */
[----:B------:R0:W-:Y:S01]  /*36850*/  STL.64 [R1+0x618], R40 ;  /* 0x0006182801007387 */ /* 0x0001e20000100a00 */
[----:B------:R-:W-:Y:S01]  /*36860*/  MOV R4, R30 ;  /* 0x0000001e00047202 */ /* 0x000fe20000000f00 */
[----:B------:R-:W-:Y:S01]  /*36870*/  IMAD R4, R21, 0x1f0, RZ ;  /* 0x000001f015047824 */ /* 0x000fe200078e02ff */
[----:B------:R-:W-:Y:S01]  /*36880*/  LEA.HI.X.SX32 R23, R25, R3, 0x1, P5 ;  /* 0x0000000319177211 */ /* 0x000fe200028f0eff */
[----:B0-----:R-:W3:Y:S04]  /*36890*/  LDL.LU.64 R40, [R1+0xe70] ;  /* 0x000e700001287983 */ /* 0x001ee80000300a00 */
[----:B------:R0:W-:Y:S01]  /*368a0*/  STL [R1+0x610], R38 ;  /* 0x0006102601007387 */ /* 0x0001e20000100800 */
[----:B------:R-:W-:-:S03]  /*368b0*/  IADD3 R24, P5, R24, R2, RZ ;  /* 0x0000000218187210 */ /* 0x000fc60007fbe0ff */
[----:B0-----:R-:W3:Y:S04]  /*368c0*/  LDL.LU.64 R38, [R1+0xe68] ;  /* 0x000e680001267983 */ /* 0x001ee80000300a00 */
[----:B------:R-:W-:Y:S04]  /*368d0*/  STL [R1+0x614], R11 ;  /* 0x0006140b01007387 */ /* 0x000fe80000100800 */
[----:B------:R0:W-:Y:S01]  /*368e0*/  STL.64 [R1+0x608], R36 ;  /* 0x0006082401007387 */ /* 0x0001e20000100a00 */
[-C--:B------:R-:W-:Y:S02]  /*368f0*/  LEA.HI.X.SX32 R21, R7, R3.reuse, 0x1, P6 ;  /* 0x0000000307157211 */ /* 0x080fe400030f0eff */
[-C--:B------:R-:W-:Y:S01]  /*36900*/  IADD3 R244, P6, R244, R2.reuse, RZ ;  /* 0x00000002f4f47210 */ /* 0x080fe20007fde0ff */
[----:B0-----:R-:W3:Y:S04]  /*36910*/  LDL.LU.64 R36, [R1+0xe60] ;  /* 0x000e600001247983 */ /* 0x001ee80000300a00 */
[----:B------:R0:W-:Y:S01]  /*36920*/  STL.64 [R1+0x600], R34 ;  /* 0x0006002201007387 */ /* 0x0001e20000100a00 */
[-C--:B------:R-:W-:Y:S01]  /*36930*/  LEA.HI.X.SX32 R25, R29, R3.reuse, 0x1, P5 ;  /* 0x000000031d197211 */ /* 0x080fe200028f0eff */
[----:B------:R-:W-:Y:S01]  /*36940*/  IMAD R6, R245, 0xf9, RZ ;  /* 0x000000f9f5067824 */ /* 0x000fe200078e02ff */
[----:B------:R-:W-:Y:S01]  /*36950*/  LEA.HI.X.SX32 R245, R14, R3, 0x1, P6 ;  /* 0x000000030ef57211 */ /* 0x000fe200030f0eff */
[----:B0-----:R-:W3:Y:S04]  /*36960*/  LDL.LU.64 R34, [R1+0xe58] ;  /* 0x000e580001227983 */ /* 0x001ee80000300a00 */
[----:B------:R0:W-:Y:S04]  /*36970*/  STL.64 [R1+0x5f8], R32 ;  /* 0x0005f82001007387 */ /* 0x0001e80000100a00 */
[----:B0-----:R-:W3:Y:S04]  /*36980*/  LDL.LU.64 R32, [R1+0xe50] ;  /* 0x000e500001207983 */ /* 0x001ee80000300a00 */
[----:B------:R0:W-:Y:S04]  /*36990*/  STL [R1+0x5f0], R30 ;  /* 0x0005f01e01007387 */ /* 0x0001e80000100800 */
[----:B0-----:R-:W3:Y:S04]  /*369a0*/  LDL.LU.64 R30, [R1+0xe48] ;  /* 0x000e4800011e7983 */ /* 0x001ee80000300a00 */
[----:B------:R-:W-:Y:S04]  /*369b0*/  STL [R1+0x5f4], R5 ;  /* 0x0005f40501007387 */ /* 0x000fe80000100800 */
[----:B------:R0:W-:Y:S04]  /*369c0*/  STL.64 [R1+0x5e8], R26 ;  /* 0x0005e81a01007387 */ /* 0x0001e80000100a00 */
[----:B0-----:R-:W3:Y:S04]  /*369d0*/  LDL.LU.64 R26, [R1+0xe40] ;  /* 0x000e4000011a7983 */ /* 0x001ee80000300a00 */
[----:B------:R0:W-:Y:S04]  /*369e0*/  STL.64 [R1+0x5e0], R22 ;  /* 0x0005e01601007387 */ /* 0x0001e80000100a00 */
[----:B0-----:R-:W3:Y:S04]  /*369f0*/  LDL.LU.64 R22, [R1+0xe38] ;  /* 0x000e380001167983 */ /* 0x001ee80000300a00 */
[----:B------:R0:W-:Y:S04]  /*36a00*/  STL.64 [R1+0x5d8], R20 ;  /* 0x0005d81401007387 */ /* 0x0001e80000100a00 */
[----:B0-----:R-:W3:Y:S04]  /*36a10*/  LDL.LU.64 R20, [R1+0xe30] ;  /* 0x000e300001147983 */ /* 0x001ee80000300a00 */
[----:B------:R0:W-:Y:S04]  /*36a20*/  STL.64 [R1+0x5d0], R24 ;  /* 0x0005d01801007387 */ /* 0x0001e80000100a00 */
[----:B0-----:R-:W3:Y:S04]  /*36a30*/  LDL.LU.64 R24, [R1+0xe28] ;  /* 0x000e280001187983 */ /* 0x001ee80000300a00 */
[----:B------:R0:W-:Y:S02]  /*36a40*/  STL.64 [R1+0x5c8], R244 ;  /* 0x0005c8f401007387 */ /* 0x0001e40000100a00 */
[----:B0-----:R-:W-:-:S02]  /*36a50*/  IADD3 R244, P6, R237, R2, RZ ;  /* 0x00000002edf47210 */ /* 0x001fc40007fde0ff */
[----:B------:R-:W0:Y:S02]  /*36a60*/  LDC R237, c[0x0][0x278] ;  /* 0x00009e00ffed7b82 */ /* 0x000e240000000800 */
[----:B0-----:R-:W-:-:S06]  /*36a70*/  IMAD R11, R237, 0xf0, RZ ;  /* 0x000000f0ed0b7824 */ /* 0x001fcc00078e02ff */
[----:B------:R-:W0:Y:S01]  /*36a80*/  LDC R237, c[0x0][0x278] ;  /* 0x00009e00ffed7b82 */ /* 0x000e220000000800 */
[----:B------:R-:W-:-:S05]  /*36a90*/  IMAD R28, R28, 0x1dc, RZ ;  /* 0x000001dc1c1c7824 */ /* 0x000fca00078e02ff */
[-C--:B------:R-:W-:Y:S01]  /*36aa0*/  IADD3 R28, P5, R28, R2.reuse, RZ ;  /* 0x000000021c1c7210 */ /* 0x080fe20007fbe0ff */
[----:B0-----:R-:W-:Y:S02]  /*36ab0*/  IMAD R5, R237, 0xfb, RZ ;  /* 0x000000fbed057824 */ /* 0x001fe400078e02ff */
[----:B------:R-:W0:Y:S01]  /*36ac0*/  LDC R237, c[0x0][0x278] ;  /* 0x00009e00ffed7b82 */ /* 0x000e220000000800 */
[----:B------:R-:W-:Y:S02]  /*36ad0*/  LEA.HI.X.SX32 R29, R249, R3, 0x1, P5 ;  /* 0x00000003f91d7211 */ /* 0x000fe400028f0eff */
[----:B------:R-:W-:Y:S01]  /*36ae0*/  IADD3 R248, P5, R248, R2, RZ ;  /* 0x00000002f8f87210 */ /* 0x000fe20007fbe0ff */
[----:B-1----:R-:W-:-:S03]  /*36af0*/  IMAD R15, R239, 0x1f2, RZ ;  /* 0x000001f2ef0f7824 */ /* 0x002fc600078e02ff */
[----:B------:R-:W-:Y:S01]  /*36b00*/  LEA.HI.X.SX32 R249, R11, R3, 0x1, P5 ;  /* 0x000000030bf97211 */ /* 0x000fe200028f0eff */
[----:B------:R-:W1:Y:S01]  /*36b10*/  LDC R239, c[0x0][0x278] ;  /* 0x00009e00ffef7b82 */ /* 0x000e620000000800 */
[----:B0-----:R-:W-:-:S07]  /*36b20*/  IMAD R11, R237, 0x1f6, RZ ;  /* 0x000001f6ed0b7824 */ /* 0x001fce00078e02ff */
[----:B------:R-:W0:Y:S01]  /*36b30*/  LDC R237, c[0x0][0x278] ;  /* 0x00009e00ffed7b82 */ /* 0x000e220000000800 */
[----:B------:R-:W-:Y:S01]  /*36b40*/  LEA.HI.X.SX32 R245, R18, R3, 0x1, P6 ;  /* 0x0000000312f57211 */ /* 0x000fe200030f0eff */
[----:B------:R2:W-:Y:S01]  /*36b50*/  STL.64 [R1+0x5c0], R28 ;  /* 0x0005c01c01007387 */ /* 0x0005e20000100a00 */
[----:B------:R-:W-:Y:S01]  /*36b60*/  IADD3 R238, P6, R238, R2, RZ ;  /* 0x00000002eeee7210 */ /* 0x000fe20007fde0ff */
[----:B-1----:R-:W-:-:S03]  /*36b70*/  IMAD R7, R239, 0x1f4, RZ ;  /* 0x000001f4ef077824 */ /* 0x002fc600078e02ff */
[----:B------:R-:W-:Y:S01]  /*36b80*/  LEA.HI.X.SX32 R239, R221, R3, 0x1, P6 ;  /* 0x00000003ddef7211 */ /* 0x000fe200030f0eff */
[----:B--2---:R-:W2:Y:S04]  /*36b90*/  LDL.LU.64 R28, [R1+0xe20] ;  /* 0x000e2000011c7983 */ /* 0x004ea80000300a00 */
[----:B------:R1:W-:Y:S01]  /*36ba0*/  STL.64 [R1+0x5b8], R244 ;  /* 0x0005b8f401007387 */ /* 0x0003e20000100a00 */
[----:B0-----:R-:W-:Y:S02]  /*36bb0*/  IMAD R14, R237, 0x1f8, RZ ;  /* 0x000001f8ed0e7824 */ /* 0x001fe400078e02ff */
[----:B------:R-:W0:Y:S01]  /*36bc0*/  LDC R237, c[0x0][0x278] ;  /* 0x00009e00ffed7b82 */ /* 0x000e220000000800 */
[----:B-1----:R-:W2:Y:S04]  /*36bd0*/  LDL.LU.64 R244, [R1+0xe18] ;  /* 0x000e180001f47983 */ /* 0x002ea80000300a00 */
[----:B------:R1:W-:Y:S04]  /*36be0*/  STL.64 [R1+0x950], R248 ;  /* 0x000950f801007387 */ /* 0x0003e80000100a00 */
[----:B------:R4:W-:Y:S01]  /*36bf0*/  STL.64 [R1+0x970], R238 ;  /* 0x000970ee01007387 */ /* 0x0009e20000100a00 */
[----:B-1----:R-:W-:-:S04]  /*36c00*/  IADD3 R248, P5, R235, R2, RZ ;  /* 0x00000002ebf87210 */ /* 0x002fc80007fbe0ff */
[-C--:B------:R-:W-:Y:S02]  /*36c10*/  LEA.HI.X.SX32 R249, R251, R3.reuse, 0x1, P5 ;  /* 0x00000003fbf97211 */ /* 0x080fe400028f0eff */
[-C--:B----4-:R-:W-:Y:S02]  /*36c20*/  IADD3 R238, P6, R232, R2.reuse, RZ ;  /* 0x00000002e8ee7210 */ /* 0x090fe40007fde0ff */
[----:B------:R-:W1:Y:S01]  /*36c30*/  LDC R232, c[0x0][0x278] ;  /* 0x00009e00ffe87b82 */ /* 0x000e620000000800 */
[----:B------:R4:W-:Y:S01]  /*36c40*/  STL.64 [R1+0x968], R248 ;  /* 0x000968f801007387 */ /* 0x0009e20000100a00 */
[----:B------:R-:W-:Y:S02]  /*36c50*/  LEA.HI.X.SX32 R239, R227, R3, 0x1, P6 ;  /* 0x00000003e3ef7211 */ /* 0x000fe400030f0eff */
[----:B----4-:R-:W-:-:S03]  /*36c60*/  IADD3 R248, P5, R231, R2, RZ ;  /* 0x00000002e7f87210 */ /* 0x010fc60007fbe0ff */
[----:B------:R4:W-:Y:S01]  /*36c70*/  STL.64 [R1+0x960], R238 ;  /* 0x000960ee01007387 */ /* 0x0009e20000100a00 */
[----:B------:R-:W3:Y:S01]  /*36c80*/  LDC R231, c[0x0][0x278] ;  /* 0x00009e00ffe77b82 */ /* 0x000ee20000000800 */
[----:B------:R-:W-:-:S05]  /*36c90*/  LEA.HI.X.SX32 R249, R250, R3, 0x1, P5 ;  /* 0x00000003faf97211 */ /* 0x000fca00028f0eff */
[----:B------:R0:W-:Y:S01]  /*36ca0*/  STL.64 [R1+0x978], R248 ;  /* 0x000978f801007387 */ /* 0x0001e20000100a00 */
[-C--:B----4-:R-:W-:Y:S01]  /*36cb0*/  IADD3 R238, P6, R229, R2.reuse, RZ ;  /* 0x00000002e5ee7210 */ /* 0x090fe20007fde0ff */
[----:B-1----:R-:W-:Y:S01]  /*36cc0*/  IMAD R232, R232, 0xfe, RZ ;  /* 0x000000fee8e87824 */ /* 0x002fe200078e02ff */
[----:B------:R-:W1:Y:S01]  /*36cd0*/  LDC R229, c[0x0][0x278] ;  /* 0x00009e00ffe57b82 */ /* 0x000e620000000800 */
[----:B0-----:R-:W-:-:S04]  /*36ce0*/  IADD3 R248, P5, R225, R2, RZ ;  /* 0x00000002e1f87210 */ /* 0x001fc80007fbe0ff */
[-C--:B------:R-:W-:Y:S02]  /*36cf0*/  LEA.HI.X.SX32 R249, R247, R3.reuse, 0x1, P5 ;  /* 0x00000003f7f97211 */ /* 0x080fe400028f0eff */
[-C--:B------:R-:W-:Y:S01]  /*36d00*/  IADD3 R18, P5, R4, R2.reuse, RZ ;  /* 0x0000000204127210 */ /* 0x080fe20007fbe0ff */
[----:B------:R-:W-:Y:S01]  /*36d10*/  IMAD R4, R237, 0xfd, RZ ;  /* 0x000000fded047824 */ /* 0x000fe200078e02ff */
[----:B------:R-:W-:Y:S01]  /*36d20*/  LEA.HI.X.SX32 R239, R19, R3, 0x1, P6 ;  /* 0x0000000313ef7211 */ /* 0x000fe200030f0eff */
[----:B------:R-:W0:Y:S04]  /*36d30*/  LDC R237, c[0x0][0x278] ;  /* 0x00009e00ffed7b82 */ /* 0x000e280000000800 */
[----:B------:R4:W-:Y:S04]  /*36d40*/  STL.64 [R1+0x998], R238 ;  /* 0x000998ee01007387 */ /* 0x0009e80000100a00 */
[----:B------:R-:W-:Y:S04]  /*36d50*/  STL.64 [R1+0x990], R248 ;  /* 0x000990f801007387 */ /* 0x000fe80000100a00 */
[----:B------:R-:W2:Y:S04]  /*36d60*/  LDL R235, [R1+0x78] ;  /* 0x0000780001eb7983 */ /* 0x000ea80000100800 */
[----:B------:R-:W2:Y:S01]  /*36d70*/  LDL R251, [R1+0x70] ;  /* 0x0000700001fb7983 */ /* 0x000ea20000100800 */
[----:B----4-:R-:W-:-:S02]  /*36d80*/  IADD3 R238, P6, R223, R2, RZ ;  /* 0x00000002dfee7210 */ /* 0x010fc40007fde0ff */
[-C--:B------:R-:W-:Y:S02]  /*36d90*/  LEA.HI.X.SX32 R19, R242, R3.reuse, 0x1, P5 ;  /* 0x00000003f2137211 */ /* 0x080fe400028f0eff */
[----:B------:R-:W-:Y:S01]  /*36da0*/  LEA.HI.X.SX32 R239, R10, R3, 0x1, P6 ;  /* 0x000000030aef7211 */ /* 0x000fe200030f0eff */
[----:B------:R-:W4:Y:S04]  /*36db0*/  LDC R242, c[0x0][0x278] ;  /* 0x00009e00fff27b82 */ /* 0x000f280000000800 */
[----:B------:R3:W-:Y:S04]  /*36dc0*/  STL.64 [R1+0x988], R238 ;  /* 0x000988ee01007387 */ /* 0x0007e80000100a00 */
[----:B---3--:R-:W3:Y:S04]  /*36dd0*/  LDL R239, [R1+0x528] ;  /* 0x0005280001ef7983 */ /* 0x008ee80000100800 */
[----:B------:R-:W3:Y:S04]  /*36de0*/  LDL R238, [R1+0x520] ;  /* 0x0005200001ee7983 */ /* 0x000ee80000100800 */
[----:B------:R1:W-:Y:S01]  /*36df0*/  STL.64 [R1+0x9a8], R18 ;  /* 0x0009a81201007387 */ /* 0x0003e20000100a00 */
[----:B------:R-:W-:-:S02]  /*36e00*/  IADD3 R248, P6, R15, R2, RZ ;  /* 0x000000020ff87210 */ /* 0x000fc40007fde0ff */
[-C--:B-1----:R-:W-:Y:S01]  /*36e10*/  IADD3 R18, P5, R7, R2.reuse, RZ ;  /* 0x0000000207127210 */ /* 0x082fe20007fbe0ff */
[----:B0-----:R-:W-:Y:S02]  /*36e20*/  IMAD R7, R237, 0x1fa, RZ ;  /* 0x000001faed077824 */ /* 0x001fe400078e02ff */
[----:B------:R-:W0:Y:S01]  /*36e30*/  LDC R237, c[0x0][0x278] ;  /* 0x00009e00ffed7b82 */ /* 0x000e220000000800 */
[-C--:B------:R-:W-:Y:S02]  /*36e40*/  LEA.HI.X.SX32 R249, R6, R3.reuse, 0x1, P6 ;  /* 0x0000000306f97211 */ /* 0x080fe400030f0eff */
[-C--:B------:R-:W-:Y:S02]  /*36e50*/  IADD3 R10, P6, R11, R2.reuse, RZ ;  /* 0x000000020b0a7210 */ /* 0x080fe40007fde0ff */
[-C--:B------:R-:W-:Y:S02]  /*36e60*/  LEA.HI.X.SX32 R19, R240, R3.reuse, 0x1, P5 ;  /* 0x00000003f0137211 */ /* 0x080fe400028f0eff */
[----:B------:R-:W-:Y:S01]  /*36e70*/  IADD3 R14, P5, R14, R2, RZ ;  /* 0x000000020e0e7210 */ /* 0x000fe20007fbe0ff */
[----:B------:R-:W-:Y:S01]  /*36e80*/  STL.64 [R1+0x9a0], R248 ;  /* 0x0009a0f801007387 */ /* 0x000fe20000100a00 */
[-C--:B------:R-:W-:Y:S01]  /*36e90*/  LEA.HI.X.SX32 R11, R5, R3.reuse, 0x1, P6 ;  /* 0x00000003050b7211 */ /* 0x080fe200030f0eff */
[----:B------:R-:W1:Y:S01]  /*36ea0*/  LDC R240, c[0x0][0x278] ;  /* 0x00009e00fff07b82 */ /* 0x000e620000000800 */
[----:B------:R-:W-:Y:S01]  /*36eb0*/  LEA.HI.X.SX32 R15, R236, R3, 0x1, P5 ;  /* 0x00000003ec0f7211 */ /* 0x000fe200028f0eff */
[----:B------:R-:W-:Y:S04]  /*36ec0*/  STL.64 [R1+0x9c0], R18 ;  /* 0x0009c01201007387 */ /* 0x000fe80000100a00 */
[----:B------:R4:W-:Y:S04]  /*36ed0*/  STL.64 [R1+0x9b8], R10 ;  /* 0x0009b80a01007387 */ /* 0x0009e80000100a00 */
[----:B------:R-:W-:Y:S01]  /*36ee0*/  STL.64 [R1+0x9d0], R14 ;  /* 0x0009d00e01007387 */ /* 0x000fe20000100a00 */
[----:B0-----:R-:W-:-:S03]  /*36ef0*/  IMAD R6, R237, 0x1fc, RZ ;  /* 0x000001fced067824 */ /* 0x001fc600078e02ff */
[----:B------:R-:W3:Y:S04]  /*36f00*/  LDL R236, [R1+0x80] ;  /* 0x0000800001ec7983 */ /* 0x000ee80000100800 */
[----:B------:R-:W3:Y:S01]  /*36f10*/  LDL R237, [R1+0x88] ;  /* 0x0000880001ed7983 */ /* 0x000ee20000100800 */
[----:B----4-:R-:W-:-:S03]  /*36f20*/  IADD3 R10, P6, R7, R2, RZ ;  /* 0x00000002070a7210 */ /* 0x010fc60007fde0ff */
[----:B------:R-:W4:Y:S01]  /*36f30*/  LDL R250, [R1+0x558] ;  /* 0x0005580001fa7983 */ /* 0x000f220000100800 */
[----:B------:R-:W-:-:S03]  /*36f40*/  LEA.HI.X.SX32 R11, R4, R3, 0x1, P6 ;  /* 0x00000003040b7211 */ /* 0x000fc600030f0eff */
[----:B------:R-:W4:Y:S04]  /*36f50*/  LDL R249, [R1+0x550] ;  /* 0x0005500001f97983 */ /* 0x000f280000100800 */
[----:B------:R-:W4:Y:S04]  /*36f60*/  LDL R248, [R1+0x98] ;  /* 0x0000980001f87983 */ /* 0x000f280000100800 */
[----:B------:R0:W-:Y:S04]  /*36f70*/  STL.64 [R1+0x9c8], R10 ;  /* 0x0009c80a01007387 */ /* 0x0001e80000100a00 */
[----:B------:R-:W4:Y:S01]  /*36f80*/  LDL R247, [R1+0x90] ;  /* 0x0000900001f77983 */ /* 0x000f220000100800 */
[----:B------:R-:W-:-:S02]  /*36f90*/  IMAD R242, R242, 0x272, RZ ;  /* 0x00000272f2f27824 */ /* 0x000fc400078e02ff */
[----:B-1----:R-:W-:Y:S02]  /*36fa0*/  IMAD R5, R240, 0x1fe, RZ ;  /* 0x000001fef0057824 */ /* 0x002fe400078e02ff */
[----:B------:R-:W4:Y:S01]  /*36fb0*/  LDL R240, [R1+0x560] ;  /* 0x0005600001f07983 */ /* 0x000f220000100800 */
[----:B------:R-:W-:-:S03]  /*36fc0*/  IADD3 RZ, P5, R242, R2, RZ ;  /* 0x00000002f2ff7210 */ /* 0x000fc60007fbe0ff */
[----:B------:R-:W4:Y:S01]  /*36fd0*/  LDL R242, [R1+0x568] ;  /* 0x0005680001f27983 */ /* 0x000f220000100800 */
[----:B------:R-:W-:-:S04]  /*36fe0*/  IADD3 R6, P6, R6, R2, RZ ;  /* 0x0000000206067210 */ /* 0x000fc80007fde0ff */
[----:B------:R-:W-:Y:S02]  /*36ff0*/  LEA.HI.X.SX32 R7, R232, R3, 0x1, P6 ;  /* 0x00000003e8077211 */ /* 0x000fe400030f0eff */
[----:B------:R-:W-:-:S03]  /*37000*/  F2FP.BF16.F32.PACK_AB R4, R233, R234 ;  /* 0x000000eae904723e */ /* 0x000fc600000010ff */
[----:B------:R2:W-:Y:S01]  /*37010*/  STL.64 [R1+0x9b0], R6 ;  /* 0x0009b00601007387 */ /* 0x0005e20000100a00 */
[----:B0-----:R-:W-:Y:S01]  /*37020*/  IMAD R11, R231, 0xff, RZ ;  /* 0x000000ffe70b7824 */ /* 0x001fe200078e02ff */
[----:B------:R-:W-:-:S04]  /*37030*/  IADD3 R14, P6, R5, R2, RZ ;  /* 0x00000002050e7210 */ /* 0x000fc80007fde0ff */
[----:B------:R-:W-:Y:S01]  /*37040*/  LEA.HI.X.SX32 R15, R11, R3, 0x1, P6 ;  /* 0x000000030b0f7211 */ /* 0x000fe200030f0eff */
[----:B------:R-:W-:-:S04]  /*37050*/  IMAD R10, R229, 0x274, RZ ;  /* 0x00000274e50a7824 */ /* 0x000fc800078e02ff */
[----:B------:R-:W-:Y:S04]  /*37060*/  STL.64 [R1+0x980], R14 ;  /* 0x0009800e01007387 */ /* 0x000fe80000100a00 */
[----:B------:R-:W4:Y:S04]  /*37070*/  LDL R229, [R1+0xa8] ;  /* 0x0000a80001e57983 */ /* 0x000f280000100800 */
[----:B------:R-:W4:Y:S01]  /*37080*/  LDL R231, [R1+0xa0] ;  /* 0x0000a00001e77983 */ /* 0x000f220000100800 */
[----:B--2---:R-:W-:Y:S01]  /*37090*/  F2FP.BF16.F32.PACK_AB R6, R235, R251 ;  /* 0x000000fbeb06723e */ /* 0x004fe200000010ff */
[----:B------:R-:W-:Y:S06]  /*370a0*/  BAR.SYNC.DEFER_BLOCKING 0x0 ;  /* 0x0000000000007b1d */ /* 0x000fec0000010000 */
[----:B------:R-:W0:Y:S01]  /*370b0*/  LDS.128 R232, [R0] ;  /* 0x0000000000e87984 */ /* 0x000e220000000c00 */
[----:B---3--:R-:W-:-:S03]  /*370c0*/  F2FP.BF16.F32.PACK_AB R7, R239, R238 ;  /* 0x000000eeef07723e */ /* 0x008fc600000010ff */
[----:B0-----:R0:W-:Y:S04]  /*370d0*/  STL.64 [R1+0x10], R232 ;  /* 0x000010e801007387 */ /* 0x0011e80000100a00 */
[----:B------:R1:W-:Y:S04]  /*370e0*/  STL.64 [R1+0x18], R234 ;  /* 0x000018ea01007387 */ /* 0x0003e80000100a00 */
[----:B------:R-:W2:Y:S01]  /*370f0*/  LDL R239, [R1+0xb8] ;  /* 0x0000b80001ef7983 */ /* 0x000ea20000100800 */
[----:B------:R-:W-:-:S03]  /*37100*/  F2FP.BF16.F32.PACK_AB R18, R237, R236 ;  /* 0x000000eced12723e */ /* 0x000fc600000010ff */
[----:B------:R-:W2:Y:S04]  /*37110*/  LDL R238, [R1+0xb0] ;  /* 0x0000b00001ee7983 */ /* 0x000ea80000100800 */
[----:B------:R-:W3:Y:S04]  /*37120*/  LDL R237, [R1+0x5a8] ;  /* 0x0005a80001ed7983 */ /* 0x000ee80000100800 */
[----:B------:R-:W3:Y:S04]  /*37130*/  LDL R236, [R1+0x5a0] ;  /* 0x0005a00001ec7983 */ /* 0x000ee80000100800 */
[----:B0-----:R-:W3:Y:S04]  /*37140*/  LDL R232, [R1+0x598] ;  /* 0x0005980001e87983 */ /* 0x001ee80000100800 */
[----:B-1----:R-:W3:Y:S01]  /*37150*/  LDL R235, [R1+0x590] ;  /* 0x0005900001eb7983 */ /* 0x002ee20000100800 */
[----:B----4-:R-:W-:-:S03]  /*37160*/  F2FP.BF16.F32.PACK_AB R14, R248, R247 ;  /* 0x000000f7f80e723e */ /* 0x010fc600000010ff */
[----:B------:R-:W4:Y:S04]  /*37170*/  LDL R223, [R1+0x448] ;  /* 0x0004480001df7983 */ /* 0x000f280000100800 */
[----:B------:R-:W4:Y:S01]  /*37180*/  LDL R247, [R1+0x440] ;  /* 0x0004400001f77983 */ /* 0x000f220000100800 */
[----:B------:R-:W-:Y:S01]  /*37190*/  F2FP.BF16.F32.PACK_AB R5, R241, R243 ;  /* 0x000000f3f105723e */ /* 0x000fe200000010ff */
[----:B------:R-:W-:Y:S06]  /*371a0*/  BAR.SYNC.DEFER_BLOCKING 0x0 ;  /* 0x0000000000007b1d */ /* 0x000fec0000010000 */
[----:B------:R-:W-:Y:S01]  /*371b0*/  STSM.16.M88.4 [R252], R4 ;  /* 0x00000004fc007844 */ /* 0x000fe20000000200 */
[----:B------:R-:W-:Y:S01]  /*371c0*/  F2FP.BF16.F32.PACK_AB R19, R250, R249 ;  /* 0x000000f9fa13723e */ /* 0x000fe200000010ff */
[----:B------:R-:W-:Y:S01]  /*371d0*/  BAR.SYNC.DEFER_BLOCKING 0x0 ;  /* 0x0000000000007b1d */ /* 0x000fe20000010000 */
[----:B------:R-:W-:-:S02]  /*371e0*/  F2FP.BF16.F32.PACK_AB R16, R228, R16 ;  /* 0x00000010e410723e */ /* 0x000fc400000010ff */
[----:B------:R-:W-:-:S03]  /*371f0*/  F2FP.BF16.F32.PACK_AB R17, R230, R17 ;  /* 0x00000011e611723e */ /* 0x000fc600000010ff */
[----:B------:R-:W0:Y:S02]  /*37200*/  LDS.128 R248, [R0] ;  /* 0x0000000000f87984 */ /* 0x000e240000000c00 */
[----:B------:R-:W-:Y:S06]  /*37210*/  BAR.SYNC.DEFER_BLOCKING 0x0 ;  /* 0x0000000000007b1d */ /* 0x000fec0000010000 */
[----:B------:R-:W-:Y:S01]  /*37220*/  STSM.16.M88.4 [R252], R16 ;  /* 0x00000010fc007844 */ /* 0x000fe20000000200 */
[----:B------:R-:W-:Y:S01]  /*37230*/  F2FP.BF16.F32.PACK_AB R15, R242, R240 ;  /* 0x000000f0f20f723e */ /* 0x000fe200000010ff */
[----:B------:R-:W-:Y:S06]  /*37240*/  BAR.SYNC.DEFER_BLOCKING 0x0 ;  /* 0x0000000000007b1d */ /* 0x000fec0000010000 */
[----:B------:R-:W1:Y:S01]  /*37250*/  LDS.128 R240, [R0] ;  /* 0x0000000000f07984 */ /* 0x000e620000000c00 */
[----:B------:R-:W-:-:S02]  /*37260*/  F2FP.BF16.F32.PACK_AB R12, R224, R12 ;  /* 0x0000000ce00c723e */ /* 0x000fc400000010ff */
[----:B------:R-:W-:Y:S01]  /*37270*/  F2FP.BF16.F32.PACK_AB R13, R226, R13 ;  /* 0x0000000de20d723e */ /* 0x000fe200000010ff */
[----:B------:R-:W-:Y:S01]  /*37280*/  BAR.SYNC.DEFER_BLOCKING 0x0 ;  /* 0x0000000000007b1d */ /* 0x000fe20000010000 */
[----:B------:R-:W-:-:S05]  /*37290*/  IADD3 RZ, P6, R10, R2, RZ ;  /* 0x000000020aff7210 */ /* 0x000fca0007fde0ff */
[----:B0-----:R-:W-:Y:S04]  /*372a0*/  STL.64 [R1+0xdf8], R248 ;  /* 0x000df8f801007387 */ /* 0x001fe80000100a00 */
[----:B------:R-:W-:Y:S01]  /*372b0*/  STL.64 [R1+0xdf0], R250 ;  /* 0x000df0fa01007387 */ /* 0x000fe20000100a00 */
[----:B------:R-:W-:-:S03]  /*372c0*/  F2FP.BF16.F32.PACK_AB R10, R229, R231 ;  /* 0x000000e7e50a723e */ /* 0x000fc600000010ff */
[----:B------:R-:W-:Y:S04]  /*372d0*/  STSM.16.M88.4 [R252], R12 ;  /* 0x0000000cfc007844 */ /* 0x000fe80000000200 */
[----:B-1----:R0:W-:Y:S04]  /*372e0*/  STL.64 [R1+0xe00], R240 ;  /* 0x000e00f001007387 */ /* 0x0021e80000100a00 */
[----:B------:R-:W-:Y:S04]  /*372f0*/  STL.64 [R1+0xde0], R242 ;  /* 0x000de0f201007387 */ /* 0x000fe80000100a00 */
[----:B------:R-:W4:Y:S04]  /*37300*/  LDL.LU R230, [R1+0x9f0] ;  /* 0x0009f00001e67983 */ /* 0x000f280000300800 */
[----:B------:R-:W4:Y:S04]  /*37310*/  LDL.LU R228, [R1+0x9ec] ;  /* 0x0009ec0001e47983 */ /* 0x000f280000300800 */
[----:B------:R-:W4:Y:S04]  /*37320*/  LDL R227, [R1+0x458] ;  /* 0x0004580001e37983 */ /* 0x000f280000100800 */
[----:B------:R-:W4:Y:S04]  /*37330*/  LDL R225, [R1+0x450] ;  /* 0x0004500001e17983 */ /* 0x000f280000100800 */
[----:B------:R-:W4:Y:S04]  /*37340*/  LDL.LU R229, [R1+0x9f8] ;  /* 0x0009f80001e57983 */ /* 0x000f280000300800 */
[----:B------:R-:W4:Y:S01]  /*37350*/  LDL.LU R231, [R1+0x9f4] ;  /* 0x0009f40001e77983 */ /* 0x000f220000300800 */
[----:B------:R-:W-:-:S02]  /*37360*/  F2FP.BF16.F32.PACK_AB R8, R220, R8 ;  /* 0x00000008dc08723e */ /* 0x000fc400000010ff */
[----:B------:R-:W-:Y:S01]  /*37370*/  F2FP.BF16.F32.PACK_AB R9, R222, R9 ;  /* 0x00000009de09723e */ /* 0x000fe200000010ff */
[----:B0-----:R-:W4:Y:S04]  /*37380*/  LDL R241, [R1+0x468] ;  /* 0x0004680001f17983 */ /* 0x001f280000100800 */
[----:B------:R-:W4:Y:S01]  /*37390*/  LDL R250, [R1+0x460] ;  /* 0x0004600001fa7983 */ /* 0x000f220000100800 */
[----:B--2---:R-:W-:Y:S02]  /*373a0*/  F2FP.BF16.F32.PACK_AB R6, R239, R238 ;  /* 0x000000eeef06723e */ /* 0x004fe400000010ff */
[----:B---3--:R-:W-:Y:S01]  /*373b0*/  F2FP.BF16.F32.PACK_AB R7, R237, R236 ;  /* 0x000000eced07723e */ /* 0x008fe200000010ff */
[----:B------:R-:W-:Y:S06]  /*373c0*/  BAR.SYNC.DEFER_BLOCKING 0x0 ;  /* 0x0000000000007b1d */ /* 0x000fec0000010000 */
[----:B------:R-:W0:Y:S01]  /*373d0*/  LDS.128 R236, [R0] ;  /* 0x0000000000ec7984 */ /* 0x000e220000000c00 */
[----:B------:R-:W-:Y:S01]  /*373e0*/  F2FP.BF16.F32.PACK_AB R11, R232, R235 ;  /* 0x000000ebe80b723e */ /* 0x000fe200000010ff */
[----:B------:R-:W-:Y:S06]  /*373f0*/  BAR.SYNC.DEFER_BLOCKING 0x0 ;  /* 0x0000000000007b1d */ /* 0x000fec0000010000 */
[----:B------:R-:W-:Y:S02]  /*37400*/  STSM.16.M88.4 [R252], R8 ;  /* 0x00000008fc007844 */ /* 0x000fe40000000200 */
[----:B------:R-:W-:Y:S06]  /*37410*/  BAR.SYNC.DEFER_BLOCKING 0x0 ;  /* 0x0000000000007b1d */ /* 0x000fec0000010000 */
[----:B------:R-:W1:Y:S04]  /*37420*/  LDS.128 R232, [R0] ;  /* 0x0000000000e87984 */ /* 0x000e680000000c00 */
[----:B0-----:R-:W-:Y:S04]  /*37430*/  STL.64 [R1+0xdd8], R236 ;  /* 0x000dd8ec01007387 */ /* 0x001fe80000100a00 */
[----:B------:R-:W-:Y:S01]  /*37440*/  STL.64 [R1+0xdc8], R238 ;  /* 0x000dc8ee01007387 */ /* 0x000fe20000100a00 */
[----:B----4-:R-:W-:-:S03]  /*37450*/  F2FP.BF16.F32.PACK_AB R18, R223, R247 ;  /* 0x000000f7df12723e */ /* 0x010fc600000010ff */
[----:B-1----:R-:W-:Y:S04]  /*37460*/  STL.64 [R1+0xdc0], R232 ;  /* 0x000dc0e801007387 */ /* 0x002fe80000100a00 */
[----:B------:R-:W-:Y:S04]  /*37470*/  STL.64 [R1+0xdb8], R234 ;  /* 0x000db8ea01007387 */ /* 0x000fe80000100a00 */
[----:B------:R-:W2:Y:S04]  /*37480*/  LDL.LU R251, [R1+0xa10] ;  /* 0x000a100001fb7983 */ /* 0x000ea80000300800 */
[----:B------:R-:W2:Y:S04]  /*37490*/  LDL.LU R248, [R1+0xa0c] ;  /* 0x000a0c0001f87983 */ /* 0x000ea80000300800 */
[----:B------:R-:W3:Y:S04]  /*374a0*/  LDL R249, [R1+0x4d8] ;  /* 0x0004d80001f97983 */ /* 0x000ee80000100800 */
[----:B------:R-:W3:Y:S04]  /*374b0*/  LDL R221, [R1+0x470] ;  /* 0x0004700001dd7983 */ /* 0x000ee80000100800 */
[----:B------:R-:W4:Y:S04]  /*374c0*/  LDL.LU R223, [R1+0xa1c] ;  /* 0x000a1c0001df7983 */ /* 0x000f280000300800 */
[----:B------:R-:W4:Y:S01]  /*374d0*/  LDL.LU R247, [R1+0xa14] ;  /* 0x000a140001f77983 */ /* 0x000f220000300800 */
[----:B------:R-:W-:-:S02]  /*374e0*/  F2FP.BF16.F32.PACK_AB R4, R216, R217 ;  /* 0x000000d9d804723e */ /* 0x000fc400000010ff */
[----:B------:R-:W-:Y:S01]  /*374f0*/  F2FP.BF16.F32.PACK_AB R5, R218, R219 ;  /* 0x000000dbda05723e */ /* 0x000fe200000010ff */
[----:B------:R-:W-:Y:S06]  /*37500*/  BAR.SYNC.DEFER_BLOCKING 0x0 ;  /* 0x0000000000007b1d */ /* 0x000fec0000010000 */
[----:B------:R-:W-:Y:S01]  /*37510*/  STSM.16.M88.4 [R252], R4 ;  /* 0x00000004fc007844 */ /* 0x000fe20000000200 */
[----:B------:R-:W-:Y:S02]  /*37520*/  F2FP.BF16.F32.PACK_AB R19, R230, R228 ;  /* 0x000000e4e613723e */ /* 0x000fe400000010ff */
        /* <DEDUP_REMOVED lines=9> */
[----:B------:R-:W1:Y:S04]  /*375c0*/  LDS.128 R224, [R0] ;  /* 0x0000000000e07984 */ /* 0x000e680000000c00 */
[----:B0-----:R-:W-:Y:S04]  /*375d0*/  STL.64 [R1+0xdd0], R228 ;  /* 0x000dd0e401007387 */ /* 0x001fe80000100a00 */
[----:B------:R-:W-:Y:S01]  /*375e0*/  STL.64 [R1+0xdb0], R230 ;  /* 0x000db0e601007387 */ /* 0x000fe20000100a00 */
[----:B------:R-:W-:-:S03]  /*375f0*/  F2FP.BF16.F32.PACK_AB R10, R241, R250 ;  /* 0x000000faf10a723e */ /* 0x000fc600000010ff */
[----:B-1----:R-:W-:Y:S04]  /*37600*/  STL.64 [R1+0xda8], R224 ;  /* 0x000da8e001007387 */ /* 0x002fe80000100a00 */
[----:B------:R-:W-:Y:S04]  /*37610*/  STL.64 [R1+0xd90], R226 ;  /* 0x000d90e201007387 */ /* 0x000fe80000100a00 */
[----:B------:R-:W4:Y:S04]  /*37620*/  LDL R235, [R1+0x4e8] ;  /* 0x0004e80001eb7983 */ /* 0x000f280000100800 */
[----:B------:R-:W4:Y:S04]  /*37630*/  LDL R232, [R1+0x4e0] ;  /* 0x0004e00001e87983 */ /* 0x000f280000100800 */
[----:B------:R-:W4:Y:S04]  /*37640*/  LDL.LU R239, [R1+0xa40] ;  /* 0x000a400001ef7983 */ /* 0x000f280000300800 */
[----:B------:R-:W4:Y:S04]  /*37650*/  LDL.LU R236, [R1+0xa3c] ;  /* 0x000a3c0001ec7983 */ /* 0x000f280000300800 */
[----:B------:R-:W4:Y:S04]  /*37660*/  LDL R237, [R1+0x4f8] ;  /* 0x0004f80001ed7983 */ /* 0x000f280000100800 */
[----:B------:R-:W4:Y:S04]  /*37670*/  LDL R242, [R1+0x4f0] ;  /* 0x0004f00001f27983 */ /* 0x000f280000100800 */
[----:B------:R-:W4:Y:S04]  /*37680*/  LDL.LU R243, [R1+0xa48] ;  /* 0x000a480001f37983 */ /* 0x000f280000300800 */
[----:B------:R-:W4:Y:S04]  /*37690*/  LDL.LU R240, [R1+0xa44] ;  /* 0x000a440001f07983 */ /* 0x000f280000300800 */
[----:B------:R-:W4:Y:S04]  /*376a0*/  LDL R233, [R1+0x508] ;  /* 0x0005080001e97983 */ /* 0x000f280000100800 */
[----:B------:R-:W4:Y:S04]  /*376b0*/  LDL R238, [R1+0x500] ;  /* 0x0005000001ee7983 */ /* 0x000f280000100800 */
[----:B------:R-:W4:Y:S04]  /*376c0*/  LDL.LU R241, [R1+0xa60] ;  /* 0x000a600001f17983 */ /* 0x000f280000300800 */
[----:B------:R-:W4:Y:S01]  /*376d0*/  LDL.LU R250, [R1+0xa5c] ;  /* 0x000a5c0001fa7983 */ /* 0x000f220000300800 */
[----:B--2---:R-:W-:-:S03]  /*376e0*/  F2FP.BF16.F32.PACK_AB R11, R251, R248 ;  /* 0x000000f8fb0b723e */ /* 0x004fc600000010ff */
[----:B------:R-:W2:Y:S04]  /*376f0*/  LDL R251, [R1+0x518] ;  /* 0x0005180001fb7983 */ /* 0x000ea80000100800 */
[----:B------:R-:W2:Y:S01]  /*37700*/  LDL R248, [R1+0x510] ;  /* 0x0005100001f87983 */ /* 0x000ea20000100800 */
[----:B---3--:R-:W-:-:S03]  /*37710*/  F2FP.BF16.F32.PACK_AB R6, R249, R221 ;  /* 0x000000ddf906723e */ /* 0x008fc600000010ff */
[----:B------:R-:W3:Y:S01]  /*37720*/  LDL.LU R249, [R1+0xa68] ;  /* 0x000a680001f97983 */ /* 0x000ee20000300800 */
[----:B----4-:R-:W-:Y:S01]  /*37730*/  F2FP.BF16.F32.PACK_AB R7, R223, R247 ;  /* 0x000000f7df07723e */ /* 0x010fe200000010ff */
[----:B------:R-:W-:Y:S06]  /*37740*/  BAR.SYNC.DEFER_BLOCKING 0x0 ;  /* 0x0000000000007b1d */ /* 0x000fec0000010000 */
[----:B------:R-:W3:Y:S01]  /*37750*/  LDL.LU R247, [R1+0xa64] ;  /* 0x000a640001f77983 */ /* 0x000ee20000300800 */
[----:B------:R-:W-:Y:S02]  /*37760*/  F2FP.BF16.F32.PACK_AB R12, R208, R209 ;  /* 0x000000d1d00c723e */ /* 0x000fe400000010ff */
[----:B------:R-:W-:-:S05]  /*37770*/  F2FP.BF16.F32.PACK_AB R13, R210, R211 ;  /* 0x000000d3d20d723e */ /* 0x000fca00000010ff */
[----:B------:R-:W-:Y:S01]  /*37780*/  STSM.16.M88.4 [R252], R12 ;  /* 0x0000000cfc007844 */ /* 0x000fe20000000200 */
[----:B------:R-:W-:Y:S01]  /*37790*/  BAR.SYNC.DEFER_BLOCKING 0x0 ;  /* 0x0000000000007b1d */ /* 0x000fe20000010000 */
[----:B------:R-:W-:Y:S02]  /*377a0*/  F2FP.BF16.F32.PACK_AB R8, R204, R205 ;  /* 0x000000cdcc08723e */ /* 0x000fe400000010ff */
[----:B------:R-:W-:-:S03]  /*377b0*/  F2FP.BF16.F32.PACK_AB R9, R206, R207 ;  /* 0x000000cfce09723e */ /* 0x000fc600000010ff */
[----:B------:R-:W0:Y:S02]  /*377c0*/  LDS.128 R220, [R0] ;  /* 0x0000000000dc7984 */ /* 0x000e240000000c00 */
[----:B------:R-:W-:Y:S06]  /*377d0*/  BAR.SYNC.DEFER_BLOCKING 0x0 ;  /* 0x0000000000007b1d */ /* 0x000fec0000010000 */
[----:B------:R-:W-:Y:S02]  /*377e0*/  STSM.16.M88.4 [R252], R8 ;  /* 0x00000008fc007844 */ /* 0x000fe40000000200 */
[----:B------:R-:W-:Y:S01]  /*377f0*/  BAR.SYNC.DEFER_BLOCKING 0x0 ;  /* 0x0000000000007b1d */ /* 0x000fe20000010000 */
[----:B------:R-:W-:-:S02]  /*37800*/  F2FP.BF16.F32.PACK_AB R4, R200, R201 ;  /* 0x000000c9c804723e */ /* 0x000fc400000010ff */
[----:B------:R-:W-:-:S03]  /*37810*/  F2FP.BF16.F32.PACK_AB R5, R202, R203 ;  /* 0x000000cbca05723e */ /* 0x000fc600000010ff */
[----:B------:R-:W1:Y:S02]  /*37820*/  LDS.128 R216, [R0] ;  /* 0x0000000000d87984 */ /* 0x000e640000000c00 */
[----:B------:R-:W-:Y:S06]  /*37830*/  BAR.SYNC.DEFER_BLOCKING 0x0 ;  /* 0x0000000000007b1d */ /* 0x000fec0000010000 */
[----:B------:R-:W-:Y:S02]  /*37840*/  STSM.16.M88.4 [R252], R4 ;  /* 0x00000004fc007844 */ /* 0x000fe40000000200 */
[----:B------:R-:W-:Y:S06]  /*37850*/  BAR.SYNC.DEFER_BLOCKING 0x0 ;  /* 0x0000000000007b1d */ /* 0x000fec0000010000 */
[----:B------:R-:W4:Y:S04]  /*37860*/  LDS.128 R212, [R0] ;  /* 0x0000000000d47984 */ /* 0x000f280000000c00 */
[----:B0-----:R-:W-:Y:S04]  /*37870*/  STL.64 [R1+0xd98], R220 ;  /* 0x000d98dc01007387 */ /* 0x001fe80000100a00 */
[----:B------:R-:W-:Y:S04]  /*37880*/  STL.64 [R1+0xd88], R222 ;  /* 0x000d88de01007387 */ /* 0x000fe80000100a00 */
[----:B-1----:R-:W-:Y:S01]  /*37890*/  STL.64 [R1+0xde8], R216 ;  /* 0x000de8d801007387 */ /* 0x002fe20000100a00 */
[----:B------:R-:W-:-:S03]  /*378a0*/  F2FP.BF16.F32.PACK_AB R18, R235, R232 ;  /* 0x000000e8eb12723e */ /* 0x000fc600000010ff */
[----:B------:R-:W-:Y:S04]  /*378b0*/  STL.64 [R1+0xda0], R218 ;  /* 0x000da0da01007387 */ /* 0x000fe80000100a00 */
[----:B------:R-:W3:Y:S01]  /*378c0*/  LDL R235, [R1+0x538] ;  /* 0x0005380001eb7983 */ /* 0x000ee20000100800 */
[----:B------:R-:W-:-:S03]  /*378d0*/  F2FP.BF16.F32.PACK_AB R19, R239, R236 ;  /* 0x000000ecef13723e */ /* 0x000fc600000010ff */
[----:B------:R-:W3:Y:S04]  /*378e0*/  LDL R232, [R1+0x530] ;  /* 0x0005300001e87983 */ /* 0x000ee80000100800 */
[----:B------:R-:W3:Y:S01]  /*378f0*/  LDL.LU R239, [R1+0xa80] ;  /* 0x000a800001ef7983 */ /* 0x000ee20000300800 */
[----:B------:R-:W-:-:S03]  /*37900*/  F2FP.BF16.F32.PACK_AB R14, R237, R242 ;  /* 0x000000f2ed0e723e */ /* 0x000fc600000010ff */
[----:B------:R-:W3:Y:S04]  /*37910*/  LDL.LU R236, [R1+0xa7c] ;  /* 0x000a7c0001ec7983 */ /* 0x000ee80000300800 */
[----:B------:R-:W3:Y:S01]  /*37920*/  LDL R237, [R1+0x548] ;  /* 0x0005480001ed7983 */ /* 0x000ee20000100800 */
[----:B------:R-:W-:-:S03]  /*37930*/  F2FP.BF16.F32.PACK_AB R15, R243, R240 ;  /* 0x000000f0f30f723e */ /* 0x000fc600000010ff */
[----:B------:R-:W3:Y:S04]  /*37940*/  LDL R242, [R1+0x540] ;  /* 0x0005400001f27983 */ /* 0x000ee80000100800 */
[----:B------:R-:W3:Y:S04]  /*37950*/  LDL.LU R243, [R1+0xa88] ;  /* 0x000a880001f37983 */ /* 0x000ee80000300800 */
[----:B------:R-:W3:Y:S01]  /*37960*/  LDL.LU R240, [R1+0xa84] ;  /* 0x000a840001f07983 */ /* 0x000ee20000300800 */
[----:B------:R-:W-:-:S03]  /*37970*/  F2FP.BF16.F32.PACK_AB R10, R233, R238 ;  /* 0x000000eee90a723e */ /* 0x000fc600000010ff */
[----:B----4-:R-:W-:Y:S01]  /*37980*/  STL.64 [R1+0xe10], R214 ;  /* 0x000e10d601007387 */ /* 0x010fe20000100a00 */
[----:B------:R-:W-:-:S03]  /*37990*/  F2FP.BF16.F32.PACK_AB R11, R241, R250 ;  /* 0x000000faf10b723e */ /* 0x000fc600000010ff */
[----:B------:R-:W-:Y:S04]  /*379a0*/  STL.64 [R1+0xe08], R212 ;  /* 0x000e08d401007387 */ /* 0x000fe80000100a00 */
        /* <DEDUP_REMOVED lines=8> */
[----:B------:R-:W3:Y:S04]  /*37a30*/  LDL.LU R249, [R1+0xaa8] ;  /* 0x000aa80001f97983 */ /* 0x000ee80000300800 */
[----:B------:R-:W3:Y:S01]  /*37a40*/  LDL.LU R247, [R1+0xaa4] ;  /* 0x000aa40001f77983 */ /* 0x000ee20000300800 */
[----:B------:R-:W-:Y:S02]  /*37a50*/  F2FP.BF16.F32.PACK_AB R16, R196, R197 ;  /* 0x000000c5c410723e */ /* 0x000fe400000010ff */
[----:B------:R-:W-:Y:S01]  /*37a60*/  F2FP.BF16.F32.PACK_AB R17, R198, R199 ;  /* 0x000000c7c611723e */ /* 0x000fe200000010ff */
[----:B------:R-:W-:Y:S06]  /*37a70*/  BAR.SYNC.DEFER_BLOCKING 0x0 ;  /* 0x0000000000007b1d */ /* 0x000fec0000010000 */
[----:B------:R0:W-:Y:S02]  /*37a80*/  STSM.16.M88.4 [R252], R16 ;  /* 0x00000010fc007844 */ /* 0x0001e40000000200 */
[----:B------:R-:W-:Y:S01]  /*37a90*/  BAR.SYNC.DEFER_BLOCKING 0x0 ;  /* 0x0000000000007b1d */ /* 0x000fe20000010000 */
[----:B------:R-:W-:-:S02]  /*37aa0*/  F2FP.BF16.F32.PACK_AB R12, R192, R193 ;  /* 0x000000c1c00c723e */ /* 0x000fc400000010ff */
[----:B------:R-:W-:-:S03]  /*37ab0*/  F2FP.BF16.F32.PACK_AB R13, R194, R195 ;  /* 0x000000c3c20d723e */ /* 0x000fc600000010ff */
[----:B------:R-:W1:Y:S02]  /*37ac0*/  LDS.128 R208, [R0] ;  /* 0x0000000000d07984 */ /* 0x000e640000000c00 */
        /* <DEDUP_REMOVED lines=12> */
[----:B------:R-:W-:Y:S01]  /*37b90*/  BAR.SYNC.DEFER_BLOCKING 0x0 ;  /* 0x0000000000007b1d */ /* 0x000fe20000010000 */
[----:B0-----:R-:W-:-:S05]  /*37ba0*/  F2FP.BF16.F32.PACK_AB R18, R235, R232 ;  /* 0x000000e8eb12723e */ /* 0x001fca00000010ff */
[----:B------:R-:W3:Y:S01]  /*37bb0*/  LDL R235, [R1+0x930] ;  /* 0x0009300001eb7983 */ /* 0x000ee20000100800 */
[----:B------:R-:W-:-:S03]  /*37bc0*/  F2FP.BF16.F32.PACK_AB R19, R239, R236 ;  /* 0x000000ecef13723e */ /* 0x000fc600000010ff */
[----:B------:R-:W3:Y:S04]  /*37bd0*/  LDL R232, [R1+0x5b0] ;  /* 0x0005b00001e87983 */ /* 0x000ee80000100800 */
[----:B------:R-:W3:Y:S01]  /*37be0*/  LDL.LU R239, [R1+0xac0] ;  /* 0x000ac00001ef7983 */ /* 0x000ee20000300800 */
[----:B------:R-:W-:-:S03]  /*37bf0*/  F2FP.BF16.F32.PACK_AB R14, R237, R242 ;  /* 0x000000f2ed0e723e */ /* 0x000fc600000010ff */
[----:B------:R-:W3:Y:S04]  /*37c00*/  LDL.LU R236, [R1+0xabc] ;  /* 0x000abc0001ec7983 */ /* 0x000ee80000300800 */
[----:B------:R-:W3:Y:S01]  /*37c10*/  LDL.LU R237, [R1+0x9e8] ;  /* 0x0009e80001ed7983 */ /* 0x000ee20000300800 */
[----:B------:R-:W-:-:S03]  /*37c20*/  F2FP.BF16.F32.PACK_AB R15, R243, R240 ;  /* 0x000000f0f30f723e */ /* 0x000fc600000010ff */
[----:B------:R-:W3:Y:S04]  /*37c30*/  LDL R242, [R1+0x958] ;  /* 0x0009580001f27983 */ /* 0x000ee80000100800 */
[----:B------:R-:W3:Y:S04]  /*37c40*/  LDL.LU R243, [R1+0xac8] ;  /* 0x000ac80001f37983 */ /* 0x000ee80000300800 */
[----:B------:R-:W3:Y:S01]  /*37c50*/  LDL.LU R240, [R1+0xac4] ;  /* 0x000ac40001f07983 */ /* 0x000ee20000300800 */
[----:B----4-:R-:W-:-:S03]  /*37c60*/  F2FP.BF16.F32.PACK_AB R10, R233, R238 ;  /* 0x000000eee90a723e */ /* 0x010fc600000010ff */
[----:B------:R-:W4:Y:S04]  /*37c70*/  LDL.LU R233, [R1+0xa00] ;  /* 0x000a000001e97983 */ /* 0x000f280000300800 */
[----:B------:R-:W4:Y:S01]  /*37c80*/  LDL.LU R238, [R1+0x9fc] ;  /* 0x0009fc0001ee7983 */ /* 0x000f220000300800 */
[----:B------:R-:W-:-:S03]  /*37c90*/  F2FP.BF16.F32.PACK_AB R11, R241, R250 ;  /* 0x000000faf10b723e */ /* 0x000fc600000010ff */
[----:B------:R-:W4:Y:S04]  /*37ca0*/  LDL.LU R241, [R1+0xae0] ;  /* 0x000ae00001f17983 */ /* 0x000f280000300800 */
[----:B------:R-:W4:Y:S04]  /*37cb0*/  LDL.LU R250, [R1+0xadc] ;  /* 0x000adc0001fa7983 */ /* 0x000f280000300800 */
[----:B------:R2:W-:Y:S01]  /*37cc0*/  STSM.16.M88.4 [R252], R4 ;  /* 0x00000004fc007844 */ /* 0x0005e20000000200 */
[----:B------:R-:W-:Y:S01]  /*37cd0*/  BAR.SYNC.DEFER_BLOCKING 0x0 ;  /* 0x0000000000007b1d */ /* 0x000fe20000010000 */
[----:B------:R-:W-:-:S02]  /*37ce0*/  F2FP.BF16.F32.PACK_AB R16, R180, R181 ;  /* 0x000000b5b410723e */ /* 0x000fc400000010ff */
[----:B------:R-:W-:-:S03]  /*37cf0*/  F2FP.BF16.F32.PACK_AB R17, R182, R183 ;  /* 0x000000b7b611723e */ /* 0x000fc600000010ff */
[----:B------:R-:W0:Y:S02]  /*37d00*/  LDS.128 R196, [R0] ;  /* 0x0000000000c47984 */ /* 0x000e240000000c00 */
[----:B------:R-:W-:Y:S01]  /*37d10*/  BAR.SYNC.DEFER_BLOCKING 0x0 ;  /* 0x0000000000007b1d */ /* 0x000fe20000010000 */
[----:B--2---:R-:W-:-:S05]  /*37d20*/  F2FP.BF16.F32.PACK_AB R6, R251, R248 ;  /* 0x000000f8fb06723e */ /* 0x004fca00000010ff */
[----:B------:R-:W2:Y:S04]  /*37d30*/  LDL.LU R251, [R1+0xa08] ;  /* 0x000a080001fb7983 */ /* 0x000ea80000300800 */
[----:B------:R-:W2:Y:S01]  /*37d40*/  LDL.LU R248, [R1+0xa04] ;  /* 0x000a040001f87983 */ /* 0x000ea20000300800 */
[----:B---3--:R-:W-:-:S03]  /*37d50*/  F2FP.BF16.F32.PACK_AB R7, R249, R247 ;  /* 0x000000f7f907723e */ /* 0x008fc600000010ff */
[----:B------:R-:W3:Y:S04]  /*37d60*/  LDL.LU R249, [R1+0xae8] ;  /* 0x000ae80001f97983 */ /* 0x000ee80000300800 */
[----:B------:R-:W3:Y:S04]  /*37d70*/  LDL.LU R247, [R1+0xae4] ;  /* 0x000ae40001f77983 */ /* 0x000ee80000300800 */
[----:B------:R1:W-:Y:S01]  /*37d80*/  STSM.16.M88.4 [R252], R16 ;  /* 0x00000010fc007844 */ /* 0x0003e20000000200 */
[----:B------:R-:W-:Y:S01]  /*37d90*/  BAR.SYNC.DEFER_BLOCKING 0x0 ;  /* 0x0000000000007b1d */ /* 0x000fe20000010000 */
[----:B------:R-:W-:-:S02]  /*37da0*/  F2FP.BF16.F32.PACK_AB R12, R176, R177 ;  /* 0x000000b1b00c723e */ /* 0x000fc400000010ff */
[----:B------:R-:W-:-:S03]  /*37db0*/  F2FP.BF16.F32.PACK_AB R13, R178, R179 ;  /* 0x000000b3b20d723e */ /* 0x000fc600000010ff */
[----:B------:R-:W0:Y:S02]  /*37dc0*/  LDS.128 R192, [R0] ;  /* 0x0000000000c07984 */ /* 0x000e240000000c00 */
[----:B------:R-:W-:Y:S06]  /*37dd0*/  BAR.SYNC.DEFER_BLOCKING 0x0 ;  /* 0x0000000000007b1d */ /* 0x000fec0000010000 */
[----:B------:R1:W-:Y:S02]  /*37de0*/  STSM.16.M88.4 [R252], R12 ;  /* 0x0000000cfc007844 */ /* 0x0003e40000000200 */
        /* <DEDUP_REMOVED lines=10> */
[----:B------:R-:W-:Y:S01]  /*37e90*/  BAR.SYNC.DEFER_BLOCKING 0x0 ;  /* 0x0000000000007b1d */ /* 0x000fe20000010000 */
[----:B-1----:R-:W-:-:S05]  /*37ea0*/  F2FP.BF16.F32.PACK_AB R18, R235, R232 ;  /* 0x000000e8eb12723e */ /* 0x002fca00000010ff */
[----:B------:R-:W3:Y:S04]  /*37eb0*/  LDL.LU R235, [R1+0xa30] ;  /* 0x000a300001eb7983 */ /* 0x000ee80000300800 */
[----:B------:R-:W3:Y:S01]  /*37ec0*/  LDL.LU R232, [R1+0xa2c] ;  /* 0x000a2c0001e87983 */ /* 0x000ee20000300800 */
[----:B------:R-:W-:-:S03]  /*37ed0*/  F2FP.BF16.F32.PACK_AB R19, R239, R236 ;  /* 0x000000ecef13723e */ /* 0x000fc600000010ff */
        /* <DEDUP_REMOVED lines=18> */
[----:B------:R-:W1:Y:S02]  /*38000*/  LDS.128 R180, [R0] ;  /* 0x0000000000b47984 */ /* 0x000e640000000c00 */
        /* <DEDUP_REMOVED lines=161> */
[----:B------:R-:W3:Y:S02]  /*38a20*/  LDS.128 R124, [R0] ;  /* 0x00000000007c7984 */ /* 0x000ee40000000c00 */
[----:B------:R-:W-:Y:S06]  /*38a30*/  BAR.SYNC.DEFER_BLOCKING 0x0 ;  /* 0x0000000000007b1d */ /* 0x000fec0000010000 */
[----:B------:R4:W-:Y:S02]  /*38a40*/  STSM.16.M88.4 [R252], R8 ;  /* 0x00000008fc007844 */ /* 0x0009e40000000200 */
[----:B------:R-:W-:Y:S01]  /*38a50*/  BAR.SYNC.DEFER_BLOCKING 0x0 ;  /* 0x0000000000007b1d */ /* 0x000fe20000010000 */
[----:B------:R-:W-:-:S02]  /*38a60*/  F2FP.BF16.F32.PACK_AB R4, R106, R107 ;  /* 0x0000006b6a04723e */ /* 0x000fc400000010ff */
[----:B------:R-:W-:-:S03]  /*38a70*/  F2FP.BF16.F32.PACK_AB R5, R104, R105 ;  /* 0x000000696805723e */ /* 0x000fc600000010ff */
[----:B------:R-:W3:Y:S02]  /*38a80*/  LDS.128 R120, [R0] ;  /* 0x0000000000787984 */ /* 0x000ee40000000c00 */
[----:B------:R-:W-:Y:S01]  /*38a90*/  BAR.SYNC.DEFER_BLOCKING 0x0 ;  /* 0x0000000000007b1d */ /* 0x000fe20000010000 */
[----:B-1----:R-:W-:-:S05]  /*38aa0*/  F2FP.BF16.F32.PACK_AB R18, R235, R232 ;  /* 0x000000e8eb12723e */ /* 0x002fca00000010ff */
[----:B------:R-:W3:Y:S04]  /*38ab0*/  LDL.LU R235, [R1+0xb30] ;  /* 0x000b300001eb7983 */ /* 0x000ee80000300800 */
[----:B------:R-:W3:Y:S01]  /*38ac0*/  LDL.LU R232, [R1+0xb2c] ;  /* 0x000b2c0001e87983 */ /* 0x000ee20000300800 */
[----:B------:R-:W-:-:S03]  /*38ad0*/  F2FP.BF16.F32.PACK_AB R19, R239, R236 ;  /* 0x000000ecef13723e */ /* 0x000fc600000010ff */
[----:B------:R-:W3:Y:S04]  /*38ae0*/  LDL.LU R239, [R1+0xc4c] ;  /* 0x000c4c0001ef7983 */ /* 0x000ee80000300800 */
[----:B------:R-:W3:Y:S01]  /*38af0*/  LDL.LU R236, [R1+0xc48] ;  /* 0x000c480001ec7983 */ /* 0x000ee20000300800 */
[----:B0-----:R-:W-:-:S03]  /*38b00*/  F2FP.BF16.F32.PACK_AB R14, R237, R242 ;  /* 0x000000f2ed0e723e */ /* 0x001fc600000010ff */
        /* <DEDUP_REMOVED lines=100> */
[----:B------:R-:W3:Y:S04]  /*39150*/  LDL.LU R240, [R1+0xcd0] ;  /* 0x000cd00001f07983 */ /* 0x000ee80000300800 */
[----:B------:R2:W-:Y:S01]  /*39160*/  STSM.16.M88.4 [R252], R4 ;  /* 0x00000004fc007844 */ /* 0x0005e20000000200 */
[----:B----4-:R-:W-:Y:S01]  /*39170*/  F2FP.BF16.F32.PACK_AB R10, R233, R238 ;  /* 0x000000eee90a723e */ /* 0x010fe200000010ff */
[----:B------:R-:W-:Y:S01]  /*39180*/  BAR.SYNC.DEFER_BLOCKING 0x0 ;  /* 0x0000000000007b1d */ /* 0x000fe20000010000 */
[----:B------:R-:W-:-:S05]  /*39190*/  F2FP.BF16.F32.PACK_AB R11, R241, R250 ;  /* 0x000000faf10b723e */ /* 0x000fca00000010ff */
[----:B------:R-:W4:Y:S04]  /*391a0*/  LDL.LU R241, [R1+0xc0c] ;  /* 0x000c0c0001f17983 */ /* 0x000f280000300800 */
[----:B------:R-:W4:Y:S04]  /*391b0*/  LDL.LU R250, [R1+0xc08] ;  /* 0x000c080001fa7983 */ /* 0x000f280000300800 */
[----:B------:R-:W4:Y:S04]  /*391c0*/  LDL.LU R233, [R1+0xcec] ;  /* 0x000cec0001e97983 */ /* 0x000f280000300800 */
[----:B------:R-:W4:Y:S04]  /*391d0*/  LDL.LU R238, [R1+0xce8] ;  /* 0x000ce80001ee7983 */ /* 0x000f280000300800 */
[----:B------:R-:W0:Y:S01]  /*391e0*/  LDS.128 R84, [R0] ;  /* 0x0000000000547984 */ /* 0x000e220000000c00 */
[----:B--2---:R-:W-:-:S03]  /*391f0*/  F2FP.BF16.F32.PACK_AB R6, R251, R248 ;  /* 0x000000f8fb06723e */ /* 0x004fc600000010ff */
[----:B------:R-:W2:Y:S04]  /*39200*/  LDL.LU R251, [R1+0xc18] ;  /* 0x000c180001fb7983 */ /* 0x000ea80000300800 */
[----:B------:R-:W2:Y:S01]  /*39210*/  LDL.LU R248, [R1+0xc10] ;  /* 0x000c100001f87983 */ /* 0x000ea20000300800 */
        /* <DEDUP_REMOVED lines=32> */
[----:B------:R-:W3:Y:S04]  /*39420*/  LDL.LU R240, [R1+0xc40] ;  /* 0x000c400001f07983 */ /* 0x000ee80000300800 */
[----:B------:R2:W-:Y:S01]  /*39430*/  STSM.16.M88.4 [R252], R4 ;  /* 0x00000004fc007844 */ /* 0x0005e20000000200 */
[----:B------:R-:W-:Y:S01]  /*39440*/  BAR.SYNC.DEFER_BLOCKING 0x0 ;  /* 0x0000000000007b1d */ /* 0x000fe20000010000 */
[----:B----4-:R-:W-:-:S05]  /*39450*/  F2FP.BF16.F32.PACK_AB R10, R241, R250 ;  /* 0x000000faf10a723e */ /* 0x010fca00000010ff */
[----:B------:R-:W4:Y:S04]  /*39460*/  LDL.LU R241, [R1+0xd14] ;  /* 0x000d140001f17983 */ /* 0x000f280000300800 */
[----:B------:R-:W4:Y:S04]  /*39470*/  LDL.LU R250, [R1+0xd10] ;  /* 0x000d100001fa7983 */ /* 0x000f280000300800 */
[----:B------:R-:W4:Y:S04]  /*39480*/  LDL R231, [R1+0x50] ;  /* 0x0000500001e77983 */ /* 0x000f280000100800 */
[----:B------:R-:W4:Y:S04]  /*39490*/  LDL R228, [R1+0x48] ;  /* 0x0000480001e47983 */ /* 0x000f280000100800 */
[----:B------:R-:W1:Y:S01]  /*394a0*/  LDS.128 R68, [R0] ;  /* 0x0000000000447984 */ /* 0x000e620000000c00 */
        /* <DEDUP_REMOVED lines=8> */
[----:B------:R-:W-:Y:S01]  /*39530*/  BAR.SYNC.DEFER_BLOCKING 0x0 ;  /* 0x0000000000007b1d */ /* 0x000fe20000010000 */
[----:B------:R-:W-:Y:S02]  /*39540*/  F2FP.BF16.F32.PACK_AB R18, R235, R232 ;  /* 0x000000e8eb12723e */ /* 0x000fe400000010ff */
[----:B------:R-:W-:-:S02]  /*39550*/  F2FP.BF16.F32.PACK_AB R12, R50, R51 ;  /* 0x00000033320c723e */ /* 0x000fc400000010ff */
[----:B------:R-:W-:Y:S02]  /*39560*/  F2FP.BF16.F32.PACK_AB R13, R48, R49 ;  /* 0x00000031300d723e */ /* 0x000fe400000010ff */
[----:B------:R-:W-:Y:S01]  /*39570*/  F2FP.BF16.F32.PACK_AB R8, R46, R47 ;  /* 0x0000002f2e08723e */ /* 0x000fe200000010ff */
[----:B------:R-:W3:Y:S01]  /*39580*/  LDL.LU R229, [R1+0xd1c] ;  /* 0x000d1c0001e57983 */ /* 0x000ee20000300800 */
[----:B------:R-:W-:Y:S02]  /*39590*/  F2FP.BF16.F32.PACK_AB R9, R44, R45 ;  /* 0x0000002d2c09723e */ /* 0x000fe400000010ff */
[----:B------:R-:W-:Y:S01]  /*395a0*/  F2FP.BF16.F32.PACK_AB R11, R233, R238 ;  /* 0x000000eee90b723e */ /* 0x000fe200000010ff */
[----:B------:R-:W3:Y:S04]  /*395b0*/  LDL.LU R234, [R1+0xd18] ;  /* 0x000d180001ea7983 */ /* 0x000ee80000300800 */
[----:B------:R-:W3:Y:S04]  /*395c0*/  LDL.LU R235, [R1+0xc64] ;  /* 0x000c640001eb7983 */ /* 0x000ee80000300800 */
[----:B------:R-:W3:Y:S04]  /*395d0*/  LDL.LU R232, [R1+0xc60] ;  /* 0x000c600001e87983 */ /* 0x000ee80000300800 */
[----:B------:R0:W-:Y:S01]  /*395e0*/  STSM.16.M88.4 [R252], R16 ;  /* 0x00000010fc007844 */ /* 0x0001e20000000200 */
[----:B------:R-:W-:Y:S01]  /*395f0*/  BAR.SYNC.DEFER_BLOCKING 0x0 ;  /* 0x0000000000007b1d */ /* 0x000fe20000010000 */
[----:B------:R-:W-:-:S02]  /*39600*/  F2FP.BF16.F32.PACK_AB R4, R42, R43 ;  /* 0x0000002b2a04723e */ /* 0x000fc400000010ff */
[----:B------:R-:W-:-:S03]  /*39610*/  F2FP.BF16.F32.PACK_AB R5, R40, R41 ;  /* 0x000000292805723e */ /* 0x000fc600000010ff */
[----:B------:R-:W3:Y:S04]  /*39620*/  LDL.LU R233, [R1+0xd24] ;  /* 0x000d240001e97983 */ /* 0x000ee80000300800 */
[----:B------:R-:W3:Y:S04]  /*39630*/  LDL.LU R238, [R1+0xd20] ;  /* 0x000d200001ee7983 */ /* 0x000ee80000300800 */
[----:B------:R-:W1:Y:S01]  /*39640*/  LDS.128 R64, [R0] ;  /* 0x0000000000407984 */ /* 0x000e620000000c00 */
[----:B------:R-:W-:Y:S06]  /*39650*/  BAR.SYNC.DEFER_BLOCKING 0x0 ;  /* 0x0000000000007b1d */ /* 0x000fec0000010000 */
[----:B------:R0:W-:Y:S02]  /*39660*/  STSM.16.M88.4 [R252], R12 ;  /* 0x0000000cfc007844 */ /* 0x0001e40000000200 */
[----:B------:R-:W-:Y:S06]  /*39670*/  BAR.SYNC.DEFER_BLOCKING 0x0 ;  /* 0x0000000000007b1d */ /* 0x000fec0000010000 */
[----:B------:R-:W1:Y:S02]  /*39680*/  LDS.128 R52, [R0] ;  /* 0x0000000000347984 */ /* 0x000e640000000c00 */
[----:B------:R-:W-:Y:S06]  /*39690*/  BAR.SYNC.DEFER_BLOCKING 0x0 ;  /* 0x0000000000007b1d */ /* 0x000fec0000010000 */
[----:B------:R-:W-:Y:S02]  /*396a0*/  STSM.16.M88.4 [R252], R8 ;  /* 0x00000008fc007844 */ /* 0x000fe40000000200 */
[----:B------:R-:W-:Y:S06]  /*396b0*/  BAR.SYNC.DEFER_BLOCKING 0x0 ;  /* 0x0000000000007b1d */ /* 0x000fec0000010000 */
[----:B------:R-:W1:Y:S02]  /*396c0*/  LDS.128 R60, [R0] ;  /* 0x00000000003c7984 */ /* 0x000e640000000c00 */
[----:B------:R-:W-:Y:S01]  /*396d0*/  BAR.SYNC.DEFER_BLOCKING 0x0 ;  /* 0x0000000000007b1d */ /* 0x000fe20000010000 */
[----:B0-----:R-:W-:-:S05]  /*396e0*/  F2FP.BF16.F32.PACK_AB R18, R239, R236 ;  /* 0x000000ecef12723e */ /* 0x001fca00000010ff */
[----:B------:R-:W3:Y:S04]  /*396f0*/  LDL.LU R239, [R1+0xb5c] ;  /* 0x000b5c0001ef7983 */ /* 0x000ee80000300800 */
[----:B------:R-:W3:Y:S01]  /*39700*/  LDL R236, [R1+0x68] ;  /* 0x0000680001ec7983 */ /* 0x000ee20000100800 */
        /* <DEDUP_REMOVED lines=20> */
[----:B------:R-:W-:Y:S01]  /*39850*/  BAR.SYNC.DEFER_BLOCKING 0x0 ;  /* 0x0000000000007b1d */ /* 0x000fe20000010000 */
[----:B------:R-:W-:-:S05]  /*39860*/  F2FP.BF16.F32.PACK_AB R9, R231, R228 ;  /* 0x000000e4e709723e */ /* 0x000fca00000010ff */
[----:B------:R-:W3:Y:S04]  /*39870*/  LDL.LU R226, [R1+0xb8c] ;  /* 0x000b8c0001e27983 */ /* 0x000ee80000300800 */
[----:B------:R-:W3:Y:S04]  /*39880*/  LDL.LU R227, [R1+0xb84] ;  /* 0x000b840001e37983 */ /* 0x000ee80000300800 */
[----:B------:R-:W3:Y:S01]  /*39890*/  LDL.LU R224, [R1+0xb94] ;  /* 0x000b940001e07983 */ /* 0x000ee20000300800 */
[----:B------:R-:W-:-:S03]  /*398a0*/  F2FP.BF16.F32.PACK_AB R11, R229, R234 ;  /* 0x000000eae50b723e */ /* 0x000fc600000010ff */
[----:B------:R-:W3:Y:S04]  /*398b0*/  LDL.LU R225, [R1+0xb90] ;  /* 0x000b900001e17983 */ /* 0x000ee80000300800 */
[----:B------:R1:W-:Y:S01]  /*398c0*/  STSM.16.M88.4 [R252], R16 ;  /* 0x00000010fc007844 */ /* 0x0003e20000000200 */
[----:B------:R-:W-:Y:S01]  /*398d0*/  BAR.SYNC.DEFER_BLOCKING 0x0 ;  /* 0x0000000000007b1d */ /* 0x000fe20000010000 */
[----:B------:R-:W-:Y:S02]  /*398e0*/  F2FP.BF16.F32.PACK_AB R12, R34, R35 ;  /* 0x00000023220c723e */ /* 0x000fe400000010ff */
[----:B------:R-:W-:-:S03]  /*398f0*/  F2FP.BF16.F32.PACK_AB R13, R32, R33 ;  /* 0x00000021200d723e */ /* 0x000fc600000010ff */
[----:B------:R-:W3:Y:S01]  /*39900*/  LDL.LU R230, [R1+0xc9c] ;  /* 0x000c9c0001e67983 */ /* 0x000ee20000300800 */
[----:B------:R-:W-:-:S03]  /*39910*/  F2FP.BF16.F32.PACK_AB R6, R235, R232 ;  /* 0x000000e8eb06723e */ /* 0x000fc600000010ff */
[----:B------:R-:W3:Y:S04]  /*39920*/  LDL.LU R231, [R1+0xc98] ;  /* 0x000c980001e77983 */ /* 0x000ee80000300800 */
[----:B------:R-:W3:Y:S01]  /*39930*/  LDL.LU R228, [R1+0xd3c] ;  /* 0x000d3c0001e47983 */ /* 0x000ee20000300800 */
[----:B------:R-:W-:-:S03]  /*39940*/  F2FP.BF16.F32.PACK_AB R7, R233, R238 ;  /* 0x000000eee907723e */ /* 0x000fc600000010ff */
[----:B------:R-:W3:Y:S04]  /*39950*/  LDL.LU R229, [R1+0xd38] ;  /* 0x000d380001e57983 */ /* 0x000ee80000300800 */
[----:B------:R-:W0:Y:S01]  /*39960*/  LDS.128 R48, [R0] ;  /* 0x0000000000307984 */ /* 0x000e220000000c00 */
[----:B------:R-:W-:Y:S06]  /*39970*/  BAR.SYNC.DEFER_BLOCKING 0x0 ;  /* 0x0000000000007b1d */ /* 0x000fec0000010000 */
[----:B------:R-:W3:Y:S04]  /*39980*/  LDL.LU R234, [R1+0xca4] ;  /* 0x000ca40001ea7983 */ /* 0x000ee80000300800 */
[----:B------:R-:W3:Y:S04]  /*39990*/  LDL.LU R235, [R1+0xca0] ;  /* 0x000ca00001eb7983 */ /* 0x000ee80000300800 */
[----:B------:R-:W3:Y:S04]  /*399a0*/  LDL.LU R232, [R1+0xd44] ;  /* 0x000d440001e87983 */ /* 0x000ee80000300800 */
[----:B------:R-:W3:Y:S04]  /*399b0*/  LDL.LU R233, [R1+0xd40] ;  /* 0x000d400001e97983 */ /* 0x000ee80000300800 */
[----:B------:R-:W3:Y:S04]  /*399c0*/  LDL.LU R238, [R1+0xbbc] ;  /* 0x000bbc0001ee7983 */ /* 0x000ee80000300800 */
[----:B------:R0:W-:Y:S01]  /*399d0*/  STSM.16.M88.4 [R252], R12 ;  /* 0x0000000cfc007844 */ /* 0x0001e20000000200 */
[----:B------:R-:W-:Y:S01]  /*399e0*/  BAR.SYNC.DEFER_BLOCKING 0x0 ;  /* 0x0000000000007b1d */ /* 0x000fe20000010000 */
[----:B------:R-:W-:-:S05]  /*399f0*/  F2FP.BF16.F32.PACK_AB R8, R30, R31 ;  /* 0x0000001f1e08723e */ /* 0x000fca00000010ff */
[----:B------:R-:W3:Y:S02]  /*39a00*/  LDS.128 R44, [R0] ;  /* 0x00000000002c7984 */ /* 0x000ee40000000c00 */
[----:B------:R-:W-:Y:S01]  /*39a10*/  BAR.SYNC.DEFER_BLOCKING 0x0 ;  /* 0x0000000000007b1d */ /* 0x000fe20000010000 */
[----:B-1----:R-:W-:-:S05]  /*39a20*/  F2FP.BF16.F32.PACK_AB R17, R239, R236 ;  /* 0x000000ecef11723e */ /* 0x002fca00000010ff */
[----:B------:R-:W3:Y:S04]  /*39a30*/  LDL.LU R239, [R1+0xbb4] ;  /* 0x000bb40001ef7983 */ /* 0x000ee80000300800 */
[----:B------:R-:W3:Y:S01]  /*39a40*/  LDL.LU R236, [R1] ;  /* 0x0000000001ec7983 */ /* 0x000ee20000300800 */
        /* <DEDUP_REMOVED lines=9> */
[----:B--2---:R-:W-:-:S03]  /*39ae0*/  F2FP.BF16.F32.PACK_AB R14, R251, R248 ;  /* 0x000000f8fb0e723e */ /* 0x004fc600000010ff */
[----:B------:R-:W2:Y:S04]  /*39af0*/  LDL.LU R251, [R1+0xcc4] ;  /* 0x000cc40001fb7983 */ /* 0x000ea80000300800 */
[----:B------:R-:W2:Y:S01]  /*39b00*/  LDL.LU R248, [R1+0xcc0] ;  /* 0x000cc00001f87983 */ /* 0x000ea20000300800 */
[----:B---3--:R-:W-:-:S03]  /*39b10*/  F2FP.BF16.F32.PACK_AB R15, R249, R247 ;  /* 0x000000f7f90f723e */ /* 0x008fc600000010ff */
[----:B------:R-:W3:Y:S04]  /*39b20*/  LDL.LU R249, [R1+0xd54] ;  /* 0x000d540001f97983 */ /* 0x000ee80000300800 */
[----:B------:R-:W3:Y:S04]  /*39b30*/  LDL.LU R247, [R1+0xd50] ;  /* 0x000d500001f77983 */ /* 0x000ee80000300800 */
[----:B------:R-:W-:Y:S01]  /*39b40*/  STSM.16.M88.4 [R252], R8 ;  /* 0x00000008fc007844 */ /* 0x000fe20000000200 */
[----:B------:R-:W-:Y:S01]  /*39b50*/  BAR.SYNC.DEFER_BLOCKING 0x0 ;  /* 0x0000000000007b1d */ /* 0x000fe20000010000 */
[----:B------:R-:W-:-:S05]  /*39b60*/  F2FP.BF16.F32.PACK_AB R4, R26, R27 ;  /* 0x0000001b1a04723e */ /* 0x000fca00000010ff */
[----:B------:R-:W0:Y:S02]  /*39b70*/  LDS.128 R32, [R0] ;  /* 0x0000000000207984 */ /* 0x000e240000000c00 */
[----:B------:R-:W-:Y:S06]  /*39b80*/  BAR.SYNC.DEFER_BLOCKING 0x0 ;  /* 0x0000000000007b1d */ /* 0x000fec0000010000 */
[----:B------:R-:W-:Y:S02]  /*39b90*/  STSM.16.M88.4 [R252], R4 ;  /* 0x00000004fc007844 */ /* 0x000fe40000000200 */
[----:B------:R-:W-:Y:S01]  /*39ba0*/  BAR.SYNC.DEFER_BLOCKING 0x0 ;  /* 0x0000000000007b1d */ /* 0x000fe20000010000 */
[----:B------:R-:W-:-:S05]  /*39bb0*/  F2FP.BF16.F32.PACK_AB R16, R22, R23 ;  /* 0x000000171610723e */ /* 0x000fca00000010ff */
[----:B------:R-:W1:Y:S02]  /*39bc0*/  LDS.128 R40, [R0] ;  /* 0x0000000000287984 */ /* 0x000e640000000c00 */
[----:B------:R-:W-:Y:S06]  /*39bd0*/  BAR.SYNC.DEFER_BLOCKING 0x0 ;  /* 0x0000000000007b1d */ /* 0x000fec0000010000 */
[----:B------:R0:W-:Y:S02]  /*39be0*/  STSM.16.M88.4 [R252], R16 ;  /* 0x00000010fc007844 */ /* 0x0001e40000000200 */
[----:B------:R-:W-:Y:S01]  /*39bf0*/  BAR.SYNC.DEFER_BLOCKING 0x0 ;  /* 0x0000000000007b1d */ /* 0x000fe20000010000 */
[----:B0-----:R-:W-:-:S05]  /*39c00*/  F2FP.BF16.F32.PACK_AB R16, R245, R244 ;  /* 0x000000f4f510723e */ /* 0x001fca00000010ff */
[----:B------:R-:W0:Y:S01]  /*39c10*/  LDS.128 R36, [R0] ;  /* 0x0000000000247984 */ /* 0x000e220000000c00 */
[----:B------:R-:W-:Y:S02]  /*39c20*/  F2FP.BF16.F32.PACK_AB R244, R236, R246 ;  /* 0x000000f6ecf4723e */ /* 0x000fe400000010ff */
[----:B----4-:R-:W-:Y:S02]  /*39c30*/  F2FP.BF16.F32.PACK_AB R19, R241, R250 ;  /* 0x000000faf113723e */ /* 0x010fe400000010ff */
[----:B------:R-:W4:Y:S01]  /*39c40*/  LDL.LU R250, [R1+0x8] ;  /* 0x0000080001fa7983 */ /* 0x000f220000300800 */
[----:B--2---:R-:W-:-:S03]  /*39c50*/  F2FP.BF16.F32.PACK_AB R246, R251, R248 ;  /* 0x000000f8fbf6723e */ /* 0x004fc600000010ff */
[----:B------:R-:W4:Y:S04]  /*39c60*/  LDL.LU R251, [R1+0x4] ;  /* 0x0000040001fb7983 */ /* 0x000f280000300800 */
[----:B------:R-:W2:Y:S01]  /*39c70*/  LDL.LU R248, [R1+0xbec] ;  /* 0x000bec0001f87983 */ /* 0x000ea20000300800 */
[----:B---3--:R-:W-:-:S03]  /*39c80*/  F2FP.BF16.F32.PACK_AB R247, R249, R247 ;  /* 0x000000f7f9f7723e */ /* 0x008fc600000010ff */
[----:B------:R-:W2:Y:S01]  /*39c90*/  LDL.LU R249, [R1+0xbe4] ;  /* 0x000be40001f97983 */ /* 0x000ea20000300800 */
[----:B------:R-:W-:Y:S01]  /*39ca0*/  F2FP.BF16.F32.PACK_AB R12, R21, R20 ;  /* 0x00000014150c723e */ /* 0x000fe200000010ff */
[----:B------:R-:W-:Y:S01]  /*39cb0*/  BAR.SYNC.DEFER_BLOCKING 0x0 ;  /* 0x0000000000007b1d */ /* 0x000fe20000010000 */
[----:B------:R-:W-:Y:S02]  /*39cc0*/  F2FP.BF16.F32.PACK_AB R4, R29, R28 ;  /* 0x0000001c1d04723e */ /* 0x000fe400000010ff */
[----:B------:R-:W-:-:S03]  /*39cd0*/  F2FP.BF16.F32.PACK_AB R9, R226, R227 ;  /* 0x000000e3e209723e */ /* 0x000fc600000010ff */
[----:B------:R-:W3:Y:S04]  /*39ce0*/  LDL R222, [R1+0x20] ;  /* 0x0000200001de7983 */ /* 0x000ee80000100800 */
[----:B------:R-:W3:Y:S01]  /*39cf0*/  LDL.LU R223, [R1+0xc] ;  /* 0x00000c0001df7983 */ /* 0x000ee20000300800 */
[----:B------:R-:W-:-:S03]  /*39d00*/  F2FP.BF16.F32.PACK_AB R5, R224, R225 ;  /* 0x000000e1e005723e */ /* 0x000fc600000010ff */
[----:B------:R-:W3:Y:S04]  /*39d10*/  LDL.LU R220, [R1+0xbf4] ;  /* 0x000bf40001dc7983 */ /* 0x000ee80000300800 */
[----:B------:R-:W3:Y:S04]  /*39d20*/  LDL.LU R221, [R1+0xbf0] ;  /* 0x000bf00001dd7983 */ /* 0x000ee80000300800 */
[----:B------:R-:W-:Y:S01]  /*39d30*/  STSM.16.M88.4 [R252], R12 ;  /* 0x0000000cfc007844 */ /* 0x000fe20000000200 */
[----:B------:R-:W-:Y:S01]  /*39d40*/  BAR.SYNC.DEFER_BLOCKING 0x0 ;  /* 0x0000000000007b1d */ /* 0x000fe20000010000 */
[----:B------:R-:W-:-:S02]  /*39d50*/  F2FP.BF16.F32.PACK_AB R10, R230, R231 ;  /* 0x000000e7e60a723e */ /* 0x000fc400000010ff */
[----:B------:R-:W-:-:S03]  /*39d60*/  F2FP.BF16.F32.PACK_AB R11, R228, R229 ;  /* 0x000000e5e40b723e */ /* 0x000fc600000010ff */
[----:B------:R-:W3:Y:S04]  /*39d70*/  LDL.LU R226, [R1+0xcdc] ;  /* 0x000cdc0001e27983 */ /* 0x000ee80000300800 */
[----:B------:R-:W3:Y:S04]  /*39d80*/  LDL.LU R227, [R1+0xcd8] ;  /* 0x000cd80001e37983 */ /* 0x000ee80000300800 */
[----:B------:R-:W3:Y:S04]  /*39d90*/  LDL.LU R224, [R1+0xd5c] ;  /* 0x000d5c0001e07983 */ /* 0x000ee80000300800 */
[----:B------:R-:W3:Y:S04]  /*39da0*/  LDL.LU R225, [R1+0xd58] ;  /* 0x000d580001e17983 */ /* 0x000ee80000300800 */
[----:B------:R-:W0:Y:S01]  /*39db0*/  LDS.128 R28, [R0] ;  /* 0x00000000001c7984 */ /* 0x000e220000000c00 */
[----:B------:R-:W-:-:S03]  /*39dc0*/  F2FP.BF16.F32.PACK_AB R6, R234, R235 ;  /* 0x000000ebea06723e */ /* 0x000fc600000010ff */
[----:B------:R-:W3:Y:S01]  /*39dd0*/  LDL.LU R230, [R1+0xce4] ;  /* 0x000ce40001e67983 */ /* 0x000ee20000300800 */
[----:B------:R-:W-:Y:S01]  /*39de0*/  F2FP.BF16.F32.PACK_AB R7, R232, R233 ;  /* 0x000000e9e807723e */ /* 0x000fe200000010ff */
[----:B------:R-:W-:Y:S01]  /*39df0*/  BAR.SYNC.DEFER_BLOCKING 0x0 ;  /* 0x0000000000007b1d */ /* 0x000fe20000010000 */
[----:B------:R-:W-:-:S05]  /*39e00*/  F2FP.BF16.F32.PACK_AB R17, R238, R239 ;  /* 0x000000efee11723e */ /* 0x000fca00000010ff */
[----:B------:R-:W3:Y:S04]  /*39e10*/  LDL.LU R231, [R1+0xce0] ;  /* 0x000ce00001e77983 */ /* 0x000ee80000300800 */
[----:B------:R-:W3:Y:S04]  /*39e20*/  LDL.LU R228, [R1+0xd64] ;  /* 0x000d640001e47983 */ /* 0x000ee80000300800 */
[----:B------:R-:W3:Y:S01]  /*39e30*/  LDL.LU R229, [R1+0xd60] ;  /* 0x000d600001e57983 */ /* 0x000ee20000300800 */
[----:B------:R-:W-:-:S03]  /*39e40*/  F2FP.BF16.F32.PACK_AB R8, R25, R24 ;  /* 0x000000181908723e */ /* 0x000fc600000010ff */
[----:B------:R-:W3:Y:S01]  /*39e50*/  LDL R234, [R1+0x30] ;  /* 0x0000300001ea7983 */ /* 0x000ee20000100800 */
[----:B------:R-:W-:-:S03]  /*39e60*/  F2FP.BF16.F32.PACK_AB R245, R237, R242 ;  /* 0x000000f2edf5723e */ /* 0x000fc600000010ff */
[----:B------:R-:W3:Y:S01]  /*39e70*/  LDL R235, [R1+0x28] ;  /* 0x0000280001eb7983 */ /* 0x000ee20000100800 */
[----:B------:R-:W-:-:S03]  /*39e80*/  F2FP.BF16.F32.PACK_AB R18, R243, R240 ;  /* 0x000000f0f312723e */ /* 0x000fc600000010ff */
[----:B------:R-:W3:Y:S04]  /*39e90*/  LDL.LU R232, [R1+0xc1c] ;  /* 0x000c1c0001e87983 */ /* 0x000ee80000300800 */
[----:B------:R-:W3:Y:S04]  /*39ea0*/  LDL.LU R233, [R1+0xc14] ;  /* 0x000c140001e97983 */ /* 0x000ee80000300800 */
[----:B------:R-:W3:Y:S04]  /*39eb0*/  LDL R238, [R1+0x40] ;  /* 0x0000400001ee7983 */ /* 0x000ee80000100800 */
[----:B------:R-:W3:Y:S04]  /*39ec0*/  LDL R239, [R1+0x38] ;  /* 0x0000380001ef7983 */ /* 0x000ee80000100800 */
[----:B------:R-:W3:Y:S04]  /*39ed0*/  LDL.LU R242, [R1+0xc24] ;  /* 0x000c240001f27983 */ /* 0x000ee80000300800 */
[----:B------:R-:W3:Y:S04]  /*39ee0*/  LDL.LU R243, [R1+0xc20] ;  /* 0x000c200001f37983 */ /* 0x000ee80000300800 */
[----:B------:R-:W3:Y:S04]  /*39ef0*/  LDL.LU R240, [R1+0xcfc] ;  /* 0x000cfc0001f07983 */ /* 0x000ee80000300800 */
[----:B------:R-:W3:Y:S04]  /*39f00*/  LDL.LU R241, [R1+0xcf8] ;  /* 0x000cf80001f17983 */ /* 0x000ee80000300800 */
[----:B------:R2:W-:Y:S01]  /*39f10*/  STSM.16.M88.4 [R252], R8 ;  /* 0x00000008fc007844 */ /* 0x0005e20000000200 */
[----:B------:R-:W-:Y:S06]  /*39f20*/  BAR.SYNC.DEFER_BLOCKING 0x0 ;  /* 0x0000000000007b1d */ /* 0x000fec0000010000 */
[----:B------:R-:W0:Y:S02]  /*39f30*/  LDS.128 R24, [R0] ;  /* 0x0000000000187984 */ /* 0x000e240000000c00 */
[----:B------:R-:W-:Y:S01]  /*39f40*/  BAR.SYNC.DEFER_BLOCKING 0x0 ;  /* 0x0000000000007b1d */ /* 0x000fe20000010000 */
[----:B--2---:R-:W-:-:S05]  /*39f50*/  F2FP.BF16.F32.PACK_AB R9, R248, R249 ;  /* 0x000000f9f809723e */ /* 0x004fca00000010ff */
[----:B------:R-:W2:Y:S04]  /*39f60*/  LDL.LU R248, [R1+0xd6c] ;  /* 0x000d6c0001f87983 */ /* 0x000ea80000300800 */
[----:B------:R-:W2:Y:S04]  /*39f70*/  LDL.LU R249, [R1+0xd68] ;  /* 0x000d680001f97983 */ /* 0x000ea80000300800 */
[----:B------:R3:W-:Y:S01]  /*39f80*/  STSM.16.M88.4 [R252], R4 ;  /* 0x00000004fc007844 */ /* 0x0007e20000000200 */
[----:B------:R-:W-:Y:S01]  /*39f90*/  BAR.SYNC.DEFER_BLOCKING 0x0 ;  /* 0x0000000000007b1d */ /* 0x000fe20000010000 */
[----:B----4-:R-:W-:-:S05]  /*39fa0*/  F2FP.BF16.F32.PACK_AB R8, R250, R251 ;  /* 0x000000fbfa08723e */ /* 0x010fca00000010ff */
[----:B------:R-:W4:Y:S04]  /*39fb0*/  LDL.LU R236, [R1+0xd04] ;  /* 0x000d040001ec7983 */ /* 0x000f280000300800 */
[----:B------:R-:W4:Y:S04]  /*39fc0*/  LDL.LU R237, [R1+0xd00] ;  /* 0x000d000001ed7983 */ /* 0x000f280000300800 */
[----:B------:R-:W4:Y:S04]  /*39fd0*/  LDL.LU R250, [R1+0xd74] ;  /* 0x000d740001fa7983 */ /* 0x000f280000300800 */
[----:B------:R-:W4:Y:S04]  /*39fe0*/  LDL.LU R251, [R1+0xd70] ;  /* 0x000d700001fb7983 */ /* 0x000f280000300800 */
[----:B------:R-:W0:Y:S01]  /*39ff0*/  LDS.128 R12, [R0] ;  /* 0x00000000000c7984 */ /* 0x000e220000000c00 */
[----:B------:R-:W-:Y:S06]  /*3a000*/  BAR.SYNC.DEFER_BLOCKING 0x0 ;  /* 0x0000000000007b1d */ /* 0x000fec0000010000 */
[----:B------:R-:W-:Y:S02]  /*3a010*/  STSM.16.M88.4 [R252], R16 ;  /* 0x00000010fc007844 */ /* 0x000fe40000000200 */
[----:B------:R-:W-:Y:S06]  /*3a020*/  BAR.SYNC.DEFER_BLOCKING 0x0 ;  /* 0x0000000000007b1d */ /* 0x000fec0000010000 */
[----:B------:R-:W0:Y:S02]  /*3a030*/  LDS.128 R20, [R0] ;  /* 0x0000000000147984 */ /* 0x000e240000000c00 */
[----:B------:R-:W-:Y:S01]  /*3a040*/  BAR.SYNC.DEFER_BLOCKING 0x0 ;  /* 0x0000000000007b1d */ /* 0x000fe20000010000 */
[----:B---3--:R-:W-:-:S02]  /*3a050*/  F2FP.BF16.F32.PACK_AB R6, R230, R231 ;  /* 0x000000e7e606723e */ /* 0x008fc400000010ff */
[----:B------:R-:W-:-:S03]  /*3a060*/  F2FP.BF16.F32.PACK_AB R213, R242, R243 ;  /* 0x000000f3f2d5723e */ /* 0x000fc600000010ff */
[----:B------:R3:W-:Y:S02]  /*3a070*/  STSM.16.M88.4 [R252], R244 ;  /* 0x000000f4fc007844 */ /* 0x0007e40000000200 */
[----:B------:R-:W-:Y:S01]  /*3a080*/  BAR.SYNC.DEFER_BLOCKING 0x0 ;  /* 0x0000000000007b1d */ /* 0x000fe20000010000 */
[----:B---3--:R-:W-:-:S05]  /*3a090*/  F2FP.BF16.F32.PACK_AB R244, R234, R235 ;  /* 0x000000ebeaf4723e */ /* 0x008fca00000010ff */
[----:B------:R-:W3:Y:S01]  /*3a0a0*/  LDL.LU R234, [R1+0x10] ;  /* 0x0000100001ea7983 */ /* 0x000ee20000300800 */
[----:B------:R-:W-:-:S03]  /*3a0b0*/  F2FP.BF16.F32.PACK_AB R246, R240, R241 ;  /* 0x000000f1f0f6723e */ /* 0x000fc600000010ff */
[----:B------:R-:W3:Y:S01]  /*3a0c0*/  LDL.LU R235, [R1+0x14] ;  /* 0x0000140001eb7983 */ /* 0x000ee20000300800 */
[----:B------:R-:W-:-:S03]  /*3a0d0*/  F2FP.BF16.F32.PACK_AB R245, R232, R233 ;  /* 0x000000e9e8f5723e */ /* 0x000fc600000010ff */
[----:B------:R-:W3:Y:S04]  /*3a0e0*/  LDL.LU.64 R230, [R1+0x438] ;  /* 0x0004380001e67983 */ /* 0x000ee80000300a00 */
[----:B------:R-:W3:Y:S04]  /*3a0f0*/  LDL.LU.64 R240, [R1+0x430] ;  /* 0x0004300001f07983 */ /* 0x000ee80000300a00 */
[----:B------:R-:W3:Y:S04]  /*3a100*/  LDL.LU.64 R232, [R1+0x428] ;  /* 0x0004280001e87983 */ /* 0x000ee80000300a00 */
[----:B------:R-:W3:Y:S04]  /*3a110*/  LDL.LU R242, [R1+0x18] ;  /* 0x0000180001f27983 */ /* 0x000ee80000300800 */
[----:B------:R-:W3:Y:S04]  /*3a120*/  LDL.LU R243, [R1+0x1c] ;  /* 0x00001c0001f37983 */ /* 0x000ee80000300800 */
[----:B------:R-:W0:Y:S01]  /*3a130*/  LDS.128 R16, [R0] ;  /* 0x0000000000107984 */ /* 0x000e220000000c00 */
[----:B------:R-:W-:-:S02]  /*3a140*/  F2FP.BF16.F32.PACK_AB R10, R226, R227 ;  /* 0x000000e3e20a723e */ /* 0x000fc400000010ff */
[----:B------:R-:W-:Y:S01]  /*3a150*/  F2FP.BF16.F32.PACK_AB R11, R224, R225 ;  /* 0x000000e1e00b723e */ /* 0x000fe200000010ff */
[----:B------:R-:W-:Y:S01]  /*3a160*/  BAR.SYNC.DEFER_BLOCKING 0x0 ;  /* 0x0000000000007b1d */ /* 0x000fe20000010000 */
[----:B--2---:R-:W-:-:S05]  /*3a170*/  F2FP.BF16.F32.PACK_AB R247, R248, R249 ;  /* 0x000000f9f8f7723e */ /* 0x004fca00000010ff */
[----:B------:R-:W2:Y:S04]  /*3a180*/  LDL.LU.64 R248, [R1+0x420] ;  /* 0x0004200001f87983 */ /* 0x000ea80000300a00 */
[----:B------:R-:W-:Y:S01]  /*3a190*/  STSM.16.M88.4 [R252], R8 ;  /* 0x00000008fc007844 */ /* 0x000fe20000000200 */
[----:B------:R-:W-:Y:S01]  /*3a1a0*/  BAR.SYNC.DEFER_BLOCKING 0x0 ;  /* 0x0000000000007b1d */ /* 0x000fe20000010000 */
[----:B------:R-:W-:Y:S02]  /*3a1b0*/  F2FP.BF16.F32.PACK_AB R4, R222, R223 ;  /* 0x000000dfde04723e */ /* 0x000fe400000010ff */
[----:B------:R-:W-:Y:S02]  /*3a1c0*/  F2FP.BF16.F32.PACK_AB R5, R220, R221 ;  /* 0x000000dddc05723e */ /* 0x000fe400000010ff */
[----:B------:R-:W-:-:S02]  /*3a1d0*/  F2FP.BF16.F32.PACK_AB R7, R228, R229 ;  /* 0x000000e5e407723e */ /* 0x000fc400000010ff */
[----:B------:R-:W-:Y:S01]  /*3a1e0*/  F2FP.BF16.F32.PACK_AB R212, R238, R239 ;  /* 0x000000efeed4723e */ /* 0x000fe200000010ff */
[----:B------:R-:W2:Y:S01]  /*3a1f0*/  LDL.LU.64 R218, [R1+0x418] ;  /* 0x0004180001da7983 */ /* 0x000ea20000300a00 */
[----:B----4-:R-:W-:-:S03]  /*3a200*/  F2FP.BF16.F32.PACK_AB R214, R236, R237 ;  /* 0x000000edecd6723e */ /* 0x010fc600000010ff */
[----:B------:R-:W4:Y:S04]  /*3a210*/  LDL.LU.64 R224, [R1+0x410] ;  /* 0x0004100001e07983 */ /* 0x000f280000300a00 */
[----:B------:R-:W4:Y:S01]  /*3a220*/  LDL.LU.64 R220, [R1+0x408] ;  /* 0x0004080001dc7983 */ /* 0x000f220000300a00 */
[----:B------:R-:W-:-:S03]  /*3a230*/  F2FP.BF16.F32.PACK_AB R215, R250, R251 ;  /* 0x000000fbfad7723e */ /* 0x000fc600000010ff */
[----:B------:R-:W4:Y:S04]  /*3a240*/  LDL.LU.64 R236, [R1+0x400] ;  /* 0x0004000001ec7983 */ /* 0x000f280000300a00 */
[----:B------:R-:W0:Y:S01]  /*3a250*/  LDS.128 R8, [R0] ;  /* 0x0000000000087984 */ /* 0x000e220000000c00 */
[----:B------:R-:W-:Y:S06]  /*3a260*/  BAR.SYNC.DEFER_BLOCKING 0x0 ;  /* 0x0000000000007b1d */ /* 0x000fec0000010000 */
[----:B------:R-:W4:Y:S04]  /*3a270*/  LDL.LU.64 R250, [R1+0x3f8] ;  /* 0x0003f80001fa7983 */ /* 0x000f280000300a00 */
[----:B------:R-:W4:Y:S04]  /*3a280*/  LDL.LU.64 R222, [R1+0x3f0] ;  /* 0x0003f00001de7983 */ /* 0x000f280000300a00 */
[----:B------:R-:W4:Y:S04]  /*3a290*/  LDL.LU.64 R226, [R1+0x3e8] ;  /* 0x0003e80001e27983 */ /* 0x000f280000300a00 */
[----:B------:R-:W-:Y:S01]  /*3a2a0*/  STSM.16.M88.4 [R252], R4 ;  /* 0x00000004fc007844 */ /* 0x000fe20000000200 */
[----:B------:R-:W-:Y:S06]  /*3a2b0*/  BAR.SYNC.DEFER_BLOCKING 0x0 ;  /* 0x0000000000007b1d */ /* 0x000fec0000010000 */
[----:B------:R-:W0:Y:S02]  /*3a2c0*/  LDS.128 R4, [R0] ;  /* 0x0000000000047984 */ /* 0x000e240000000c00 */
[----:B------:R-:W-:Y:S06]  /*3a2d0*/  BAR.SYNC.DEFER_BLOCKING 0x0 ;  /* 0x0000000000007b1d */ /* 0x000fec0000010000 */
[----:B------:R-:W-:Y:S02]  /*3a2e0*/  STSM.16.M88.4 [R252], R244 ;  /* 0x000000f4fc007844 */ /* 0x000fe40000000200 */
[----:B------:R-:W-:Y:S06]  /*3a2f0*/  BAR.SYNC.DEFER_BLOCKING 0x0 ;  /* 0x0000000000007b1d */ /* 0x000fec0000010000 */
[----:B------:R-:W0:Y:S02]  /*3a300*/  LDS.128 R244, [R0] ;  /* 0x0000000000f47984 */ /* 0x000e240000000c00 */
[----:B------:R-:W-:Y:S01]  /*3a310*/  BAR.SYNC.DEFER_BLOCKING 0x0 ;  /* 0x0000000000007b1d */ /* 0x000fe20000010000 */
[----:B---3--:R-:W-:-:S05]  /*3a320*/  PRMT R217, R234, 0x7632, R217 ;  /* 0x00007632ead97816 */ /* 0x008fca00000000d9 */
[----:B------:R3:W-:Y:S02]  /*3a330*/  STSM.16.M88.4 [R252], R212 ;  /* 0x000000d4fc007844 */ /* 0x0007e40000000200 */
[----:B------:R-:W-:Y:S06]  /*3a340*/  BAR.SYNC.DEFER_BLOCKING 0x0 ;  /* 0x0000000000007b1d */ /* 0x000fec0000010000 */
[----:B---3--:R-:W3:Y:S01]  /*3a350*/  LDL.LU.64 R214, [R1+0xe10] ;  /* 0x000e100001d67983 */ /* 0x008ee20000300a00 */
[----:B------:R-:W-:-:S03]  /*3a360*/  PRMT R252, R235, 0x7632, R252 ;  /* 0x00007632ebfc7816 */ /* 0x000fc600000000fc */
[----:B------:R-:W3:Y:S04]  /*3a370*/  LDL.LU.64 R212, [R1+0xe08] ;  /* 0x000e080001d47983 */ /* 0x000ee80000300a00 */
[----:B------:R-:W3:Y:S04]  /*3a380*/  LDL.LU.64 R228, [R1+0x3e0] ;  /* 0x0003e00001e47983 */ /* 0x000ee80000300a00 */
[----:B------:R-:W-:Y:S04]  /*3a390*/  STG.E.U16 desc[UR4][R2.64], R234 ;  /* 0x000000ea02007986 */ /* 0x000fe8000c101504 */
[----:B------:R-:W3:Y:S04]  /*3a3a0*/  LDL.LU.64 R238, [R1+0x3d8] ;  /* 0x0003d80001ee7983 */ /* 0x000ee80000300a00 */
[----:B------:R1:W-:Y:S04]  /*3a3b0*/  STG.E.U16 desc[UR4][R230.64], R217 ;  /* 0x000000d9e6007986 */ /* 0x0003e8000c101504 */
[----:B------:R0:W-:Y:S04]  /*3a3c0*/  STG.E.U16 desc[UR4][R240.64], R235 ;  /* 0x000000ebf0007986 */ /* 0x0001e8000c101504 */
[----:B------:R0:W-:Y:S04]  /*3a3d0*/  STG.E.U16 desc[UR4][R232.64], R252 ;  /* 0x000000fce8007986 */ /* 0x0001e8000c101504 */
[----:B-1----:R-:W3:Y:S04]  /*3a3e0*/  LDL.LU.64 R230, [R1+0x3d0] ;  /* 0x0003d00001e67983 */ /* 0x002ee80000300a00 */
[----:B0-----:R-:W3:Y:S04]  /*3a3f0*/  LDL.LU.64 R240, [R1+0xe00] ;  /* 0x000e000001f07983 */ /* 0x001ee80000300a00 */
[----:B------:R-:W3:Y:S04]  /*3a400*/  LDL.LU.64 R234, [R1+0x3c8] ;  /* 0x0003c80001ea7983 */ /* 0x000ee80000300a00 */
[----:B------:R-:W3:Y:S04]  /*3a410*/  LDL.LU.64 R232, [R1+0x3c0] ;  /* 0x0003c00001e87983 */ /* 0x000ee80000300a00 */
[----:B--2---:R0:W-:Y:S04]  /*3a420*/  STG.E.U16 desc[UR4][R248.64], R242 ;  /* 0x000000f2f8007986 */ /* 0x0041e8000c101504 */
[----:B0-----:R-:W2:Y:S01]  /*3a430*/  LDL.LU.64 R248, [R1+0xdf8] ;  /* 0x000df80001f87983 */ /* 0x001ea20000300a00 */
[----:B------:R-:W-:-:S02]  /*3a440*/  PRMT R216, R242, 0x7632, R216 ;  /* 0x00007632f2d87816 */ /* 0x000fc400000000d8 */
[----:B------:R-:W-:-:S03]  /*3a450*/  PRMT R252, R243, 0x7632, R252 ;  /* 0x00007632f3fc7816 */ /* 0x000fc600000000fc */
[----:B------:R0:W-:Y:S04]  /*3a460*/  STG.E.U16 desc[UR4][R218.64], R216 ;  /* 0x000000d8da007986 */ /* 0x0001e8000c101504 */
[----:B----4-:R1:W-:Y:S04]  /*3a470*/  STG.E.U16 desc[UR4][R224.64], R243 ;  /* 0x000000f3e0007986 */ /* 0x0103e8000c101504 */
[----:B------:R2:W-:Y:S04]  /*3a480*/  STG.E.U16 desc[UR4][R220.64], R252 ;  /* 0x000000fcdc007986 */ /* 0x0005e8000c101504 */
[----:B0-----:R-:W4:Y:S04]  /*3a490*/  LDL.LU.64 R216, [R1+0x3b8] ;  /* 0x0003b80001d87983 */ /* 0x001f280000300a00 */
[----:B-1----:R-:W4:Y:S04]  /*3a4a0*/  LDL.LU.64 R242, [R1+0x3b0] ;  /* 0x0003b00001f27983 */ /* 0x002f280000300a00 */
[----:B------:R-:W4:Y:S04]  /*3a4b0*/  LDL.LU.64 R224, [R1+0x3a8] ;  /* 0x0003a80001e07983 */ /* 0x000f280000300a00 */
[----:B------:R-:W4:Y:S01]  /*3a4c0*/  LDL.LU.64 R218, [R1+0x3a0] ;  /* 0x0003a00001da7983 */ /* 0x000f220000300a00 */
[----:B--2---:R-:W-:-:S03]  /*3a4d0*/  PRMT R252, R248, 0x7632, R252 ;  /* 0x00007632f8fc7816 */ /* 0x004fc600000000fc */
[----:B------:R0:W-:Y:S04]  /*3a4e0*/  STG.E.U16 desc[UR4][R236.64], R248 ;  /* 0x000000f8ec007986 */ /* 0x0001e8000c101504 */
[----:B------:R1:W-:Y:S04]  /*3a4f0*/  STG.E.U16 desc[UR4][R250.64], R252 ;  /* 0x000000fcfa007986 */ /* 0x0003e8000c101504 */
[----:B0-----:R-:W2:Y:S04]  /*3a500*/  LDL.LU.64 R236, [R1+0x398] ;  /* 0x0003980001ec7983 */ /* 0x001ea80000300a00 */
[----:B------:R-:W2:Y:S04]  /*3a510*/  LDL.LU.64 R220, [R1+0x390] ;  /* 0x0003900001dc7983 */ /* 0x000ea80000300a00 */
[----:B-1----:R-:W3:Y:S01]  /*3a520*/  LDL.LU.64 R250, [R1+0xdf0] ;  /* 0x000df00001fa7983 */ /* 0x002ee20000300a00 */
[----:B------:R-:W-:-:S03]  /*3a530*/  PRMT R248, R249, 0x7632, R248 ;  /* 0x00007632f9f87816 */ /* 0x000fc600000000f8 */
[----:B------:R-:W-:Y:S04]  /*3a540*/  STG.E.U16 desc[UR4][R222.64], R249 ;  /* 0x000000f9de007986 */ /* 0x000fe8000c101504 */
[----:B------:R0:W-:Y:S04]  /*3a550*/  STG.E.U16 desc[UR4][R226.64], R248 ;  /* 0x000000f8e2007986 */ /* 0x0001e8000c101504 */
[----:B0-----:R-:W2:Y:S01]  /*3a560*/  LDL.LU.64 R226, [R1+0x380] ;  /* 0x0003800001e27983 */ /* 0x001ea20000300a00 */
[----:B---3--:R-:W-:Y:S02]  /*3a570*/  PRMT R249, R250, 0x7632, R249 ;  /* 0x00007632faf97816 */ /* 0x008fe400000000f9 */
[----:B------:R-:W-:Y:S01]  /*3a580*/  PRMT R248, R251, 0x7632, R248 ;  /* 0x00007632fbf87816 */ /* 0x000fe200000000f8 */
[----:B------:R0:W-:Y:S04]  /*3a590*/  STG.E.U16 desc[UR4][R228.64], R250 ;  /* 0x000000fae4007986 */ /* 0x0001e8000c101504 */
[----:B------:R1:W-:Y:S04]  /*3a5a0*/  STG.E.U16 desc[UR4][R238.64], R249 ;  /* 0x000000f9ee007986 */ /* 0x0003e8000c101504 */
[----:B------:R-:W-:Y:S04]  /*3a5b0*/  STG.E.U16 desc[UR4][R230.64], R251 ;  /* 0x000000fbe6007986 */ /* 0x000fe8000c101504 */
[----:B0-----:R-:W3:Y:S04]  /*3a5c0*/  LDL.LU.64 R228, [R1+0x378] ;  /* 0x0003780001e47983 */ /* 0x001ee80000300a00 */
[----:B------:R0:W-:Y:S04]  /*3a5d0*/  STG.E.U16 desc[UR4][R234.64], R248 ;  /* 0x000000f8ea007986 */ /* 0x0001e8000c101504 */
[----:B-1----:R-:W3:Y:S04]  /*3a5e0*/  LDL.LU.64 R238, [R1+0x370] ;  /* 0x0003700001ee7983 */ /* 0x002ee80000300a00 */
[----:B------:R-:W3:Y:S01]  /*3a5f0*/  LDL.LU.64 R222, [R1+0x368] ;  /* 0x0003680001de7983 */ /* 0x000ee20000300a00 */
[----:B0-----:R-:W-:-:S03]  /*3a600*/  PRMT R248, R240, 0x7632, R248 ;  /* 0x00007632f0f87816 */ /* 0x001fc600000000f8 */
[----:B------:R-:W3:Y:S04]  /*3a610*/  LDL.LU.64 R250, [R1+0x388] ;  /* 0x0003880001fa7983 */ /* 0x000ee80000300a00 */
[----:B------:R-:W3:Y:S04]  /*3a620*/  LDL.LU.64 R230, [R1+0x360] ;  /* 0x0003600001e67983 */ /* 0x000ee80000300a00 */
[----:B------:R0:W-:Y:S04]  /*3a630*/  STG.E.U16 desc[UR4][R232.64], R240 ;  /* 0x000000f0e8007986 */ /* 0x0001e8000c101504 */
[----:B----4-:R1:W-:Y:S04]  /*3a640*/  STG.E.U16 desc[UR4][R216.64], R248 ;  /* 0x000000f8d8007986 */ /* 0x0103e8000c101504 */
[----:B------:R4:W-:Y:S04]  /*3a650*/  STG.E.U16 desc[UR4][R242.64], R241 ;  /* 0x000000f1f2007986 */ /* 0x0009e8000c101504 */
[----:B0-----:R-:W3:Y:S04]  /*3a660*/  LDL.LU.64 R232, [R1+0x358] ;  /* 0x0003580001e87983 */ /* 0x001ee80000300a00 */
[----:B------:R-:W3:Y:S04]  /*3a670*/  LDL.LU.64 R234, [R1+0x350] ;  /* 0x0003500001ea7983 */ /* 0x000ee80000300a00 */
[----:B-1----:R-:W3:Y:S04]  /*3a680*/  LDL.LU.64 R216, [R1+0xde8] ;  /* 0x000de80001d87983 */ /* 0x002ee80000300a00 */
[----:B------:R-:W3:Y:S04]  /*3a690*/  LDL.LU.64 R248, [R1+0x340] ;  /* 0x0003400001f87983 */ /* 0x000ee80000300a00 */
[----:B----4-:R-:W4:Y:S01]  /*3a6a0*/  LDL.LU.64 R242, [R1+0xde0] ;  /* 0x000de00001f27983 */ /* 0x010f220000300a00 */
[----:B------:R-:W-:-:S05]  /*3a6b0*/  PRMT R240, R241, 0x7632, R240 ;  /* 0x00007632f1f07816 */ /* 0x000fca00000000f0 */
[----:B------:R0:W-:Y:S04]  /*3a6c0*/  STG.E.U16 desc[UR4][R224.64], R240 ;  /* 0x000000f0e0007986 */ /* 0x0001e8000c101504 */
[----:B0-----:R-:W3:Y:S01]  /*3a6d0*/  LDL.LU.64 R224, [R1+0x338] ;  /* 0x0003380001e07983 */ /* 0x001ee20000300a00 */
[----:B----4-:R-:W-:-:S03]  /*3a6e0*/  PRMT R241, R242, 0x7632, R241 ;  /* 0x00007632f2f17816 */ /* 0x010fc600000000f1 */
[----:B------:R0:W-:Y:S04]  /*3a6f0*/  STG.E.U16 desc[UR4][R218.64], R242 ;  /* 0x000000f2da007986 */ /* 0x0001e8000c101504 */
[----:B--2---:R1:W-:Y:S04]  /*3a700*/  STG.E.U16 desc[UR4][R236.64], R241 ;  /* 0x000000f1ec007986 */ /* 0x0043e8000c101504 */
[----:B0-----:R-:W2:Y:S04]  /*3a710*/  LDL.LU.64 R218, [R1+0x328] ;  /* 0x0003280001da7983 */ /* 0x001ea80000300a00 */
[----:B-1----:R-:W4:Y:S01]  /*3a720*/  LDL.LU.64 R236, [R1+0xdd8] ;  /* 0x000dd80001ec7983 */ /* 0x002f220000300a00 */
[----:B------:R-:W-:-:S03]  /*3a730*/  PRMT R240, R243, 0x7632, R240 ;  /* 0x00007632f3f07816 */ /* 0x000fc600000000f0 */
[----:B------:R0:W-:Y:S04]  /*3a740*/  STG.E.U16 desc[UR4][R220.64], R243 ;  /* 0x000000f3dc007986 */ /* 0x0001e8000c101504 */
[----:B---3--:R4:W-:Y:S04]  /*3a750*/  STG.E.U16 desc[UR4][R250.64], R240 ;  /* 0x000000f0fa007986 */ /* 0x0089e8000c101504 */
[----:B0-----:R-:W3:Y:S04]  /*3a760*/  LDL.LU.64 R242, [R1+0x330] ;  /* 0x0003300001f27983 */ /* 0x001ee80000300a00 */
[----:B------:R-:W2:Y:S01]  /*3a770*/  LDL.LU.64 R220, [R1+0x320] ;  /* 0x0003200001dc7983 */ /* 0x000ea20000300a00 */
[----:B----4-:R-:W-:-:S03]  /*3a780*/  PRMT R240, R236, 0x7632, R240 ;  /* 0x00007632ecf07816 */ /* 0x010fc600000000f0 */
[----:B------:R0:W-:Y:S04]  /*3a790*/  STG.E.U16 desc[UR4][R226.64], R236 ;  /* 0x000000ece2007986 */ /* 0x0001e8000c101504 */
[----:B------:R1:W-:Y:S04]  /*3a7a0*/  STG.E.U16 desc[UR4][R228.64], R240 ;  /* 0x000000f0e4007986 */ /* 0x0003e8000c101504 */
[----:B------:R4:W-:Y:S04]  /*3a7b0*/  STG.E.U16 desc[UR4][R238.64], R237 ;  /* 0x000000edee007986 */ /* 0x0009e8000c101504 */
[----:B0-----:R-:W2:Y:S04]  /*3a7c0*/  LDL.LU.64 R226, [R1+0x318] ;  /* 0x0003180001e27983 */ /* 0x001ea80000300a00 */
[----:B------:R-:W2:Y:S04]  /*3a7d0*/  LDL.LU.64 R250, [R1+0x310] ;  /* 0x0003100001fa7983 */ /* 0x000ea80000300a00 */
[----:B-1----:R-:W2:Y:S04]  /*3a7e0*/  LDL.LU.64 R228, [R1+0xdd0] ;  /* 0x000dd00001e47983 */ /* 0x002ea80000300a00 */
[----:B------:R-:W3:Y:S04]  /*3a7f0*/  LDL.LU.64 R240, [R1+0x348] ;  /* 0x0003480001f07983 */ /* 0x000ee80000300a00 */
[----:B----4-:R-:W4:Y:S01]  /*3a800*/  LDL.LU.64 R238, [R1+0xdc8] ;  /* 0x000dc80001ee7983 */ /* 0x010f220000300a00 */
[----:B------:R-:W-:-:S05]  /*3a810*/  PRMT R236, R237, 0x7632, R236 ;  /* 0x00007632edec7816 */ /* 0x000fca00000000ec */
[----:B------:R0:W-:Y:S04]  /*3a820*/  STG.E.U16 desc[UR4][R222.64], R236 ;  /* 0x000000ecde007986 */ /* 0x0001e8000c101504 */
[----:B0-----:R-:W2:Y:S01]  /*3a830*/  LDL.LU.64 R222, [R1+0x300] ;  /* 0x0003000001de7983 */ /* 0x001ea20000300a00 */
[----:B----4-:R-:W-:-:S03]  /*3a840*/  PRMT R237, R238, 0x7632, R237 ;  /* 0x00007632eeed7816 */ /* 0x010fc600000000ed */
[----:B------:R0:W-:Y:S04]  /*3a850*/  STG.E.U16 desc[UR4][R230.64], R238 ;  /* 0x000000eee6007986 */ /* 0x0001e8000c101504 */
[----:B------:R1:W-:Y:S04]  /*3a860*/  STG.E.U16 desc[UR4][R232.64], R237 ;  /* 0x000000ede8007986 */ /* 0x0003e8000c101504 */
[----:B0-----:R-:W4:Y:S04]  /*3a870*/  LDL.LU.64 R230, [R1+0x2f8] ;  /* 0x0002f80001e67983 */ /* 0x001f280000300a00 */
[----:B-1----:R-:W2:Y:S01]  /*3a880*/  LDL.LU.64 R232, [R1+0xdc0] ;  /* 0x000dc00001e87983 */ /* 0x002ea20000300a00 */
[----:B------:R-:W-:-:S03]  /*3a890*/  PRMT R236, R239, 0x7632, R236 ;  /* 0x00007632efec7816 */ /* 0x000fc600000000ec */
[----:B------:R0:W-:Y:S04]  /*3a8a0*/  STG.E.U16 desc[UR4][R234.64], R239 ;  /* 0x000000efea007986 */ /* 0x0001e8000c101504 */
[----:B---3--:R2:W-:Y:S04]  /*3a8b0*/  STG.E.U16 desc[UR4][R240.64], R236 ;  /* 0x000000ecf0007986 */ /* 0x0085e8000c101504 */
[----:B0-----:R-:W3:Y:S04]  /*3a8c0*/  LDL.LU.64 R234, [R1+0xdb8] ;  /* 0x000db80001ea7983 */ /* 0x001ee80000300a00 */
[----:B------:R-:W4:Y:S01]  /*3a8d0*/  LDL.LU.64 R238, [R1+0x2e0] ;  /* 0x0002e00001ee7983 */ /* 0x000f220000300a00 */
[----:B--2---:R-:W-:-:S03]  /*3a8e0*/  PRMT R236, R232, 0x7632, R236 ;  /* 0x00007632e8ec7816 */ /* 0x004fc600000000ec */
[----:B------:R0:W-:Y:S04]  /*3a8f0*/  STG.E.U16 desc[UR4][R248.64], R232 ;  /* 0x000000e8f8007986 */ /* 0x0001e8000c101504 */
[----:B------:R1:W-:Y:S04]  /*3a900*/  STG.E.U16 desc[UR4][R224.64], R236 ;  /* 0x000000ece0007986 */ /* 0x0003e8000c101504 */
[----:B0-----:R-:W2:Y:S04]  /*3a910*/  LDL.LU.64 R248, [R1+0x2d8] ;  /* 0x0002d80001f87983 */ /* 0x001ea80000300a00 */
[----:B-1----:R-:W4:Y:S01]  /*3a920*/  LDL.LU.64 R236, [R1+0x308] ;  /* 0x0003080001ec7983 */ /* 0x002f220000300a00 */
[----:B------:R-:W-:-:S03]  /*3a930*/  PRMT R232, R233, 0x7632, R232 ;  /* 0x00007632e9e87816 */ /* 0x000fc600000000e8 */
[----:B------:R3:W-:Y:S04]  /*3a940*/  STG.E.U16 desc[UR4][R242.64], R233 ;  /* 0x000000e9f2007986 */ /* 0x0007e8000c101504 */
[----:B------:R0:W-:Y:S04]  /*3a950*/  STG.E.U16 desc[UR4][R218.64], R232 ;  /* 0x000000e8da007986 */ /* 0x0001e8000c101504 */
[----:B------:R-:W2:Y:S01]  /*3a960*/  LDL.LU.64 R224, [R1+0x2d0] ;  /* 0x0002d00001e07983 */ /* 0x000ea20000300a00 */
[----:B---3--:R-:W-:-:S03]  /*3a970*/  PRMT R233, R234, 0x7632, R233 ;  /* 0x00007632eae97816 */ /* 0x008fc600000000e9 */
[----:B------:R1:W-:Y:S01]  /*3a980*/  STG.E.U16 desc[UR4][R220.64], R234 ;  /* 0x000000eadc007986 */ /* 0x0003e2000c101504 */
[----:B0-----:R-:W-:-:S03]  /*3a990*/  PRMT R232, R235, 0x7632, R232 ;  /* 0x00007632ebe87816 */ /* 0x001fc600000000e8 */
[----:B------:R-:W3:Y:S04]  /*3a9a0*/  LDL.LU.64 R240, [R1+0x2c8] ;  /* 0x0002c80001f07983 */ /* 0x000ee80000300a00 */
[----:B------:R0:W-:Y:S04]  /*3a9b0*/  STG.E.U16 desc[UR4][R226.64], R233 ;  /* 0x000000e9e2007986 */ /* 0x0001e8000c101504 */
[----:B------:R-:W3:Y:S04]  /*3a9c0*/  LDL.LU.64 R218, [R1+0x2c0] ;  /* 0x0002c00001da7983 */ /* 0x000ee80000300a00 */
[----:B------:R0:W-:Y:S04]  /*3a9d0*/  STG.E.U16 desc[UR4][R250.64], R235 ;  /* 0x000000ebfa007986 */ /* 0x0001e8000c101504 */
[----:B-1----:R-:W3:Y:S04]  /*3a9e0*/  LDL.LU.64 R220, [R1+0x2b8] ;  /* 0x0002b80001dc7983 */ /* 0x002ee80000300a00 */
[----:B------:R-:W3:Y:S04]  /*3a9f0*/  LDL.LU.64 R242, [R1+0x2b0] ;  /* 0x0002b00001f27983 */ /* 0x000ee80000300a00 */
[----:B0-----:R-:W3:Y:S04]  /*3aa00*/  LDL.LU.64 R226, [R1+0x2a8] ;  /* 0x0002a80001e27983 */ /* 0x001ee80000300a00 */
[----:B------:R-:W2:Y:S04]  /*3aa10*/  LDL.LU.64 R234, [R1+0x2e8] ;  /* 0x0002e80001ea7983 */ /* 0x000ea80000300a00 */
[----:B------:R-:W3:Y:S04]  /*3aa20*/  LDL.LU.64 R250, [R1+0x2a0] ;  /* 0x0002a00001fa7983 */ /* 0x000ee80000300a00 */
[----:B----4-:R0:W-:Y:S04]  /*3aa30*/  STG.E.U16 desc[UR4][R236.64], R232 ;  /* 0x000000e8ec007986 */ /* 0x0101e8000c101504 */
[----:B------:R1:W-:Y:S01]  /*3aa40*/  STG.E.U16 desc[UR4][R222.64], R228 ;  /* 0x000000e4de007986 */ /* 0x0003e2000c101504 */
[----:B0-----:R-:W-:-:S03]  /*3aa50*/  PRMT R232, R228, 0x7632, R232 ;  /* 0x00007632e4e87816 */ /* 0x001fc600000000e8 */
[----:B-1----:R-:W4:Y:S04]  /*3aa60*/  LDL.LU.64 R222, [R1+0x290] ;  /* 0x0002900001de7983 */ /* 0x002f280000300a00 */
[----:B------:R-:W4:Y:S04]  /*3aa70*/  LDL.LU.64 R236, [R1+0x288] ;  /* 0x0002880001ec7983 */ /* 0x000f280000300a00 */
[----:B------:R0:W-:Y:S04]  /*3aa80*/  STG.E.U16 desc[UR4][R230.64], R232 ;  /* 0x000000e8e6007986 */ /* 0x0001e8000c101504 */
[----:B0-----:R-:W3:Y:S04]  /*3aa90*/  LDL.LU.64 R230, [R1+0xdb0] ;  /* 0x000db00001e67983 */ /* 0x001ee80000300a00 */
[----:B------:R-:W2:Y:S01]  /*3aaa0*/  LDL.LU.64 R232, [R1+0x2f0] ;  /* 0x0002f00001e87983 */ /* 0x000ea20000300a00 */
[----:B------:R-:W-:-:S03]  /*3aab0*/  PRMT R228, R229, 0x7632, R228 ;  /* 0x00007632e5e47816 */ /* 0x000fc600000000e4 */
[----:B--2---:R0:W-:Y:S04]  /*3aac0*/  STG.E.U16 desc[UR4][R232.64], R229 ;  /* 0x000000e5e8007986 */ /* 0x0041e8000c101504 */
[----:B------:R1:W-:Y:S04]  /*3aad0*/  STG.E.U16 desc[UR4][R234.64], R228 ;  /* 0x000000e4ea007986 */ /* 0x0003e8000c101504 */
[----:B---3--:R2:W-:Y:S01]  /*3aae0*/  STG.E.U16 desc[UR4][R238.64], R230 ;  /* 0x000000e6ee007986 */ /* 0x0085e2000c101504 */
[----:B0-----:R-:W-:-:S03]  /*3aaf0*/  PRMT R229, R230, 0x7632, R229 ;  /* 0x00007632e6e57816 */ /* 0x001fc600000000e5 */
[----:B------:R-:W3:Y:S04]  /*3ab00*/  LDL.LU.64 R232, [R1+0x280] ;  /* 0x0002800001e87983 */ /* 0x000ee80000300a00 */
[----:B-1----:R-:W3:Y:S04]  /*3ab10*/  LDL.LU.64 R234, [R1+0x278] ;  /* 0x0002780001ea7983 */ /* 0x002ee80000300a00 */
[----:B--2---:R-:W2:Y:S04]  /*3ab20*/  LDL.LU.64 R238, [R1+0x270] ;  /* 0x0002700001ee7983 */ /* 0x004ea80000300a00 */
[----:B------:R0:W-:Y:S04]  /*3ab30*/  STG.E.U16 desc[UR4][R248.64], R229 ;  /* 0x000000e5f8007986 */ /* 0x0001e8000c101504 */
[----:B------:R1:W-:Y:S04]  /*3ab40*/  STG.E.U16 desc[UR4][R224.64], R231 ;  /* 0x000000e7e0007986 */ /* 0x0003e8000c101504 */
[----:B0-----:R-:W2:Y:S04]  /*3ab50*/  LDL.LU.64 R248, [R1+0x268] ;  /* 0x0002680001f87983 */ /* 0x001ea80000300a00 */
[----:B-1----:R-:W4:Y:S01]  /*3ab60*/  LDL.LU.64 R224, [R1+0xda8] ;  /* 0x000da80001e07983 */ /* 0x002f220000300a00 */
[----:B------:R-:W-:-:S03]  /*3ab70*/  PRMT R228, R231, 0x7632, R228 ;  /* 0x00007632e7e47816 */ /* 0x000fc600000000e4 */
[----:B------:R-:W3:Y:S04]  /*3ab80*/  LDL.LU.64 R230, [R1+0x298] ;  /* 0x0002980001e67983 */ /* 0x000ee80000300a00 */
[----:B------:R0:W-:Y:S04]  /*3ab90*/  STG.E.U16 desc[UR4][R240.64], R228 ;  /* 0x000000e4f0007986 */ /* 0x0001e8000c101504 */
[----:B0-----:R-:W2:Y:S01]  /*3aba0*/  LDL.LU.64 R240, [R1+0x250] ;  /* 0x0002500001f07983 */ /* 0x001ea20000300a00 */
[----:B----4-:R-:W-:-:S03]  /*3abb0*/  PRMT R228, R224, 0x7632, R228 ;  /* 0x00007632e0e47816 */ /* 0x010fc600000000e4 */
[----:B------:R0:W-:Y:S04]  /*3abc0*/  STG.E.U16 desc[UR4][R218.64], R224 ;  /* 0x000000e0da007986 */ /* 0x0001e8000c101504 */
[----:B------:R1:W-:Y:S04]  /*3abd0*/  STG.E.U16 desc[UR4][R220.64], R228 ;  /* 0x000000e4dc007986 */ /* 0x0003e8000c101504 */
[----:B------:R4:W-:Y:S01]  /*3abe0*/  STG.E.U16 desc[UR4][R242.64], R225 ;  /* 0x000000e1f2007986 */ /* 0x0009e2000c101504 */
[----:B0-----:R-:W-:-:S03]  /*3abf0*/  PRMT R224, R225, 0x7632, R224 ;  /* 0x00007632e1e07816 */ /* 0x001fc600000000e0 */
[----:B------:R-:W2:Y:S04]  /*3ac00*/  LDL.LU.64 R218, [R1+0xda0] ;  /* 0x000da00001da7983 */ /* 0x000ea80000300a00 */
[----:B-1----:R-:W2:Y:S04]  /*3ac10*/  LDL.LU.64 R220, [R1+0xd98] ;  /* 0x000d980001dc7983 */ /* 0x002ea80000300a00 */
[----:B------:R-:W2:Y:S04]  /*3ac20*/  LDL.LU.64 R228, [R1+0x258] ;  /* 0x0002580001e47983 */ /* 0x000ea80000300a00 */
[----:B----4-:R-:W4:Y:S04]  /*3ac30*/  LDL.LU.64 R242, [R1+0x248] ;  /* 0x0002480001f27983 */ /* 0x010f280000300a00 */
[----:B------:R0:W-:Y:S04]  /*3ac40*/  STG.E.U16 desc[UR4][R226.64], R224 ;  /* 0x000000e0e2007986 */ /* 0x0001e8000c101504 */
[----:B0-----:R-:W3:Y:S02]  /*3ac50*/  LDL.LU.64 R226, [R1+0xd90] ;  /* 0x000d900001e27983 */ /* 0x001ee40000300a00 */
[----:B---3--:R-:W-:-:S02]  /*3ac60*/  PRMT R225, R226, 0x7632, R225 ;  /* 0x00007632e2e17816 */ /* 0x008fc400000000e1 */
[----:B------:R-:W-:Y:S01]  /*3ac70*/  PRMT R224, R227, 0x7632, R224 ;  /* 0x00007632e3e07816 */ /* 0x000fe200000000e0 */
[----:B------:R0:W-:Y:S04]  /*3ac80*/  STG.E.U16 desc[UR4][R250.64], R226 ;  /* 0x000000e2fa007986 */ /* 0x0001e8000c101504 */
[----:B------:R1:W-:Y:S04]  /*3ac90*/  STG.E.U16 desc[UR4][R230.64], R225 ;  /* 0x000000e1e6007986 */ /* 0x0003e8000c101504 */
[----:B------:R-:W-:Y:S04]  /*3aca0*/  STG.E.U16 desc[UR4][R222.64], R227 ;  /* 0x000000e3de007986 */ /* 0x000fe8000c101504 */
[----:B------:R2:W-:Y:S04]  /*3acb0*/  STG.E.U16 desc[UR4][R236.64], R224 ;  /* 0x000000e0ec007986 */ /* 0x0005e8000c101504 */
[----:B0-----:R-:W3:Y:S04]  /*3acc0*/  LDL.LU.64 R250, [R1+0x230] ;  /* 0x0002300001fa7983 */ /* 0x001ee80000300a00 */
[----:B-1----:R-:W3:Y:S01]  /*3acd0*/  LDL.LU.64 R230, [R1+0x228] ;  /* 0x0002280001e67983 */ /* 0x002ee20000300a00 */
[----:B--2---:R-:W-:-:S03]  /*3ace0*/  PRMT R224, R220, 0x7632, R224 ;  /* 0x00007632dce07816 */ /* 0x004fc600000000e0 */
[----:B------:R-:W2:Y:S04]  /*3acf0*/  LDL.LU.64 R222, [R1+0xd88] ;  /* 0x000d880001de7983 */ /* 0x000ea80000300a00 */
[----:B------:R-:W3:Y:S04]  /*3ad00*/  LDL.LU.64 R226, [R1+0x238] ;  /* 0x0002380001e27983 */ /* 0x000ee80000300a00 */
[----:B------:R-:W3:Y:S04]  /*3ad10*/  LDL.LU.64 R236, [R1+0x220] ;  /* 0x0002200001ec7983 */ /* 0x000ee80000300a00 */
[----:B------:R0:W-:Y:S04]  /*3ad20*/  STG.E.U16 desc[UR4][R232.64], R220 ;  /* 0x000000dce8007986 */ /* 0x0001e8000c101504 */
[----:B------:R1:W-:Y:S04]  /*3ad30*/  STG.E.U16 desc[UR4][R234.64], R224 ;  /* 0x000000e0ea007986 */ /* 0x0003e8000c101504 */
[----:B0-----:R-:W3:Y:S04]  /*3ad40*/  LDL.LU.64 R232, [R1+0x218] ;  /* 0x0002180001e87983 */ /* 0x001ee80000300a00 */
[----:B-1----:R-:W4:Y:S01]  /*3ad50*/  LDL.LU.64 R224, [R1+0x260] ;  /* 0x0002600001e07983 */ /* 0x002f220000300a00 */
[----:B------:R-:W-:-:S03]  /*3ad60*/  PRMT R220, R221, 0x7632, R220 ;  /* 0x00007632dddc7816 */ /* 0x000fc600000000dc */
[----:B------:R0:W-:Y:S04]  /*3ad70*/  STG.E.U16 desc[UR4][R238.64], R221 ;  /* 0x000000ddee007986 */ /* 0x0001e8000c101504 */
[----:B------:R1:W-:Y:S04]  /*3ad80*/  STG.E.U16 desc[UR4][R248.64], R220 ;  /* 0x000000dcf8007986 */ /* 0x0003e8000c101504 */
[----:B------:R-:W3:Y:S04]  /*3ad90*/  LDL.LU.64 R234, [R1+0x210] ;  /* 0x0002100001ea7983 */ /* 0x000ee80000300a00 */
[----:B0-----:R-:W3:Y:S04]  /*3ada0*/  LDL.LU.64 R238, [R1+0x208] ;  /* 0x0002080001ee7983 */ /* 0x001ee80000300a00 */
[----:B-1----:R-:W3:Y:S01]  /*3adb0*/  LDL.LU.64 R248, [R1+0x200] ;  /* 0x0002000001f87983 */ /* 0x002ee20000300a00 */
[----:B--2---:R-:W-:-:S02]  /*3adc0*/  PRMT R221, R222, 0x7632, R221 ;  /* 0x00007632dedd7816 */ /* 0x004fc400000000dd */
[----:B------:R-:W-:Y:S01]  /*3add0*/  PRMT R220, R223, 0x7632, R220 ;  /* 0x00007632dfdc7816 */ /* 0x000fe200000000dc */
[----:B----4-:R-:W-:Y:S04]  /*3ade0*/  STG.E.U16 desc[UR4][R224.64], R222 ;  /* 0x000000dee0007986 */ /* 0x010fe8000c101504 */
[----:B------:R-:W-:Y:S04]  /*3adf0*/  STG.E.U16 desc[UR4][R228.64], R221 ;  /* 0x000000dde4007986 */ /* 0x000fe8000c101504 */
[----:B------:R0:W-:Y:S04]  /*3ae00*/  STG.E.U16 desc[UR4][R240.64], R223 ;  /* 0x000000dff0007986 */ /* 0x0001e8000c101504 */
[----:B0-----:R-:W2:Y:S04]  /*3ae10*/  LDL.LU.64 R222, [R1+0x240] ;  /* 0x0002400001de7983 */ /* 0x001ea80000300a00 */
[----:B------:R0:W-:Y:S04]  /*3ae20*/  STG.E.U16 desc[UR4][R242.64], R220 ;  /* 0x000000dcf2007986 */ /* 0x0001e8000c101504 */
[----:B------:R-:W4:Y:S04]  /*3ae30*/  LDL.LU.64 R224, [R1+0x1f8] ;  /* 0x0001f80001e07983 */ /* 0x000f280000300a00 */
[----:B------:R-:W4:Y:S01]  /*3ae40*/  LDL.LU.64 R228, [R1+0x1f0] ;  /* 0x0001f00001e47983 */ /* 0x000f220000300a00 */
[----:B0-----:R-:W-:-:S03]  /*3ae50*/  PRMT R220, R216, 0x7632, R220 ;  /* 0x00007632d8dc7816 */ /* 0x001fc600000000dc */
[----:B------:R-:W4:Y:S04]  /*3ae60*/  LDL.LU.64 R240, [R1+0x1e8] ;  /* 0x0001e80001f07983 */ /* 0x000f280000300a00 */
[----:B------:R-:W4:Y:S04]  /*3ae70*/  LDL.LU.64 R242, [R1+0x1e0] ;  /* 0x0001e00001f27983 */ /* 0x000f280000300a00 */
[----:B--2---:R0:W-:Y:S04]  /*3ae80*/  STG.E.U16 desc[UR4][R222.64], R216 ;  /* 0x000000d8de007986 */ /* 0x0041e8000c101504 */
[----:B---3--:R1:W-:Y:S04]  /*3ae90*/  STG.E.U16 desc[UR4][R226.64], R220 ;  /* 0x000000dce2007986 */ /* 0x0083e8000c101504 */
[----:B------:R2:W-:Y:S01]  /*3aea0*/  STG.E.U16 desc[UR4][R250.64], R217 ;  /* 0x000000d9fa007986 */ /* 0x0005e2000c101504 */
[----:B0-----:R-:W-:-:S03]  /*3aeb0*/  PRMT R216, R217, 0x7632, R216 ;  /* 0x00007632d9d87816 */ /* 0x001fc600000000d8 */
[----:B-1----:R-:W3:Y:S01]  /*3aec0*/  LDL.LU.64 R220, [R1+0x1d0] ;  /* 0x0001d00001dc7983 */ /* 0x002ee20000300a00 */
[----:B--2---:R-:W-:-:S03]  /*3aed0*/  PRMT R217, R218, 0x7632, R217 ;  /* 0x00007632dad97816 */ /* 0x004fc600000000d9 */
[----:B------:R-:W2:Y:S04]  /*3aee0*/  LDL.LU.64 R250, [R1+0x1c8] ;  /* 0x0001c80001fa7983 */ /* 0x000ea80000300a00 */
[----:B------:R0:W-:Y:S04]  /*3aef0*/  STG.E.U16 desc[UR4][R230.64], R216 ;  /* 0x000000d8e6007986 */ /* 0x0001e8000c101504 */
[----:B------:R1:W-:Y:S04]  /*3af00*/  STG.E.U16 desc[UR4][R236.64], R218 ;  /* 0x000000daec007986 */ /* 0x0003e8000c101504 */
[----:B------:R4:W-:Y:S04]  /*3af10*/  STG.E.U16 desc[UR4][R232.64], R217 ;  /* 0x000000d9e8007986 */ /* 0x0009e8000c101504 */
[----:B0-----:R-:W2:Y:S01]  /*3af20*/  LDL.LU.64 R230, [R1+0x1c0] ;  /* 0x0001c00001e67983 */ /* 0x001ea20000300a00 */
[----:B------:R-:W-:-:S03]  /*3af30*/  PRMT R216, R219, 0x7632, R216 ;  /* 0x00007632dbd87816 */ /* 0x000fc600000000d8 */
[----:B------:R-:W2:Y:S04]  /*3af40*/  LDL.LU.64 R226, [R1+0x1b8] ;  /* 0x0001b80001e27983 */ /* 0x000ea80000300a00 */
[----:B-1----:R-:W2:Y:S04]  /*3af50*/  LDL.LU.64 R236, [R1+0x1b0] ;  /* 0x0001b00001ec7983 */ /* 0x002ea80000300a00 */
[----:B----4-:R-:W4:Y:S04]  /*3af60*/  LDL.LU.64 R232, [R1+0x1a8] ;  /* 0x0001a80001e87983 */ /* 0x010f280000300a00 */
[----:B------:R0:W-:Y:S04]  /*3af70*/  STG.E.U16 desc[UR4][R234.64], R219 ;  /* 0x000000dbea007986 */ /* 0x0001e8000c101504 */
[----:B0-----:R-:W3:Y:S04]  /*3af80*/  LDL.LU.64 R218, [R1+0x1d8] ;  /* 0x0001d80001da7983 */ /* 0x001ee80000300a00 */
[----:B------:R-:W-:Y:S04]  /*3af90*/  STG.E.U16 desc[UR4][R238.64], R216 ;  /* 0x000000d8ee007986 */ /* 0x000fe8000c101504 */
[----:B------:R-:W4:Y:S04]  /*3afa0*/  LDL.LU.64 R222, [R1+0x1a0] ;  /* 0x0001a00001de7983 */ /* 0x000f280000300a00 */
[----:B------:R0:W-:Y:S04]  /*3afb0*/  STG.E.U16 desc[UR4][R248.64], R212 ;  /* 0x000000d4f8007986 */ /* 0x0001e8000c101504 */
[----:B------:R-:W4:Y:S04]  /*3afc0*/  LDL.LU.64 R234, [R1+0x198] ;  /* 0x0001980001ea7983 */ /* 0x000f280000300a00 */
[----:B0-----:R-:W4:Y:S01]  /*3afd0*/  LDL.LU.64 R248, [R1+0x190] ;  /* 0x0001900001f87983 */ /* 0x001f220000300a00 */
[----:B------:R-:W-:-:S02]  /*3afe0*/  PRMT R216, R212, 0x7632, R216 ;  /* 0x00007632d4d87816 */ /* 0x000fc400000000d8 */
[----:B------:R-:W-:Y:S01]  /*3aff0*/  PRMT R212, R213, 0x7632, R212 ;  /* 0x00007632d5d47816 */ /* 0x000fe200000000d4 */
[----:B------:R-:W4:Y:S04]  /*3b000*/  LDL.LU.64 R238, [R1+0x188] ;  /* 0x0001880001ee7983 */ /* 0x000f280000300a00 */
[----:B------:R-:W-:Y:S04]  /*3b010*/  STG.E.U16 desc[UR4][R224.64], R216 ;  /* 0x000000d8e0007986 */ /* 0x000fe8000c101504 */
[----:B------:R0:W-:Y:S04]  /*3b020*/  STG.E.U16 desc[UR4][R228.64], R213 ;  /* 0x000000d5e4007986 */ /* 0x0001e8000c101504 */
[----:B------:R1:W-:Y:S04]  /*3b030*/  STG.E.U16 desc[UR4][R240.64], R212 ;  /* 0x000000d4f0007986 */ /* 0x0003e8000c101504 */
[----:B------:R1:W-:Y:S01]  /*3b040*/  STG.E.U16 desc[UR4][R242.64], R214 ;  /* 0x000000d6f2007986 */ /* 0x0003e2000c101504 */
[----:B0-----:R-:W-:-:S03]  /*3b050*/  PRMT R213, R214, 0x7632, R213 ;  /* 0x00007632d6d57816 */ /* 0x001fc600000000d5 */
[----:B-1----:R-:W4:Y:S01]  /*3b060*/  LDL.LU.64 R240, [R1+0x180] ;  /* 0x0001800001f07983 */ /* 0x002f220000300a00 */
[----:B------:R-:W-:-:S03]  /*3b070*/  PRMT R212, R215, 0x7632, R212 ;  /* 0x00007632d7d47816 */ /* 0x000fc600000000d4 */
[----:B------:R-:W4:Y:S04]  /*3b080*/  LDL.LU.64 R224, [R1+0x178] ;  /* 0x0001780001e07983 */ /* 0x000f280000300a00 */
[----:B------:R-:W4:Y:S04]  /*3b090*/  LDL.LU.64 R228, [R1+0x170] ;  /* 0x0001700001e47983 */ /* 0x000f280000300a00 */
[----:B------:R-:W4:Y:S04]  /*3b0a0*/  LDL.LU.64 R242, [R1+0x168] ;  /* 0x0001680001f27983 */ /* 0x000f280000300a00 */
[----:B---3--:R-:W-:Y:S04]  /*3b0b0*/  STG.E.U16 desc[UR4][R218.64], R213 ;  /* 0x000000d5da007986 */ /* 0x008fe8000c101504 */
[----:B------:R-:W-:Y:S04]  /*3b0c0*/  STG.E.U16 desc[UR4][R220.64], R215 ;  /* 0x000000d7dc007986 */ /* 0x000fe8000c101504 */
[----:B--2---:R0:W-:Y:S04]  /*3b0d0*/  STG.E.U16 desc[UR4][R250.64], R212 ;  /* 0x000000d4fa007986 */ /* 0x0041e8000c101504 */
[----:B------:R1:W-:Y:S04]  /*3b0e0*/  STG.E.U16 desc[UR4][R230.64], R208 ;  /* 0x000000d0e6007986 */ /* 0x0003e8000c101504 */
[----:B0-----:R-:W2:Y:S01]  /*3b0f0*/  LDL.LU.64 R250, [R1+0x160] ;  /* 0x0001600001fa7983 */ /* 0x001ea20000300a00 */
[----:B------:R-:W-:-:S03]  /*3b100*/  PRMT R212, R208, 0x7632, R212 ;  /* 0x00007632d0d47816 */ /* 0x000fc600000000d4 */
[----:B-1----:R-:W3:Y:S04]  /*3b110*/  LDL.LU.64 R230, [R1+0x158] ;  /* 0x0001580001e67983 */ /* 0x002ee80000300a00 */
[----:B------:R-:W-:Y:S04]  /*3b120*/  STG.E.U16 desc[UR4][R226.64], R212 ;  /* 0x000000d4e2007986 */ /* 0x000fe8000c101504 */
[----:B------:R0:W-:Y:S01]  /*3b130*/  STG.E.U16 desc[UR4][R236.64], R209 ;  /* 0x000000d1ec007986 */ /* 0x0001e2000c101504 */
[----:B------:R-:W-:-:S03]  /*3b140*/  PRMT R208, R209, 0x7632, R208 ;  /* 0x00007632d1d07816 */ /* 0x000fc600000000d0 */
[----:B0-----:R-:W3:Y:S01]  /*3b150*/  LDL.LU.64 R236, [R1+0x150] ;  /* 0x0001500001ec7983 */ /* 0x001ee20000300a00 */
[----:B------:R-:W-:-:S03]  /*3b160*/  PRMT R209, R210, 0x7632, R209 ;  /* 0x00007632d2d17816 */ /* 0x000fc600000000d1 */
[----:B------:R-:W3:Y:S04]  /*3b170*/  LDL.LU.64 R226, [R1+0x148] ;  /* 0x0001480001e27983 */ /* 0x000ee80000300a00 */
[----:B----4-:R0:W-:Y:S04]  /*3b180*/  STG.E.U16 desc[UR4][R232.64], R208 ;  /* 0x000000d0e8007986 */ /* 0x0101e8000c101504 */
[----:B------:R-:W-:Y:S04]  /*3b190*/  STG.E.U16 desc[UR4][R222.64], R210 ;  /* 0x000000d2de007986 */ /* 0x000fe8000c101504 */
[----:B------:R-:W-:Y:S04]  /*3b1a0*/  STG.E.U16 desc[UR4][R234.64], R209 ;  /* 0x000000d1ea007986 */ /* 0x000fe8000c101504 */
[----:B0-----:R-:W4:Y:S04]  /*3b1b0*/  LDL.LU.64 R232, [R1+0x140] ;  /* 0x0001400001e87983 */ /* 0x001f280000300a00 */
[----:B------:R0:W-:Y:S04]  /*3b1c0*/  STG.E.U16 desc[UR4][R248.64], R211 ;  /* 0x000000d3f8007986 */ /* 0x0001e8000c101504 */
[----:B0-----:R-:W4:Y:S01]  /*3b1d0*/  LDL.LU.64 R248, [R1+0x138] ;  /* 0x0001380001f87983 */ /* 0x001f220000300a00 */
[----:B------:R-:W-:-:S03]  /*3b1e0*/  PRMT R208, R211, 0x7632, R208 ;  /* 0x00007632d3d07816 */ /* 0x000fc600000000d0 */
[----:B------:R-:W4:Y:S04]  /*3b1f0*/  LDL.LU.64 R234, [R1+0x130] ;  /* 0x0001300001ea7983 */ /* 0x000f280000300a00 */
[----:B------:R0:W-:Y:S04]  /*3b200*/  STG.E.U16 desc[UR4][R238.64], R208 ;  /* 0x000000d0ee007986 */ /* 0x0001e8000c101504 */
[----:B------:R1:W-:Y:S01]  /*3b210*/  STG.E.U16 desc[UR4][R240.64], R204 ;  /* 0x000000ccf0007986 */ /* 0x0003e2000c101504 */
[----:B0-----:R-:W-:-:S03]  /*3b220*/  PRMT R208, R204, 0x7632, R208 ;  /* 0x00007632ccd07816 */ /* 0x001fc600000000d0 */
[----:B------:R-:W4:Y:S01]  /*3b230*/  LDL.LU.64 R238, [R1+0x128] ;  /* 0x0001280001ee7983 */ /* 0x000f220000300a00 */
[----:B-1----:R-:W-:-:S03]  /*3b240*/  PRMT R204, R205, 0x7632, R204 ;  /* 0x00007632cdcc7816 */ /* 0x002fc600000000cc */
[----:B------:R-:W-:Y:S04]  /*3b250*/  STG.E.U16 desc[UR4][R224.64], R208 ;  /* 0x000000d0e0007986 */ /* 0x000fe8000c101504 */
[----:B------:R0:W-:Y:S04]  /*3b260*/  STG.E.U16 desc[UR4][R228.64], R205 ;  /* 0x000000cde4007986 */ /* 0x0001e8000c101504 */
[----:B------:R-:W4:Y:S04]  /*3b270*/  LDL.LU.64 R240, [R1+0x120] ;  /* 0x0001200001f07983 */ /* 0x000f280000300a00 */
[----:B------:R1:W-:Y:S01]  /*3b280*/  STG.E.U16 desc[UR4][R242.64], R204 ;  /* 0x000000ccf2007986 */ /* 0x0003e2000c101504 */
[----:B0-----:R-:W-:-:S03]  /*3b290*/  PRMT R205, R206, 0x7632, R205 ;  /* 0x00007632cecd7816 */ /* 0x001fc600000000cd */
[----:B-1----:R-:W4:Y:S04]  /*3b2a0*/  LDL.LU.64 R242, [R1+0x118] ;  /* 0x0001180001f27983 */ /* 0x002f280000300a00 */
[----:B------:R-:W4:Y:S04]  /*3b2b0*/  LDL.LU.64 R216, [R1+0x110] ;  /* 0x0001100001d87983 */ /* 0x000f280000300a00 */
[----:B------:R-:W4:Y:S01]  /*3b2c0*/  LDL.LU.64 R218, [R1+0x108] ;  /* 0x0001080001da7983 */ /* 0x000f220000300a00 */
[----:B------:R-:W-:-:S03]  /*3b2d0*/  PRMT R204, R207, 0x7632, R204 ;  /* 0x00007632cfcc7816 */ /* 0x000fc600000000cc */
[----:B--2---:R0:W-:Y:S04]  /*3b2e0*/  STG.E.U16 desc[UR4][R250.64], R206 ;  /* 0x000000cefa007986 */ /* 0x0041e8000c101504 */
[----:B---3--:R1:W-:Y:S04]  /*3b2f0*/  STG.E.U16 desc[UR4][R230.64], R205 ;  /* 0x000000cde6007986 */ /* 0x0083e8000c101504 */
[----:B0-----:R-:W2:Y:S04]  /*3b300*/  LDL.LU.64 R250, [R1+0x100] ;  /* 0x0001000001fa7983 */ /* 0x001ea80000300a00 */
[----:B------:R-:W3:Y:S04]  /*3b310*/  LDL.LU.64 R220, [R1+0xf8] ;  /* 0x0000f80001dc7983 */ /* 0x000ee80000300a00 */
[----:B------:R-:W3:Y:S04]  /*3b320*/  LDL.LU.64 R228, [R1+0xf0] ;  /* 0x0000f00001e47983 */ /* 0x000ee80000300a00 */
[----:B-1----:R-:W3:Y:S04]  /*3b330*/  LDL.LU.64 R230, [R1+0xe8] ;  /* 0x0000e80001e67983 */ /* 0x002ee80000300a00 */
[----:B------:R0:W-:Y:S04]  /*3b340*/  STG.E.U16 desc[UR4][R236.64], R207 ;  /* 0x000000cfec007986 */ /* 0x0001e8000c101504 */
[----:B------:R1:W-:Y:S04]  /*3b350*/  STG.E.U16 desc[UR4][R226.64], R204 ;  /* 0x000000cce2007986 */ /* 0x0003e8000c101504 */
[----:B0-----:R-:W3:Y:S01]  /*3b360*/  LDL.LU.64 R236, [R1+0xe0] ;  /* 0x0000e00001ec7983 */ /* 0x001ee20000300a00 */
[----:B-1----:R-:W-:-:S03]  /*3b370*/  PRMT R204, R200, 0x7632, R204 ;  /* 0x00007632c8cc7816 */ /* 0x002fc600000000cc */
[----:B------:R-:W3:Y:S04]  /*3b380*/  LDL.LU.64 R222, [R1+0xd8] ;  /* 0x0000d80001de7983 */ /* 0x000ee80000300a00 */
[----:B----4-:R0:W-:Y:S04]  /*3b390*/  STG.E.U16 desc[UR4][R232.64], R200 ;  /* 0x000000c8e8007986 */ /* 0x0101e8000c101504 */
[----:B------:R-:W4:Y:S04]  /*3b3a0*/  LDL.LU.64 R224, [R1+0xd0] ;  /* 0x0000d00001e07983 */ /* 0x000f280000300a00 */
[----:B------:R1:W-:Y:S04]  /*3b3b0*/  STG.E.U16 desc[UR4][R248.64], R204 ;  /* 0x000000ccf8007986 */ /* 0x0003e8000c101504 */
[----:B0-----:R-:W4:Y:S04]  /*3b3c0*/  LDL.LU.64 R232, [R1+0xc8] ;  /* 0x0000c80001e87983 */ /* 0x001f280000300a00 */
[----:B-1----:R-:W4:Y:S01]  /*3b3d0*/  LDL.LU.64 R248, [R1+0xc0] ;  /* 0x0000c00001f87983 */ /* 0x002f220000300a00 */
[----:B------:R-:W-:-:S03]  /*3b3e0*/  PRMT R200, R201, 0x7632, R200 ;  /* 0x00007632c9c87816 */ /* 0x000fc600000000c8 */
[----:B------:R-:W4:Y:S04]  /*3b3f0*/  LDL.LU.64 R226, [R1+0x4d0] ;  /* 0x0004d00001e27983 */ /* 0x000f280000300a00 */
[----:B------:R0:W-:Y:S04]  /*3b400*/  STG.E.U16 desc[UR4][R234.64], R201 ;  /* 0x000000c9ea007986 */ /* 0x0001e8000c101504 */
[----:B------:R1:W-:Y:S01]  /*3b410*/  STG.E.U16 desc[UR4][R238.64], R200 ;  /* 0x000000c8ee007986 */ /* 0x0003e2000c101504 */
[----:B0-----:R-:W-:-:S03]  /*3b420*/  PRMT R201, R202, 0x7632, R201 ;  /* 0x00007632cac97816 */ /* 0x001fc600000000c9 */
[----:B------:R-:W4:Y:S01]  /*3b430*/  LDL.LU.64 R234, [R1+0x4c8] ;  /* 0x0004c80001ea7983 */ /* 0x000f220000300a00 */
[----:B-1----:R-:W-:-:S03]  /*3b440*/  PRMT R200, R203, 0x7632, R200 ;  /* 0x00007632cbc87816 */ /* 0x002fc600000000c8 */
[----:B------:R-:W4:Y:S04]  /*3b450*/  LDL.LU.64 R238, [R1+0x4c0] ;  /* 0x0004c00001ee7983 */ /* 0x000f280000300a00 */
[----:B------:R0:W-:Y:S04]  /*3b460*/  STG.E.U16 desc[UR4][R240.64], R202 ;  /* 0x000000caf0007986 */ /* 0x0001e8000c101504 */
[----:B------:R1:W-:Y:S04]  /*3b470*/  STG.E.U16 desc[UR4][R242.64], R201 ;  /* 0x000000c9f2007986 */ /* 0x0003e8000c101504 */
[----:B------:R-:W-:Y:S04]  /*3b480*/  STG.E.U16 desc[UR4][R216.64], R203 ;  /* 0x000000cbd8007986 */ /* 0x000fe8000c101504 */
[----:B0-----:R-:W4:Y:S04]  /*3b490*/  LDL.LU.64 R240, [R1+0x4b8] ;  /* 0x0004b80001f07983 */ /* 0x001f280000300a00 */
[----:B------:R0:W-:Y:S04]  /*3b4a0*/  STG.E.U16 desc[UR4][R218.64], R200 ;  /* 0x000000c8da007986 */ /* 0x0001e8000c101504 */
[----:B-1----:R-:W4:Y:S01]  /*3b4b0*/  LDL.LU.64 R242, [R1+0x4b0] ;  /* 0x0004b00001f27983 */ /* 0x002f220000300a00 */
[----:B0-----:R-:W-:-:S03]  /*3b4c0*/  PRMT R200, R196, 0x7632, R200 ;  /* 0x00007632c4c87816 */ /* 0x001fc600000000c8 */
[----:B--2---:R0:W-:Y:S04]  /*3b4d0*/  STG.E.U16 desc[UR4][R250.64], R196 ;  /* 0x000000c4fa007986 */ /* 0x0041e8000c101504 */
[----:B---3--:R-:W-:Y:S04]  /*3b4e0*/  STG.E.U16 desc[UR4][R220.64], R200 ;  /* 0x000000c8dc007986 */ /* 0x008fe8000c101504 */
[----:B------:R1:W-:Y:S01]  /*3b4f0*/  STG.E.U16 desc[UR4][R228.64], R197 ;  /* 0x000000c5e4007986 */ /* 0x0003e2000c101504 */
[----:B0-----:R-:W-:-:S03]  /*3b500*/  PRMT R196, R197, 0x7632, R196 ;  /* 0x00007632c5c47816 */ /* 0x001fc600000000c4 */
[----:B------:R-:W2:Y:S04]  /*3b510*/  LDL.LU.64 R250, [R1+0x4a8] ;  /* 0x0004a80001fa7983 */ /* 0x000ea80000300a00 */
[----:B------:R0:W-:Y:S04]  /*3b520*/  STG.E.U16 desc[UR4][R230.64], R196 ;  /* 0x000000c4e6007986 */ /* 0x0001e8000c101504 */
[----:B-1----:R-:W3:Y:S01]  /*3b530*/  LDL.LU.64 R228, [R1+0x4a0] ;  /* 0x0004a00001e47983 */ /* 0x002ee20000300a00 */
[----:B------:R-:W-:-:S03]  /*3b540*/  PRMT R197, R198, 0x7632, R197 ;  /* 0x00007632c6c57816 */ /* 0x000fc600000000c5 */
[----:B------:R1:W-:Y:S04]  /*3b550*/  STG.E.U16 desc[UR4][R236.64], R198 ;  /* 0x000000c6ec007986 */ /* 0x0003e8000c101504 */
[----:B0-----:R-:W3:Y:S01]  /*3b560*/  LDL.LU.64 R230, [R1+0x498] ;  /* 0x0004980001e67983 */ /* 0x001ee20000300a00 */
[----:B------:R-:W-:-:S03]  /*3b570*/  PRMT R196, R199, 0x7632, R196 ;  /* 0x00007632c7c47816 */ /* 0x000fc600000000c4 */
[----:B-1----:R-:W3:Y:S04]  /*3b580*/  LDL.LU.64 R236, [R1+0x490] ;  /* 0x0004900001ec7983 */ /* 0x002ee80000300a00 */
[----:B------:R-:W-:Y:S04]  /*3b590*/  STG.E.U16 desc[UR4][R222.64], R197 ;  /* 0x000000c5de007986 */ /* 0x000fe8000c101504 */
[----:B----4-:R-:W-:Y:S04]  /*3b5a0*/  STG.E.U16 desc[UR4][R224.64], R199 ;  /* 0x000000c7e0007986 */ /* 0x010fe8000c101504 */
[----:B------:R0:W-:Y:S04]  /*3b5b0*/  STG.E.U16 desc[UR4][R232.64], R196 ;  /* 0x000000c4e8007986 */ /* 0x0001e8000c101504 */
[----:B------:R1:W-:Y:S04]  /*3b5c0*/  STG.E.U16 desc[UR4][R248.64], R192 ;  /* 0x000000c0f8007986 */ /* 0x0003e8000c101504 */
[----:B0-----:R-:W4:Y:S01]  /*3b5d0*/  LDL.LU.64 R232, [R1+0x488] ;  /* 0x0004880001e87983 */ /* 0x001f220000300a00 */
[----:B------:R-:W-:Y:S01]  /*3b5e0*/  PRMT R198, R192, 0x7632, R198 ;  /* 0x00007632c0c67816 */ /* 0x000fe200000000c6 */
[----:B------:R-:W0:Y:S02]  /*3b5f0*/  LDC.64 R196, c[0x0][0x270] ;  /* 0x00009c00ffc47b82 */ /* 0x000e240000000a00 */
[----:B-1----:R-:W4:Y:S04]  /*3b600*/  LDL.LU.64 R248, [R1+0x480] ;  /* 0x0004800001f87983 */ /* 0x002f280000300a00 */
[----:B------:R1:W-:Y:S01]  /*3b610*/  STG.E.U16 desc[UR4][R226.64], R198 ;  /* 0x000000c6e2007986 */ /* 0x0003e2000c101504 */
[----:B------:R-:W-:-:S03]  /*3b620*/  PRMT R192, R194, 0x7632, R192 ;  /* 0x00007632c2c07816 */ /* 0x000fc600000000c0 */
[----:B------:R1:W-:Y:S02]  /*3b630*/  STG.E.U16 desc[UR4][R234.64], R193 ;  /* 0x000000c1ea007986 */ /* 0x0003e4000c101504 */
[----:B-1----:R-:W-:-:S05]  /*3b640*/  PRMT R198, R193, 0x7632, R198 ;  /* 0x00007632c1c67816 */ /* 0x002fca00000000c6 */
[----:B------:R1:W-:Y:S01]  /*3b650*/  STG.E.U16 desc[UR4][R238.64], R198 ;  /* 0x000000c6ee007986 */ /* 0x0003e2000c101504 */
[----:B------:R-:W-:-:S03]  /*3b660*/  PRMT R193, R195, 0x7632, R193 ;  /* 0x00007632c3c17816 */ /* 0x000fc600000000c1 */
[----:B-1----:R-:W4:Y:S01]  /*3b670*/  LDL.LU.64 R238, [R1+0x478] ;  /* 0x0004780001ee7983 */ /* 0x002f220000300a00 */
[----:B------:R-:W1:Y:S03]  /*3b680*/  LDC R198, c[0x0][0x228] ;  /* 0x00008a00ffc67b82 */ /* 0x000e660000000800 */
[----:B------:R0:W-:Y:S04]  /*3b690*/  STG.E.U16 desc[UR4][R240.64], R194 ;  /* 0x000000c2f0007986 */ /* 0x0001e8000c101504 */
[----:B------:R0:W-:Y:S04]  /*3b6a0*/  STG.E.U16 desc[UR4][R242.64], R192 ;  /* 0x000000c0f2007986 */ /* 0x0001e8000c101504 */
[----:B0-----:R-:W4:Y:S01]  /*3b6b0*/  LDL.LU.64 R240, [R1+0x948] ;  /* 0x0009480001f07983 */ /* 0x001f220000300a00 */
[----:B------:R-:W0:Y:S03]  /*3b6c0*/  LDC R194, c[0x0][0x278] ;  /* 0x00009e00ffc27b82 */ /* 0x000e260000000800 */
[----:B------:R-:W0:Y:S01]  /*3b6d0*/  LDL.LU.64 R234, [R1+0x930] ;  /* 0x0009300001ea7983 */ /* 0x000e220000300a00 */
[----:B------:R-:W-:-:S03]  /*3b6e0*/  PRMT R192, R188, 0x7632, R192 ;  /* 0x00007632bcc07816 */ /* 0x000fc600000000c0 */
[----:B------:R-:W4:Y:S04]  /*3b6f0*/  LDL.LU.64 R242, [R1+0x940] ;  /* 0x0009400001f27983 */ /* 0x000f280000300a00 */
[----:B------:R-:W4:Y:S04]  /*3b700*/  LDL.LU.64 R224, [R1+0x938] ;  /* 0x0009380001e07983 */ /* 0x000f280000300a00 */
[----:B------:R-:W4:Y:S04]  /*3b710*/  LDL.LU.64 R226, [R1+0x928] ;  /* 0x0009280001e27983 */ /* 0x000f280000300a00 */
[----:B--2---:R-:W-:Y:S04]  /*3b720*/  STG.E.U16 desc[UR4][R250.64], R195 ;  /* 0x000000c3fa007986 */ /* 0x004fe8000c101504 */
[----:B---3--:R-:W-:Y:S04]  /*3b730*/  STG.E.U16 desc[UR4][R228.64], R193 ;  /* 0x000000c1e4007986 */ /* 0x008fe8000c101504 */
[----:B------:R-:W-:Y:S04]  /*3b740*/  STG.E.U16 desc[UR4][R230.64], R188 ;  /* 0x000000bce6007986 */ /* 0x000fe8000c101504 */
[----:B------:R2:W-:Y:S04]  /*3b750*/  STG.E.U16 desc[UR4][R236.64], R192 ;  /* 0x000000c0ec007986 */ /* 0x0005e8000c101504 */
[----:B--2---:R-:W2:Y:S01]  /*3b760*/  LDL.LU.64 R236, [R1+0x920] ;  /* 0x0009200001ec7983 */ /* 0x004ea20000300a00 */
[----:B------:R-:W-:-:S03]  /*3b770*/  PRMT R192, R189, 0x7632, R192 ;  /* 0x00007632bdc07816 */ /* 0x000fc600000000c0 */
[----:B------:R-:W3:Y:S04]  /*3b780*/  LDL.LU.64 R220, [R1+0x918] ;  /* 0x0009180001dc7983 */ /* 0x000ee80000300a00 */
[----:B------:R-:W3:Y:S04]  /*3b790*/  LDL.LU.64 R228, [R1+0x910] ;  /* 0x0009100001e47983 */ /* 0x000ee80000300a00 */
[----:B----4-:R-:W-:Y:S04]  /*3b7a0*/  STG.E.U16 desc[UR4][R232.64], R189 ;  /* 0x000000bde8007986 */ /* 0x010fe8000c101504 */
[----:B------:R-:W4:Y:S04]  /*3b7b0*/  LDL.LU.64 R230, [R1+0x908] ;  /* 0x0009080001e67983 */ /* 0x000f280000300a00 */
[----:B------:R1:W-:Y:S04]  /*3b7c0*/  STG.E.U16 desc[UR4][R248.64], R192 ;  /* 0x000000c0f8007986 */ /* 0x0003e8000c101504 */
[----:B-1----:R-:W4:Y:S01]  /*3b7d0*/  LDL.LU.64 R248, [R1+0x900] ;  /* 0x0009000001f87983 */ /* 0x002f220000300a00 */
[----:B------:R-:W1:Y:S01]  /*3b7e0*/  S2R R252, SR_TID.X ;  /* 0x0000000000fc7919 */ /* 0x000e620000002100 */
[----:B------:R-:W1:Y:S01]  /*3b7f0*/  S2R R251, SR_CTAID.X ;  /* 0x0000000000fb7919 */ /* 0x000e620000002500 */
[----:B------:R-:W1:Y:S01]  /*3b800*/  S2R R250, SR_CTAID.Y ;  /* 0x0000000000fa7919 */ /* 0x000e620000002600 */
[----:B------:R-:W-:Y:S01]  /*3b810*/  PRMT R192, R190, 0x7632, R192 ;  /* 0x00007632bec07816 */ /* 0x000fe200000000c0 */
[----:B------:R-:W4:Y:S04]  /*3b820*/  LDL.LU.64 R232, [R1+0x8f8] ;  /* 0x0008f80001e87983 */ /* 0x000f280000300a00 */
[----:B------:R1:W-:Y:S04]  /*3b830*/  STG.E.U16 desc[UR4][R238.64], R190 ;  /* 0x000000beee007986 */ /* 0x0003e8000c101504 */
[----:B-1----:R-:W4:Y:S01]  /*3b840*/  LDL.LU.64 R238, [R1+0x8f0] ;  /* 0x0008f00001ee7983 */ /* 0x002f220000300a00 */
[----:B------:R-:W-:Y:S01]  /*3b850*/  PRMT R252, R252, 0x6540, R251 ;  /* 0x00006540fcfc7816 */ /* 0x000fe200000000fb */
[----:B------:R-:W-:-:S02]  /*3b860*/  IMAD R196, R250, R196, RZ ;  /* 0x000000c4fac47224 */ /* 0x000fc400078e02ff */
[----:B------:R1:W-:Y:S02]  /*3b870*/  STG.E.U16 desc[UR4][R240.64], R192 ;  /* 0x000000c0f0007986 */ /* 0x0003e4000c101504 */
[----:B------:R-:W-:Y:S01]  /*3b880*/  IMAD R188, R252, R197, RZ ;  /* 0x000000c5fcbc7224 */ /* 0x000fe200078e02ff */
[----:B------:R-:W4:Y:S01]  /*3b890*/  LDC R251, c[0x0][0x278] ;  /* 0x00009e00fffb7b82 */ /* 0x000f220000000800 */
[----:B------:R-:W-:-:S03]  /*3b8a0*/  SHF.L.U32 R189, R196, 0x1, RZ ;  /* 0x00000001c4bd7819 */ /* 0x000fc600000006ff */
[----:B------:R-:W-:-:S04]  /*3b8b0*/  SHF.L.U32 R188, R188, 0x1, RZ ;  /* 0x00000001bcbc7819 */ /* 0x000fc800000006ff */
[--C-:B------:R-:W-:Y:S02]  /*3b8c0*/  IADD3 R188, R188, R198, R189.reuse ;  /* 0x000000c6bcbc7210 */ /* 0x100fe40007ffe0bd */
[----:B------:R-:W-:Y:S01]  /*3b8d0*/  PRMT R189, R191, 0x7632, R189 ;  /* 0x00007632bfbd7816 */ /* 0x000fe200000000bd */
[----:B-1----:R-:W4:Y:S01]  /*3b8e0*/  LDL.LU.64 R240, [R1+0x8e8] ;  /* 0x0008e80001f07983 */ /* 0x002f220000300a00 */
[----:B0-----:R-:W-:-:S03]  /*3b8f0*/  LEA R234, R194, R188, 0x8 ;  /* 0x000000bcc2ea7211 */ /* 0x001fc600078e40ff */
[----:B------:R-:W4:Y:S04]  /*3b900*/  LDL.LU.64 R222, [R1+0x8e0] ;  /* 0x0008e00001de7983 */ /* 0x000f280000300a00 */
[----:B------:R0:W-:Y:S04]  /*3b910*/  STG.E.U16 desc[UR4][R242.64], R191 ;  /* 0x000000bff2007986 */ /* 0x0001e8000c101504 */
[----:B------:R1:W-:Y:S04]  /*3b920*/  STG.E.U16 desc[UR4][R224.64], R189 ;  /* 0x000000bde0007986 */ /* 0x0003e8000c101504 */
[----:B0-----:R-:W4:Y:S01]  /*3b930*/  LDL.LU.64 R242, [R1+0x8d8] ;  /* 0x0008d80001f27983 */ /* 0x001f220000300a00 */
[----:B-1----:R-:W-:-:S03]  /*3b940*/  PRMT R189, R184, 0x7632, R189 ;  /* 0x00007632b8bd7816 */ /* 0x002fc600000000bd */
[----:B------:R-:W4:Y:S04]  /*3b950*/  LDL.LU.64 R224, [R1+0x8d0] ;  /* 0x0008d00001e07983 */ /* 0x000f280000300a00 */
[----:B------:R0:W-:Y:S04]  /*3b960*/  STG.E.U16 desc[UR4][R234.64], R184 ;  /* 0x000000b8ea007986 */ /* 0x0001e8000c101504 */
[----:B------:R1:W-:Y:S04]  /*3b970*/  STG.E.U16 desc[UR4][R226.64], R189 ;  /* 0x000000bde2007986 */ /* 0x0003e8000c101504 */
[----:B0-----:R-:W4:Y:S01]  /*3b980*/  LDL.LU.64 R234, [R1+0x8c8] ;  /* 0x0008c80001ea7983 */ /* 0x001f220000300a00 */
[----:B------:R-:W-:-:S03]  /*3b990*/  PRMT R184, R185, 0x7632, R184 ;  /* 0x00007632b9b87816 */ /* 0x000fc600000000b8 */
[----:B-1----:R-:W4:Y:S01]  /*3b9a0*/  LDL.LU.64 R226, [R1+0x8c0] ;  /* 0x0008c00001e27983 */ /* 0x002f220000300a00 */
[----:B------:R-:W0:Y:S03]  /*3b9b0*/  LDC R189, c[0x0][0x278] ;  /* 0x00009e00ffbd7b82 */ /* 0x000e260000000800 */
[----:B--2---:R1:W-:Y:S04]  /*3b9c0*/  STG.E.U16 desc[UR4][R236.64], R185 ;  /* 0x000000b9ec007986 */ /* 0x0043e8000c101504 */
[----:B---3--:R2:W-:Y:S04]  /*3b9d0*/  STG.E.U16 desc[UR4][R220.64], R184 ;  /* 0x000000b8dc007986 */ /* 0x0085e8000c101504 */
[----:B-1----:R-:W3:Y:S01]  /*3b9e0*/  LDL.LU.64 R236, [R1+0x8b8] ;  /* 0x0008b80001ec7983 */ /* 0x002ee20000300a00 */
[----:B------:R-:W-:-:S03]  /*3b9f0*/  PRMT R185, R186, 0x7632, R185 ;  /* 0x00007632bab97816 */ /* 0x000fc600000000b9 */
[----:B--2---:R-:W2:Y:S04]  /*3ba00*/  LDL.LU.64 R220, [R1+0x8b0] ;  /* 0x0008b00001dc7983 */ /* 0x004ea80000300a00 */
[----:B------:R1:W-:Y:S04]  /*3ba10*/  STG.E.U16 desc[UR4][R228.64], R186 ;  /* 0x000000bae4007986 */ /* 0x0003e8000c101504 */
[----:B----4-:R4:W-:Y:S04]  /*3ba20*/  STG.E.U16 desc[UR4][R230.64], R185 ;  /* 0x000000b9e6007986 */ /* 0x0109e8000c101504 */
[----:B-1----:R-:W2:Y:S04]  /*3ba30*/  LDL.LU.64 R228, [R1+0x8a8] ;  /* 0x0008a80001e47983 */ /* 0x002ea80000300a00 */
[----:B----4-:R-:W4:Y:S04]  /*3ba40*/  LDL.LU.64 R230, [R1+0x8a0] ;  /* 0x0008a00001e67983 */ /* 0x010f280000300a00 */
[----:B------:R1:W-:Y:S04]  /*3ba50*/  STG.E.U16 desc[UR4][R248.64], R187 ;  /* 0x000000bbf8007986 */ /* 0x0003e8000c101504 */
[----:B-1----:R-:W4:Y:S01]  /*3ba60*/  LDL.LU.64 R248, [R1+0x898] ;  /* 0x0008980001f87983 */ /* 0x002f220000300a00 */
[----:B------:R-:W-:-:S05]  /*3ba70*/  PRMT R184, R187, 0x7632, R184 ;  /* 0x00007632bbb87816 */ /* 0x000fca00000000b8 */
[----:B------:R1:W-:Y:S04]  /*3ba80*/  STG.E.U16 desc[UR4][R232.64], R184 ;  /* 0x000000b8e8007986 */ /* 0x0003e8000c101504 */
[----:B------:R0:W-:Y:S04]  /*3ba90*/  STG.E.U16 desc[UR4][R238.64], R180 ;  /* 0x000000b4ee007986 */ /* 0x0001e8000c101504 */
[----:B-1----:R-:W4:Y:S01]  /*3baa0*/  LDL.LU.64 R232, [R1+0x890] ;  /* 0x0008900001e87983 */ /* 0x002f220000300a00 */
[----:B------:R-:W-:-:S03]  /*3bab0*/  PRMT R184, R180, 0x7632, R184 ;  /* 0x00007632b4b87816 */ /* 0x000fc600000000b8 */
[----:B0-----:R-:W4:Y:S01]  /*3bac0*/  LDL.LU.64 R238, [R1+0x888] ;  /* 0x0008880001ee7983 */ /* 0x001f220000300a00 */
[----:B------:R-:W-:-:S03]  /*3bad0*/  PRMT R180, R181, 0x7632, R180 ;  /* 0x00007632b5b47816 */ /* 0x000fc600000000b4 */
[----:B------:R0:W-:Y:S04]  /*3bae0*/  STG.E.U16 desc[UR4][R240.64], R184 ;  /* 0x000000b8f0007986 */ /* 0x0001e8000c101504 */
[----:B------:R1:W-:Y:S04]  /*3baf0*/  STG.E.U16 desc[UR4][R222.64], R181 ;  /* 0x000000b5de007986 */ /* 0x0003e8000c101504 */
[----:B0-----:R-:W4:Y:S04]  /*3bb00*/  LDL.LU.64 R240, [R1+0x880] ;  /* 0x0008800001f07983 */ /* 0x001f280000300a00 */
[----:B-1----:R-:W4:Y:S01]  /*3bb10*/  LDL.LU.64 R222, [R1+0x878] ;  /* 0x0008780001de7983 */ /* 0x002f220000300a00 */
[----:B------:R-:W-:-:S03]  /*3bb20*/  PRMT R181, R182, 0x7632, R181 ;  /* 0x00007632b6b57816 */ /* 0x000fc600000000b5 */
[----:B------:R0:W-:Y:S04]  /*3bb30*/  STG.E.U16 desc[UR4][R242.64], R180 ;  /* 0x000000b4f2007986 */ /* 0x0001e8000c101504 */
[----:B------:R1:W-:Y:S04]  /*3bb40*/  STG.E.U16 desc[UR4][R224.64], R182 ;  /* 0x000000b6e0007986 */ /* 0x0003e8000c101504 */
[----:B0-----:R-:W4:Y:S01]  /*3bb50*/  LDL.LU.64 R242, [R1+0x870] ;  /* 0x0008700001f27983 */ /* 0x001f220000300a00 */
[----:B------:R-:W-:-:S03]  /*3bb60*/  PRMT R180, R183, 0x7632, R180 ;  /* 0x00007632b7b47816 */ /* 0x000fc600000000b4 */
[----:B-1----:R-:W4:Y:S04]  /*3bb70*/  LDL.LU.64 R224, [R1+0x868] ;  /* 0x0008680001e07983 */ /* 0x002f280000300a00 */
[----:B------:R0:W-:Y:S04]  /*3bb80*/  STG.E.U16 desc[UR4][R234.64], R181 ;  /* 0x000000b5ea007986 */ /* 0x0001e8000c101504 */
[----:B------:R1:W-:Y:S04]  /*3bb90*/  STG.E.U16 desc[UR4][R226.64], R183 ;  /* 0x000000b7e2007986 */ /* 0x0003e8000c101504 */
[----:B0-----:R-:W4:Y:S04]  /*3bba0*/  LDL.LU.64 R234, [R1+0x860] ;  /* 0x0008600001ea7983 */ /* 0x001f280000300a00 */
[----:B-1----:R-:W4:Y:S04]  /*3bbb0*/  LDL.LU.64 R226, [R1+0x858] ;  /* 0x0008580001e27983 */ /* 0x002f280000300a00 */
[----:B---3--:R0:W-:Y:S04]  /*3bbc0*/  STG.E.U16 desc[UR4][R236.64], R180 ;  /* 0x000000b4ec007986 */ /* 0x0081e8000c101504 */
[----:B--2---:R1:W-:Y:S01]  /*3bbd0*/  STG.E.U16 desc[UR4][R220.64], R176 ;  /* 0x000000b0dc007986 */ /* 0x0043e2000c101504 */
[----:B0-----:R-:W-:-:S03]  /*3bbe0*/  PRMT R180, R176, 0x7632, R180 ;  /* 0x00007632b0b47816 */ /* 0x001fc600000000b4 */
[----:B------:R-:W2:Y:S01]  /*3bbf0*/  LDL.LU.64 R236, [R1+0x850] ;  /* 0x0008500001ec7983 */ /* 0x000ea20000300a00 */
[----:B-1----:R-:W-:-:S03]  /*3bc00*/  PRMT R176, R177, 0x7632, R176 ;  /* 0x00007632b1b07816 */ /* 0x002fc600000000b0 */
[----:B------:R-:W3:Y:S04]  /*3bc10*/  LDL.LU.64 R220, [R1+0x848] ;  /* 0x0008480001dc7983 */ /* 0x000ee80000300a00 */
[----:B------:R0:W-:Y:S04]  /*3bc20*/  STG.E.U16 desc[UR4][R228.64], R180 ;  /* 0x000000b4e4007986 */ /* 0x0001e8000c101504 */
[----:B----4-:R1:W-:Y:S04]  /*3bc30*/  STG.E.U16 desc[UR4][R230.64], R177 ;  /* 0x000000b1e6007986 */ /* 0x0103e8000c101504 */
[----:B0-----:R-:W4:Y:S04]  /*3bc40*/  LDL.LU.64 R228, [R1+0x840] ;  /* 0x0008400001e47983 */ /* 0x001f280000300a00 */
[----:B-1----:R-:W4:Y:S04]  /*3bc50*/  LDL.LU.64 R230, [R1+0x838] ;  /* 0x0008380001e67983 */ /* 0x002f280000300a00 */
[----:B------:R0:W-:Y:S04]  /*3bc60*/  STG.E.U16 desc[UR4][R248.64], R176 ;  /* 0x000000b0f8007986 */ /* 0x0001e8000c101504 */
[----:B0-----:R-:W4:Y:S01]  /*3bc70*/  LDL.LU.64 R248, [R1+0x830] ;  /* 0x0008300001f87983 */ /* 0x001f220000300a00 */
[----:B------:R-:W-:-:S02]  /*3bc80*/  PRMT R177, R178, 0x7632, R177 ;  /* 0x00007632b2b17816 */ /* 0x000fc400000000b1 */
[----:B------:R-:W-:Y:S01]  /*3bc90*/  PRMT R176, R179, 0x7632, R176 ;  /* 0x00007632b3b07816 */ /* 0x000fe200000000b0 */
[----:B------:R0:W-:Y:S04]  /*3bca0*/  STG.E.U16 desc[UR4][R232.64], R178 ;  /* 0x000000b2e8007986 */ /* 0x0001e8000c101504 */
[----:B------:R1:W-:Y:S04]  /*3bcb0*/  STG.E.U16 desc[UR4][R238.64], R177 ;  /* 0x000000b1ee007986 */ /* 0x0003e8000c101504 */
[----:B0-----:R-:W4:Y:S04]  /*3bcc0*/  LDL.LU.64 R232, [R1+0x828] ;  /* 0x0008280001e87983 */ /* 0x001f280000300a00 */
[----:B-1----:R-:W4:Y:S04]  /*3bcd0*/  LDL.LU.64 R238, [R1+0x820] ;  /* 0x0008200001ee7983 */ /* 0x002f280000300a00 */
        /* <DEDUP_REMOVED lines=12> */
[----:B0-----:R-:W4:Y:S01]  /*3bda0*/  LDL.LU.64 R234, [R1+0x7f8] ;  /* 0x0007f80001ea7983 */ /* 0x001f220000300a00 */
[----:B------:R-:W-:-:S03]  /*3bdb0*/  PRMT R173, R174, 0x7632, R173 ;  /* 0x00007632aead7816 */ /* 0x000fc600000000ad */
[----:B-1----:R-:W4:Y:S01]  /*3bdc0*/  LDL.LU.64 R226, [R1+0x7f0] ;  /* 0x0007f00001e27983 */ /* 0x002f220000300a00 */
[----:B------:R-:W-:-:S03]  /*3bdd0*/  PRMT R172, R175, 0x7632, R172 ;  /* 0x00007632afac7816 */ /* 0x000fc600000000ac */
[----:B--2---:R0:W-:Y:S04]  /*3bde0*/  STG.E.U16 desc[UR4][R236.64], R174 ;  /* 0x000000aeec007986 */ /* 0x0041e8000c101504 */
[----:B---3--:R1:W-:Y:S04]  /*3bdf0*/  STG.E.U16 desc[UR4][R220.64], R173 ;  /* 0x000000addc007986 */ /* 0x0083e8000c101504 */
[----:B0-----:R-:W2:Y:S04]  /*3be00*/  LDL.LU.64 R236, [R1+0x7e8] ;  /* 0x0007e80001ec7983 */ /* 0x001ea80000300a00 */
[----:B-1----:R-:W3:Y:S04]  /*3be10*/  LDL.LU.64 R220, [R1+0x7e0] ;  /* 0x0007e00001dc7983 */ /* 0x002ee80000300a00 */
[----:B----4-:R0:W-:Y:S04]  /*3be20*/  STG.E.U16 desc[UR4][R228.64], R175 ;  /* 0x000000afe4007986 */ /* 0x0101e8000c101504 */
[----:B------:R1:W-:Y:S04]  /*3be30*/  STG.E.U16 desc[UR4][R230.64], R172 ;  /* 0x000000ace6007986 */ /* 0x0003e8000c101504 */
[----:B0-----:R-:W4:Y:S04]  /*3be40*/  LDL.LU.64 R228, [R1+0x7d8] ;  /* 0x0007d80001e47983 */ /* 0x001f280000300a00 */
[----:B-1----:R-:W4:Y:S04]  /*3be50*/  LDL.LU.64 R230, [R1+0x7d0] ;  /* 0x0007d00001e67983 */ /* 0x002f280000300a00 */
[----:B------:R0:W-:Y:S04]  /*3be60*/  STG.E.U16 desc[UR4][R248.64], R168 ;  /* 0x000000a8f8007986 */ /* 0x0001e8000c101504 */
[----:B0-----:R-:W4:Y:S01]  /*3be70*/  LDL.LU.64 R248, [R1+0x7c8] ;  /* 0x0007c80001f87983 */ /* 0x001f220000300a00 */
[----:B------:R-:W-:-:S02]  /*3be80*/  PRMT R172, R168, 0x7632, R172 ;  /* 0x00007632a8ac7816 */ /* 0x000fc400000000ac */
        /* <DEDUP_REMOVED lines=24> */
[----:B-1----:R-:W3:Y:S01]  /*3c010*/  LDL.LU.64 R220, [R1+0x778] ;  /* 0x0007780001dc7983 */ /* 0x002ee20000300a00 */
[----:B------:R-:W-:-:S03]  /*3c020*/  PRMT R165, R166, 0x7632, R165 ;  /* 0x00007632a6a57816 */ /* 0x000fc600000000a5 */
[----:B----4-:R0:W-:Y:S04]  /*3c030*/  STG.E.U16 desc[UR4][R228.64], R164 ;  /* 0x000000a4e4007986 */ /* 0x0101e8000c101504 */
[----:B------:R1:W-:Y:S04]  /*3c040*/  STG.E.U16 desc[UR4][R230.64], R166 ;  /* 0x000000a6e6007986 */ /* 0x0003e8000c101504 */
[----:B0-----:R-:W4:Y:S04]  /*3c050*/  LDL.LU.64 R228, [R1+0x770] ;  /* 0x0007700001e47983 */ /* 0x001f280000300a00 */
[----:B-1----:R-:W4:Y:S04]  /*3c060*/  LDL.LU.64 R230, [R1+0x768] ;  /* 0x0007680001e67983 */ /* 0x002f280000300a00 */
[----:B------:R0:W-:Y:S04]  /*3c070*/  STG.E.U16 desc[UR4][R248.64], R165 ;  /* 0x000000a5f8007986 */ /* 0x0001e8000c101504 */
[----:B0-----:R-:W4:Y:S01]  /*3c080*/  LDL.LU.64 R248, [R1+0x760] ;  /* 0x0007600001f87983 */ /* 0x001f220000300a00 */
[----:B------:R-:W-:-:S03]  /*3c090*/  PRMT R164, R167, 0x7632, R164 ;  /* 0x00007632a7a47816 */ /* 0x000fc600000000a4 */
        /* <DEDUP_REMOVED lines=16> */
[----:B------:R0:W-:Y:S04]  /*3c1a0*/  STG.E.U16 desc[UR4][R234.64], R162 ;  /* 0x000000a2ea007986 */ /* 0x0001e8000c101504 */
[----:B------:R1:W-:Y:S04]  /*3c1b0*/  STG.E.U16 desc[UR4][R226.64], R161 ;  /* 0x000000a1e2007986 */ /* 0x0003e8000c101504 */
[----:B0-----:R-:W4:Y:S04]  /*3c1c0*/  LDL.LU.64 R234, [R1+0x728] ;  /* 0x0007280001ea7983 */ /* 0x001f280000300a00 */
[----:B-1----:R-:W4:Y:S04]  /*3c1d0*/  LDL.LU.64 R226, [R1+0x720] ;  /* 0x0007200001e27983 */ /* 0x002f280000300a00 */
        /* <DEDUP_REMOVED lines=14> */
[----:B------:R1:W-:Y:S01]  /*3c2c0*/  STG.E.U16 desc[UR4][R238.64], R158 ;  /* 0x0000009eee007986 */ /* 0x0003e2000c101504 */
[----:B0-----:R-:W-:-:S03]  /*3c2d0*/  PRMT R156, R159, 0x7632, R156 ;  /* 0x000076329f9c7816 */ /* 0x001fc6000000009c */
[----:B------:R-:W4:Y:S04]  /*3c2e0*/  LDL.LU.64 R232, [R1+0x6f0] ;  /* 0x0006f00001e87983 */ /* 0x000f280000300a00 */
[----:B-1----:R-:W4:Y:S04]  /*3c2f0*/  LDL.LU.64 R238, [R1+0x6e8] ;  /* 0x0006e80001ee7983 */ /* 0x002f280000300a00 */
[----:B------:R0:W-:Y:S04]  /*3c300*/  STG.E.U16 desc[UR4][R240.64], R157 ;  /* 0x0000009df0007986 */ /* 0x0001e8000c101504 */
[----:B------:R1:W-:Y:S04]  /*3c310*/  STG.E.U16 desc[UR4][R222.64], R159 ;  /* 0x0000009fde007986 */ /* 0x0003e8000c101504 */
[----:B0-----:R-:W4:Y:S04]  /*3c320*/  LDL.LU.64 R240, [R1+0x6e0] ;  /* 0x0006e00001f07983 */ /* 0x001f280000300a00 */
[----:B-1----:R-:W4:Y:S04]  /*3c330*/  LDL.LU.64 R222, [R1+0x6d8] ;  /* 0x0006d80001de7983 */ /* 0x002f280000300a00 */
[----:B------:R0:W-:Y:S04]  /*3c340*/  STG.E.U16 desc[UR4][R242.64], R156 ;  /* 0x0000009cf2007986 */ /* 0x0001e8000c101504 */
[----:B------:R1:W-:Y:S01]  /*3c350*/  STG.E.U16 desc[UR4][R224.64], R152 ;  /* 0x00000098e0007986 */ /* 0x0003e2000c101504 */
[----:B0-----:R-:W-:-:S03]  /*3c360*/  PRMT R156, R152, 0x7632, R156 ;  /* 0x00007632989c7816 */ /* 0x001fc6000000009c */
[----:B------:R-:W4:Y:S04]  /*3c370*/  LDL.LU.64 R242, [R1+0x6d0] ;  /* 0x0006d00001f27983 */ /* 0x000f280000300a00 */
[----:B-1----:R-:W4:Y:S01]  /*3c380*/  LDL.LU.64 R224, [R1+0x6c8] ;  /* 0x0006c80001e07983 */ /* 0x002f220000300a00 */
[----:B------:R-:W-:-:S03]  /*3c390*/  PRMT R152, R153, 0x7632, R152 ;  /* 0x0000763299987816 */ /* 0x000fc60000000098 */
[----:B------:R0:W-:Y:S04]  /*3c3a0*/  STG.E.U16 desc[UR4][R234.64], R156 ;  /* 0x0000009cea007986 */ /* 0x0001e8000c101504 */
[----:B------:R1:W-:Y:S04]  /*3c3b0*/  STG.E.U16 desc[UR4][R226.64], R153 ;  /* 0x00000099e2007986 */ /* 0x0003e8000c101504 */
[----:B0-----:R-:W4:Y:S04]  /*3c3c0*/  LDL.LU.64 R234, [R1+0x6c0] ;  /* 0x0006c00001ea7983 */ /* 0x001f280000300a00 */
[----:B-1----:R-:W4:Y:S01]  /*3c3d0*/  LDL.LU.64 R226, [R1+0x6b8] ;  /* 0x0006b80001e27983 */ /* 0x002f220000300a00 */
[----:B------:R-:W-:-:S03]  /*3c3e0*/  PRMT R153, R154, 0x7632, R153 ;  /* 0x000076329a997816 */ /* 0x000fc60000000099 */
[----:B--2---:R0:W-:Y:S04]  /*3c3f0*/  STG.E.U16 desc[UR4][R236.64], R152 ;  /* 0x00000098ec007986 */ /* 0x0041e8000c101504 */
[----:B---3--:R-:W-:Y:S04]  /*3c400*/  STG.E.U16 desc[UR4][R220.64], R154 ;  /* 0x0000009adc007986 */ /* 0x008fe8000c101504 */
[----:B0-----:R-:W2:Y:S01]  /*3c410*/  LDL.LU.64 R236, [R1+0x6b0] ;  /* 0x0006b00001ec7983 */ /* 0x001ea20000300a00 */
[----:B------:R-:W-:-:S03]  /*3c420*/  PRMT R152, R155, 0x7632, R152 ;  /* 0x000076329b987816 */ /* 0x000fc60000000098 */
[----:B------:R-:W3:Y:S04]  /*3c430*/  LDL.LU.64 R218, [R1+0x6a8] ;  /* 0x0006a80001da7983 */ /* 0x000ee80000300a00 */
        /* <DEDUP_REMOVED lines=14> */
[----:B0-----:R-:W4:Y:S01]  /*3c520*/  LDL.LU.64 R240, [R1+0x678] ;  /* 0x0006780001f07983 */ /* 0x001f220000300a00 */
[----:B------:R-:W-:-:S02]  /*3c530*/  PRMT R149, R150, 0x7632, R149 ;  /* 0x0000763296957816 */ /* 0x000fc40000000095 */
[----:B-1----:R-:W-:Y:S01]  /*3c540*/  PRMT R148, R151, 0x7632, R148 ;  /* 0x0000763297947816 */ /* 0x002fe20000000094 */
[----:B------:R-:W4:Y:S04]  /*3c550*/  LDL.LU.64 R220, [R1+0x670] ;  /* 0x0006700001dc7983 */ /* 0x000f280000300a00 */
[----:B------:R0:W-:Y:S04]  /*3c560*/  STG.E.U16 desc[UR4][R242.64], R150 ;  /* 0x00000096f2007986 */ /* 0x0001e8000c101504 */
[----:B------:R-:W-:Y:S04]  /*3c570*/  STG.E.U16 desc[UR4][R224.64], R149 ;  /* 0x00000095e0007986 */ /* 0x000fe8000c101504 */
[----:B------:R-:W4:Y:S04]  /*3c580*/  LDL.LU.64 R222, [R1+0x668] ;  /* 0x0006680001de7983 */ /* 0x000f280000300a00 */
[----:B0-----:R-:W4:Y:S04]  /*3c590*/  LDL.LU.64 R242, [R1+0x660] ;  /* 0x0006600001f27983 */ /* 0x001f280000300a00 */
[----:B------:R0:W-:Y:S04]  /*3c5a0*/  STG.E.U16 desc[UR4][R234.64], R151 ;  /* 0x00000097ea007986 */ /* 0x0001e8000c101504 */
[----:B------:R1:W-:Y:S04]  /*3c5b0*/  STG.E.U16 desc[UR4][R226.64], R148 ;  /* 0x00000094e2007986 */ /* 0x0003e8000c101504 */
[----:B0-----:R-:W4:Y:S01]  /*3c5c0*/  LDL.LU.64 R234, [R1+0x658] ;  /* 0x0006580001ea7983 */ /* 0x001f220000300a00 */
[----:B-1----:R-:W-:-:S03]  /*3c5d0*/  PRMT R148, R144, 0x7632, R148 ;  /* 0x0000763290947816 */ /* 0x002fc60000000094 */
[----:B------:R-:W4:Y:S04]  /*3c5e0*/  LDL.LU.64 R224, [R1+0x650] ;  /* 0x0006500001e07983 */ /* 0x000f280000300a00 */
[----:B------:R-:W4:Y:S04]  /*3c5f0*/  LDL.LU.64 R226, [R1+0x648] ;  /* 0x0006480001e27983 */ /* 0x000f280000300a00 */
[----:B--2---:R0:W-:Y:S04]  /*3c600*/  STG.E.U16 desc[UR4][R236.64], R144 ;  /* 0x00000090ec007986 */ /* 0x0041e8000c101504 */
[----:B---3--:R-:W-:Y:S04]  /*3c610*/  STG.E.U16 desc[UR4][R218.64], R148 ;  /* 0x00000094da007986 */ /* 0x008fe8000c101504 */
[----:B0-----:R-:W2:Y:S01]  /*3c620*/  LDL.LU.64 R236, [R1+0x640] ;  /* 0x0006400001ec7983 */ /* 0x001ea20000300a00 */
[----:B------:R-:W-:-:S03]  /*3c630*/  PRMT R144, R145, 0x7632, R144 ;  /* 0x0000763291907816 */ /* 0x000fc60000000090 */
[----:B----4-:R0:W-:Y:S04]  /*3c640*/  STG.E.U16 desc[UR4][R228.64], R145 ;  /* 0x00000091e4007986 */ /* 0x0101e8000c101504 */
[----:B------:R1:W-:Y:S04]  /*3c650*/  STG.E.U16 desc[UR4][R230.64], R144 ;  /* 0x00000090e6007986 */ /* 0x0003e8000c101504 */
[----:B0-----:R-:W3:Y:S04]  /*3c660*/  LDL.LU.64 R228, [R1+0x638] ;  /* 0x0006380001e47983 */ /* 0x001ee80000300a00 */
        /* <DEDUP_REMOVED lines=8> */
[----:B-1----:R-:W4:Y:S04]  /*3c6f0*/  LDL.LU.64 R238, [R1+0x618] ;  /* 0x0006180001ee7983 */ /* 0x002f280000300a00 */
[----:B------:R0:W-:Y:S04]  /*3c700*/  STG.E.U16 desc[UR4][R240.64], R144 ;  /* 0x00000090f0007986 */ /* 0x0001e8000c101504 */
[----:B------:R1:W-:Y:S01]  /*3c710*/  STG.E.U16 desc[UR4][R220.64], R140 ;  /* 0x0000008cdc007986 */ /* 0x0003e2000c101504 */
[----:B0-----:R-:W-:-:S03]  /*3c720*/  PRMT R144, R140, 0x7632, R144 ;  /* 0x000076328c907816 */ /* 0x001fc60000000090 */
[----:B------:R-:W4:Y:S01]  /*3c730*/  LDL.LU.64 R240, [R1+0x610] ;  /* 0x0006100001f07983 */ /* 0x000f220000300a00 */
[----:B-1----:R-:W-:-:S03]  /*3c740*/  PRMT R140, R141, 0x7632, R140 ;  /* 0x000076328d8c7816 */ /* 0x002fc6000000008c */
[----:B------:R0:W-:Y:S04]  /*3c750*/  STG.E.U16 desc[UR4][R222.64], R144 ;  /* 0x00000090de007986 */ /* 0x0001e8000c101504 */
[----:B------:R-:W4:Y:S04]  /*3c760*/  LDL.LU.64 R220, [R1+0x608] ;  /* 0x0006080001dc7983 */ /* 0x000f280000300a00 */
[----:B------:R1:W-:Y:S04]  /*3c770*/  STG.E.U16 desc[UR4][R242.64], R141 ;  /* 0x0000008df2007986 */ /* 0x0003e8000c101504 */
[----:B0-----:R-:W4:Y:S04]  /*3c780*/  LDL.LU.64 R222, [R1+0x600] ;  /* 0x0006000001de7983 */ /* 0x001f280000300a00 */
[----:B-1----:R-:W4:Y:S01]  /*3c790*/  LDL.LU.64 R242, [R1+0x5f8] ;  /* 0x0005f80001f27983 */ /* 0x002f220000300a00 */
[----:B------:R-:W-:-:S03]  /*3c7a0*/  PRMT R141, R142, 0x7632, R141 ;  /* 0x000076328e8d7816 */ /* 0x000fc6000000008d */
[----:B------:R0:W-:Y:S04]  /*3c7b0*/  STG.E.U16 desc[UR4][R234.64], R140 ;  /* 0x0000008cea007986 */ /* 0x0001e8000c101504 */
[----:B------:R1:W-:Y:S04]  /*3c7c0*/  STG.E.U16 desc[UR4][R224.64], R142 ;  /* 0x0000008ee0007986 */ /* 0x0003e8000c101504 */
[----:B------:R-:W-:Y:S04]  /*3c7d0*/  STG.E.U16 desc[UR4][R226.64], R141 ;  /* 0x0000008de2007986 */ /* 0x000fe8000c101504 */
[----:B0-----:R-:W4:Y:S01]  /*3c7e0*/  LDL.LU.64 R234, [R1+0x5f0] ;  /* 0x0005f00001ea7983 */ /* 0x001f220000300a00 */
[----:B------:R-:W-:-:S03]  /*3c7f0*/  PRMT R140, R143, 0x7632, R140 ;  /* 0x000076328f8c7816 */ /* 0x000fc6000000008c */
[----:B------:R-:W4:Y:S04]  /*3c800*/  LDL.LU.64 R216, [R1+0x5e8] ;  /* 0x0005e80001d87983 */ /* 0x000f280000300a00 */
[----:B-1----:R-:W4:Y:S04]  /*3c810*/  LDL.LU.64 R224, [R1+0x5e0] ;  /* 0x0005e00001e07983 */ /* 0x002f280000300a00 */
[----:B--2---:R0:W-:Y:S04]  /*3c820*/  STG.E.U16 desc[UR4][R236.64], R143 ;  /* 0x0000008fec007986 */ /* 0x0041e8000c101504 */
[----:B0-----:R-:W2:Y:S04]  /*3c830*/  LDL.LU.64 R236, [R1+0x5d8] ;  /* 0x0005d80001ec7983 */ /* 0x001ea80000300a00 */
[----:B---3--:R0:W-:Y:S04]  /*3c840*/  STG.E.U16 desc[UR4][R228.64], R140 ;  /* 0x0000008ce4007986 */ /* 0x0081e8000c101504 */
[----:B----4-:R-:W-:Y:S01]  /*3c850*/  STG.E.U16 desc[UR4][R230.64], R136 ;  /* 0x00000088e6007986 */ /* 0x010fe2000c101504 */
[----:B0-----:R-:W-:-:S03]  /*3c860*/  PRMT R140, R136, 0x7632, R140 ;  /* 0x00007632888c7816 */ /* 0x001fc6000000008c */
[----:B------:R-:W3:Y:S04]  /*3c870*/  LDL.LU.64 R228, [R1+0x5d0] ;  /* 0x0005d00001e47983 */ /* 0x000ee80000300a00 */
[----:B------:R-:W4:Y:S04]  /*3c880*/  LDL.LU.64 R218, [R1+0x5c8] ;  /* 0x0005c80001da7983 */ /* 0x000f280000300a00 */
[----:B------:R0:W-:Y:S04]  /*3c890*/  STG.E.U16 desc[UR4][R248.64], R140 ;  /* 0x0000008cf8007986 */ /* 0x0001e8000c101504 */
[----:B0-----:R-:W4:Y:S01]  /*3c8a0*/  LDL.LU.64 R248, [R1+0x5c0] ;  /* 0x0005c00001f87983 */ /* 0x001f220000300a00 */
[----:B------:R-:W-:-:S03]  /*3c8b0*/  PRMT R136, R137, 0x7632, R136 ;  /* 0x0000763289887816 */ /* 0x000fc60000000088 */
[----:B------:R-:W4:Y:S04]  /*3c8c0*/  LDL.LU.64 R226, [R1+0x5b8] ;  /* 0x0005b80001e27983 */ /* 0x000f280000300a00 */
[----:B------:R0:W-:Y:S04]  /*3c8d0*/  STG.E.U16 desc[UR4][R232.64], R137 ;  /* 0x00000089e8007986 */ /* 0x0001e8000c101504 */
[----:B------:R1:W-:Y:S01]  /*3c8e0*/  STG.E.U16 desc[UR4][R238.64], R136 ;  /* 0x00000088ee007986 */ /* 0x0003e2000c101504 */
[----:B0-----:R-:W-:-:S03]  /*3c8f0*/  PRMT R137, R138, 0x7632, R137 ;  /* 0x000076328a897816 */ /* 0x001fc60000000089 */
[----:B-1----:R-:W4:Y:S01]  /*3c900*/  LDL.LU.64 R238, [R1+0x950] ;  /* 0x0009500001ee7983 */ /* 0x002f220000300a00 */
[----:B------:R-:W-:-:S03]  /*3c910*/  PRMT R136, R139, 0x7632, R136 ;  /* 0x000076328b887816 */ /* 0x000fc60000000088 */
[----:B------:R-:W4:Y:S04]  /*3c920*/  LDL.LU.64 R230, [R1+0x970] ;  /* 0x0009700001e67983 */ /* 0x000f280000300a00 */
[----:B------:R-:W4:Y:S04]  /*3c930*/  LDL.LU.64 R232, [R1+0x968] ;  /* 0x0009680001e87983 */ /* 0x000f280000300a00 */
[----:B------:R0:W-:Y:S04]  /*3c940*/  STG.E.U16 desc[UR4][R240.64], R138 ;  /* 0x0000008af0007986 */ /* 0x0001e8000c101504 */
[----:B------:R-:W-:Y:S04]  /*3c950*/  STG.E.U16 desc[UR4][R220.64], R137 ;  /* 0x00000089dc007986 */ /* 0x000fe8000c101504 */
[----:B0-----:R-:W4:Y:S04]  /*3c960*/  LDL.LU.64 R240, [R1+0x960] ;  /* 0x0009600001f07983 */ /* 0x001f280000300a00 */
[----:B------:R-:W-:Y:S04]  /*3c970*/  STG.E.U16 desc[UR4][R222.64], R139 ;  /* 0x0000008bde007986 */ /* 0x000fe8000c101504 */
[----:B------:R0:W-:Y:S02]  /*3c980*/  STG.E.U16 desc[UR4][R242.64], R136 ;  /* 0x00000088f2007986 */ /* 0x0001e4000c101504 */
[----:B0-----:R-:W-:-:S02]  /*3c990*/  PRMT R136, R132, 0x7632, R136 ;  /* 0x0000763284887816 */ /* 0x001fc40000000088 */
[----:B------:R-:W4:Y:S04]  /*3c9a0*/  LDL.LU.64 R242, [R1+0x978] ;  /* 0x0009780001f27983 */ /* 0x000f280000300a00 */
[----:B------:R0:W-:Y:S04]  /*3c9b0*/  STG.E.U16 desc[UR4][R234.64], R132 ;  /* 0x00000084ea007986 */ /* 0x0001e8000c101504 */
[----:B------:R-:W4:Y:S04]  /*3c9c0*/  LDL.LU.64 R220, [R1+0x998] ;  /* 0x0009980001dc7983 */ /* 0x000f280000300a00 */
[----:B------:R-:W-:Y:S01]  /*3c9d0*/  STG.E.U16 desc[UR4][R216.64], R136 ;  /* 0x00000088d8007986 */ /* 0x000fe2000c101504 */
[----:B0-----:R-:W-:-:S03]  /*3c9e0*/  PRMT R132, R133, 0x7632, R132 ;  /* 0x0000763285847816 */ /* 0x001fc60000000084 */
[----:B------:R-:W4:Y:S04]  /*3c9f0*/  LDL.LU.64 R222, [R1+0x990] ;  /* 0x0009900001de7983 */ /* 0x000f280000300a00 */
[----:B------:R0:W-:Y:S04]  /*3ca00*/  STG.E.U16 desc[UR4][R224.64], R133 ;  /* 0x00000085e0007986 */ /* 0x0001e8000c101504 */
[----:B------:R-:W4:Y:S01]  /*3ca10*/  LDL.LU.64 R234, [R1+0x988] ;  /* 0x0009880001ea7983 */ /* 0x000f220000300a00 */
[----:B0-----:R-:W-:-:S03]  /*3ca20*/  PRMT R133, R134, 0x7632, R133 ;  /* 0x0000763286857816 */ /* 0x001fc60000000085 */
[----:B--2---:R0:W-:Y:S04]  /*3ca30*/  STG.E.U16 desc[UR4][R236.64], R132 ;  /* 0x00000084ec007986 */ /* 0x0041e8000c101504 */
[----:B0-----:R-:W2:Y:S04]  /*3ca40*/  LDL.LU.64 R236, [R1+0x9a8] ;  /* 0x0009a80001ec7983 */ /* 0x001ea80000300a00 */
[----:B------:R-:W2:Y:S04]  /*3ca50*/  LDL.LU.64 R224, [R1+0x9a0] ;  /* 0x0009a00001e07983 */ /* 0x000ea80000300a00 */
[----:B---3--:R0:W-:Y:S04]  /*3ca60*/  STG.E.U16 desc[UR4][R228.64], R134 ;  /* 0x00000086e4007986 */ /* 0x0081e8000c101504 */
[----:B----4-:R-:W-:Y:S04]  /*3ca70*/  STG.E.U16 desc[UR4][R218.64], R133 ;  /* 0x00000085da007986 */ /* 0x010fe8000c101504 */
[----:B0-----:R-:W3:Y:S04]  /*3ca80*/  LDL.LU.64 R228, [R1+0x9c0] ;  /* 0x0009c00001e47983 */ /* 0x001ee80000300a00 */
[----:B------:R0:W-:Y:S04]  /*3ca90*/  STG.E.U16 desc[UR4][R248.64], R135 ;  /* 0x00000087f8007986 */ /* 0x0001e8000c101504 */
[----:B0-----:R-:W4:Y:S01]  /*3caa0*/  LDL.LU.64 R248, [R1+0x9b8] ;  /* 0x0009b80001f87983 */ /* 0x001f220000300a00 */
[----:B------:R-:W-:-:S05]  /*3cab0*/  PRMT R132, R135, 0x7632, R132 ;  /* 0x0000763287847816 */ /* 0x000fca0000000084 */
        /* <DEDUP_REMOVED lines=8> */
[----:B------:R1:W-:Y:S01]  /*3cb40*/  STG.E.U16 desc[UR4][R240.64], R128 ;  /* 0x00000080f0007986 */ /* 0x0003e2000c101504 */
[----:B0-----:R-:W0:Y:S03]  /*3cb50*/  LDC R132, c[0x0][0x278] ;  /* 0x00009e00ff847b82 */ /* 0x001e260000000800 */
[----:B------:R-:W4:Y:S01]  /*3cb60*/  LDL.LU.64 R230, [R1+0x9b0] ;  /* 0x0009b00001e67983 */ /* 0x000f220000300a00 */
[----:B-1----:R-:W-:-:S02]  /*3cb70*/  PRMT R129, R131, 0x7632, R129 ;  /* 0x0000763283817816 */ /* 0x002fc40000000081 */
[----:B------:R-:W-:Y:S01]  /*3cb80*/  PRMT R128, R130, 0x7632, R128 ;  /* 0x0000763282807816 */ /* 0x000fe20000000080 */
[----:B------:R-:W4:Y:S04]  /*3cb90*/  LDL.LU.64 R240, [R1+0x980] ;  /* 0x0009800001f07983 */ /* 0x000f280000300a00 */
[----:B------:R-:W0:Y:S04]  /*3cba0*/  LDL.LU.64 R232, [R1+0x958] ;  /* 0x0009580001e87983 */ /* 0x000e280000300a00 */
[----:B------:R1:W-:Y:S04]  /*3cbb0*/  STG.E.U16 desc[UR4][R242.64], R130 ;  /* 0x00000082f2007986 */ /* 0x0003e8000c101504 */
[----:B------:R1:W-:Y:S04]  /*3cbc0*/  STG.E.U16 desc[UR4][R220.64], R128 ;  /* 0x00000080dc007986 */ /* 0x0003e8000c101504 */
[----:B-1----:R-:W4:Y:S01]  /*3cbd0*/  LDL.LU.64 R242, [R1+0x5b0] ;  /* 0x0005b00001f27983 */ /* 0x002f220000300a00 */
[----:B------:R-:W1:Y:S03]  /*3cbe0*/  LDC R130, c[0x0][0x278] ;  /* 0x00009e00ff827b82 */ /* 0x000e660000000800 */
[----:B------:R1:W-:Y:S01]  /*3cbf0*/  STG.E.U16 desc[UR4][R222.64], R131 ;  /* 0x00000083de007986 */ /* 0x0003e2000c101504 */
[----:B------:R-:W-:-:S03]  /*3cc00*/  PRMT R128, R124, 0x7632, R128 ;  /* 0x000076327c807816 */ /* 0x000fc60000000080 */
[----:B------:R1:W-:Y:S02]  /*3cc10*/  STG.E.U16 desc[UR4][R234.64], R129 ;  /* 0x00000081ea007986 */ /* 0x0003e4000c101504 */
[----:B-1----:R-:W1:Y:S02]  /*3cc20*/  LDC R131, c[0x0][0x278] ;  /* 0x00009e00ff837b82 */ /* 0x002e640000000800 */
[----:B------:R-:W4:Y:S06]  /*3cc30*/  LDL.LU.64 R234, [R1+0x5a8] ;  /* 0x0005a80001ea7983 */ /* 0x000f2c0000300a00 */
[----:B------:R-:W1:Y:S01]  /*3cc40*/  LDC R129, c[0x0][0x278] ;  /* 0x00009e00ff817b82 */ /* 0x000e620000000800 */
[----:B--2---:R2:W-:Y:S04]  /*3cc50*/  STG.E.U16 desc[UR4][R236.64], R124 ;  /* 0x0000007cec007986 */ /* 0x0045e8000c101504 */
[----:B------:R1:W-:Y:S04]  /*3cc60*/  STG.E.U16 desc[UR4][R224.64], R128 ;  /* 0x00000080e0007986 */ /* 0x0003e8000c101504 */
[----:B--2---:R-:W2:Y:S01]  /*3cc70*/  LDL.LU.64 R236, [R1+0x5a0] ;  /* 0x0005a00001ec7983 */ /* 0x004ea20000300a00 */
[----:B------:R-:W-:Y:S01]  /*3cc80*/  PRMT R124, R125, 0x7632, R124 ;  /* 0x000076327d7c7816 */ /* 0x000fe2000000007c */
[----:B-1----:R-:W1:Y:S02]  /*3cc90*/  LDC R128, c[0x0][0x278] ;  /* 0x00009e00ff807b82 */ /* 0x002e640000000800 */
[----:B---3--:R3:W-:Y:S04]  /*3cca0*/  STG.E.U16 desc[UR4][R228.64], R125 ;  /* 0x0000007de4007986 */ /* 0x0087e8000c101504 */
[----:B---3--:R-:W3:Y:S02]  /*3ccb0*/  LDL.LU.64 R228, [R1+0x598] ;  /* 0x0005980001e47983 */ /* 0x008ee40000300a00 */
[----:B------:R-:W3:Y:S02]  /*3ccc0*/  LDC R125, c[0x0][0x278] ;  /* 0x00009e00ff7d7b82 */ /* 0x000ee40000000800 */
[----:B----4-:R4:W-:Y:S04]  /*3ccd0*/  STG.E.U16 desc[UR4][R248.64], R124 ;  /* 0x0000007cf8007986 */ /* 0x0109e8000c101504 */
[----:B----4-:R-:W4:Y:S01]  /*3cce0*/  LDL.LU.64 R248, [R1+0x590] ;  /* 0x0005900001f87983 */ /* 0x010f220000300a00 */
[----:B------:R-:W-:-:S03]  /*3ccf0*/  PRMT R124, R126, 0x7632, R124 ;  /* 0x000076327e7c7816 */ /* 0x000fc6000000007c */
[----:B------:R1:W-:Y:S04]  /*3cd00*/  STG.E.U16 desc[UR4][R226.64], R126 ;  /* 0x0000007ee2007986 */ /* 0x0003e8000c101504 */
[----:B------:R1:W-:Y:S02]  /*3cd10*/  STG.E.U16 desc[UR4][R238.64], R124 ;  /* 0x0000007cee007986 */ /* 0x0003e4000c101504 */
[----:B-1----:R-:W4:Y:S02]  /*3cd20*/  LDC R126, c[0x0][0x278] ;  /* 0x00009e00ff7e7b82 */ /* 0x002f240000000800 */
[----:B------:R-:W4:Y:S01]  /*3cd30*/  LDL.LU.64 R238, [R1+0x588] ;  /* 0x0005880001ee7983 */ /* 0x000f220000300a00 */
[----:B------:R-:W-:-:S03]  /*3cd40*/  PRMT R124, R127, 0x7632, R124 ;  /* 0x000076327f7c7816 */ /* 0x000fc6000000007c */
[----:B------:R1:W-:Y:S04]  /*3cd50*/  STG.E.U16 desc[UR4][R230.64], R127 ;  /* 0x0000007fe6007986 */ /* 0x0003e8000c101504 */
[----:B------:R0:W-:Y:S01]  /*3cd60*/  STG.E.U16 desc[UR4][R240.64], R124 ;  /* 0x0000007cf0007986 */ /* 0x0001e2000c101504 */
[----:B-1----:R-:W1:Y:S01]  /*3cd70*/  LDC R127, c[0x0][0x278] ;  /* 0x00009e00ff7f7b82 */ /* 0x002e620000000800 */
[----:B0-----:R-:W-:Y:S02]  /*3cd80*/  LEA R232, R132, R188, 0x9 ;  /* 0x000000bc84e87211 */ /* 0x001fe400078e48ff */
[----:B------:R-:W4:Y:S01]  /*3cd90*/  LDL.LU.64 R230, [R1+0x580] ;  /* 0x0005800001e67983 */ /* 0x000f220000300a00 */
[----:B------:R-:W-:-:S03]  /*3cda0*/  PRMT R124, R120, 0x7632, R124 ;  /* 0x00007632787c7816 */ /* 0x000fc6000000007c */
[----:B------:R0:W-:Y:S04]  /*3cdb0*/  STG.E.U16 desc[UR4][R232.64], R120 ;  /* 0x00000078e8007986 */ /* 0x0001e8000c101504 */
[----:B------:R-:W1:Y:S01]  /*3cdc0*/  LDL.LU.64 R240, [R1+0x578] ;  /* 0x0005780001f07983 */ /* 0x000e620000300a00 */
[----:B------:R-:W-:Y:S01]  /*3cdd0*/  IMAD R242, R131, 0x202, R188 ;  /* 0x0000020283f27824 */ /* 0x000fe200078e02bc */
[----:B0-----:R-:W0:Y:S04]  /*3cde0*/  LDC R120, c[0x0][0x278] ;  /* 0x00009e00ff787b82 */ /* 0x001e280000000800 */
[----:B------:R0:W-:Y:S02]  /*3cdf0*/  STG.E.U16 desc[UR4][R242.64], R124 ;  /* 0x0000007cf2007986 */ /* 0x0001e4000c101504 */
[----:B0-----:R-:W-:-:S02]  /*3ce00*/  PRMT R124, R121, 0x7632, R124 ;  /* 0x00007632797c7816 */ /* 0x001fc4000000007c */
[----:B------:R-:W4:Y:S04]  /*3ce10*/  LDL.LU.64 R242, [R1+0x570] ;  /* 0x0005700001f27983 */ /* 0x000f280000300a00 */
[----:B------:R-:W4:Y:S01]  /*3ce20*/  LDL.LU.64 R232, [R1+0x568] ;  /* 0x0005680001e87983 */ /* 0x000f220000300a00 */
[--C-:B------:R-:W-:Y:S02]  /*3ce30*/  IMAD R234, R128, 0x204, R188.reuse ;  /* 0x0000020480ea7824 */ /* 0x100fe400078e02bc */
[----:B------:R-:W0:Y:S03]  /*3ce40*/  LDC R128, c[0x0][0x278] ;  /* 0x00009e00ff807b82 */ /* 0x000e260000000800 */
[----:B------:R0:W-:Y:S04]  /*3ce50*/  STG.E.U16 desc[UR4][R234.64], R121 ;  /* 0x00000079ea007986 */ /* 0x0001e8000c101504 */
[----:B0-----:R-:W4:Y:S01]  /*3ce60*/  LDL.LU.64 R234, [R1+0x560] ;  /* 0x0005600001ea7983 */ /* 0x001f220000300a00 */
[----:B------:R-:W0:Y:S01]  /*3ce70*/  LDC R121, c[0x0][0x278] ;  /* 0x00009e00ff797b82 */ /* 0x000e220000000800 */
[----:B--2---:R-:W-:-:S05]  /*3ce80*/  IMAD R236, R130, 0x206, R188 ;  /* 0x0000020682ec7824 */ /* 0x004fca00078e02bc */
[----:B------:R2:W-:Y:S02]  /*3ce90*/  STG.E.U16 desc[UR4][R236.64], R124 ;  /* 0x0000007cec007986 */ /* 0x0005e4000c101504 */
[----:B--2---:R-:W-:Y:S02]  /*3cea0*/  PRMT R124, R122, 0x7632, R124 ;  /* 0x000076327a7c7816 */ /* 0x004fe4000000007c */
[----:B------:R-:W2:Y:S01]  /*3ceb0*/  LDL.LU.64 R236, [R1+0x558] ;  /* 0x0005580001ec7983 */ /* 0x000ea20000300a00 */
[----:B---3--:R-:W-:-:S05]  /*3cec0*/  IMAD R228, R129, 0x208, R188 ;  /* 0x0000020881e47824 */ /* 0x008fca00078e02bc */
[----:B------:R3:W-:Y:S02]  /*3ced0*/  STG.E.U16 desc[UR4][R228.64], R122 ;  /* 0x0000007ae4007986 */ /* 0x0007e4000c101504 */
[----:B---3--:R-:W3:Y:S01]  /*3cee0*/  LDC R122, c[0x0][0x278] ;  /* 0x00009e00ff7a7b82 */ /* 0x008ee20000000800 */
[----:B----4-:R-:W-:-:S05]  /*3cef0*/  IMAD R248, R126, 0x20a, R188 ;  /* 0x0000020a7ef87824 */ /* 0x010fca00078e02bc */
[----:B------:R4:W-:Y:S04]  /*3cf00*/  STG.E.U16 desc[UR4][R248.64], R124 ;  /* 0x0000007cf8007986 */ /* 0x0009e8000c101504 */
[----:B----4-:R-:W4:Y:S01]  /*3cf10*/  LDL.LU.64 R248, [R1+0x550] ;  /* 0x0005500001f87983 */ /* 0x010f220000300a00 */
[----:B------:R-:W2:Y:S01]  /*3cf20*/  LDC R124, c[0x0][0x278] ;  /* 0x00009e00ff7c7b82 */ /* 0x000ea20000000800 */
[----:B------:R-:W-:-:S07]  /*3cf30*/  IMAD R238, R125, 0x20c, R188 ;  /* 0x0000020c7dee7824 */ /* 0x000fce00078e02bc */
[----:B------:R-:W4:Y:S01]  /*3cf40*/  LDC R125, c[0x0][0x278] ;  /* 0x00009e00ff7d7b82 */ /* 0x000f220000000800 */
[----:B------:R0:W-:Y:S04]  /*3cf50*/  STG.E.U16 desc[UR4][R238.64], R123 ;  /* 0x0000007bee007986 */ /* 0x0001e8000c101504 */
[----:B0-----:R-:W4:Y:S01]  /*3cf60*/  LDL.LU.64 R238, [R1+0x548] ;  /* 0x0005480001ee7983 */ /* 0x001f220000300a00 */
[----:B------:R-:W-:Y:S01]  /*3cf70*/  IMAD R230, R120, 0x20e, R188 ;  /* 0x0000020e78e67824 */ /* 0x000fe200078e02bc */
[----:B------:R-:W-:Y:S02]  /*3cf80*/  PRMT R120, R123, 0x7632, R120 ;  /* 0x000076327b787816 */ /* 0x000fe40000000078 */
[----:B------:R-:W4:Y:S01]  /*3cf90*/  LDL.LU.64 R228, [R1+0x540] ;  /* 0x0005400001e47983 */ /* 0x000f220000300a00 */
[----:B------:R-:W-:-:S03]  /*3cfa0*/  PRMT R123, R116, 0x7632, R123 ;  /* 0x00007632747b7816 */ /* 0x000fc6000000007b */
[----:B------:R0:W-:Y:S01]  /*3cfb0*/  STG.E.U16 desc[UR4][R230.64], R120 ;  /* 0x00000078e6007986 */ /* 0x0001e2000c101504 */
[----:B-1----:R-:W-:-:S05]  /*3cfc0*/  IMAD R240, R127, 0x210, R188 ;  /* 0x000002107ff07824 */ /* 0x002fca00078e02bc */
[----:B------:R1:W-:Y:S01]  /*3cfd0*/  STG.E.U16 desc[UR4][R240.64], R116 ;  /* 0x00000074f0007986 */ /* 0x0003e2000c101504 */
[----:B0-----:R-:W0:Y:S03]  /*3cfe0*/  LDC R120, c[0x0][0x278] ;  /* 0x00009e00ff787b82 */ /* 0x001e260000000800 */
[----:B------:R-:W4:Y:S04]  /*3cff0*/  LDL.LU.64 R230, [R1+0x538] ;  /* 0x0005380001e67983 */ /* 0x000f280000300a00 */
[----:B-1----:R-:W4:Y:S01]  /*3d000*/  LDL.LU.64 R240, [R1+0x530] ;  /* 0x0005300001f07983 */ /* 0x002f220000300a00 */
[----:B------:R-:W1:Y:S01]  /*3d010*/  LDC R116, c[0x0][0x278] ;  /* 0x00009e00ff747b82 */ /* 0x000e620000000800 */
[----:B------:R-:W-:-:S02]  /*3d020*/  IMAD R242, R128, 0x212, R188 ;  /* 0x0000021280f27824 */ /* 0x000fc400078e02bc */
[----:B------:R-:W-:-:S03]  /*3d030*/  IMAD R232, R121, 0x214, R188 ;  /* 0x0000021479e87824 */ /* 0x000fc600078e02bc */
[----:B------:R3:W-:Y:S02]  /*3d040*/  STG.E.U16 desc[UR4][R242.64], R123 ;  /* 0x0000007bf2007986 */ /* 0x0007e4000c101504 */
[----:B------:R-:W1:Y:S02]  /*3d050*/  LDC R121, c[0x0][0x278] ;  /* 0x00009e00ff797b82 */ /* 0x000e640000000800 */
[----:B------:R3:W-:Y:S04]  /*3d060*/  STG.E.U16 desc[UR4][R232.64], R117 ;  /* 0x00000075e8007986 */ /* 0x0007e8000c101504 */
[----:B---3--:R-:W3:Y:S02]  /*3d070*/  LDL.LU.64 R242, [R1+0x528] ;  /* 0x0005280001f27983 */ /* 0x008ee40000300a00 */
[----:B------:R-:W1:Y:S02]  /*3d080*/  LDC R123, c[0x0][0x278] ;  /* 0x00009e00ff7b7b82 */ /* 0x000e640000000800 */
[----:B------:R-:W3:Y:S01]  /*3d090*/  LDL.LU.64 R232, [R1+0x520] ;  /* 0x0005200001e87983 */ /* 0x000ee20000300a00 */
[----:B------:R-:W-:Y:S01]  /*3d0a0*/  IMAD R234, R122, 0x216, R188 ;  /* 0x000002167aea7824 */ /* 0x000fe200078e02bc */
[----:B------:R-:W-:-:S04]  /*3d0b0*/  PRMT R122, R117, 0x7632, R122 ;  /* 0x00007632757a7816 */ /* 0x000fc8000000007a */
[----:B------:R-:W3:Y:S01]  /*3d0c0*/  LDC R117, c[0x0][0x278] ;  /* 0x00009e00ff757b82 */ /* 0x000ee20000000800 */
[----:B------:R0:W-:Y:S02]  /*3d0d0*/  STG.E.U16 desc[UR4][R234.64], R122 ;  /* 0x0000007aea007986 */ /* 0x0001e4000c101504 */
[----:B0-----:R-:W-:Y:S02]  /*3d0e0*/  PRMT R122, R118, 0x7632, R122 ;  /* 0x00007632767a7816 */ /* 0x001fe4000000007a */
[----:B------:R-:W3:Y:S01]  /*3d0f0*/  LDL.LU.64 R234, [R1+0x518] ;  /* 0x0005180001ea7983 */ /* 0x000ee20000300a00 */
[----:B--2---:R-:W-:-:S05]  /*3d100*/  IMAD R236, R124, 0x218, R188 ;  /* 0x000002187cec7824 */ /* 0x004fca00078e02bc */
[----:B------:R0:W-:Y:S02]  /*3d110*/  STG.E.U16 desc[UR4][R236.64], R118 ;  /* 0x00000076ec007986 */ /* 0x0001e4000c101504 */
[----:B0-----:R-:W0:Y:S01]  /*3d120*/  LDC R118, c[0x0][0x278] ;  /* 0x00009e00ff767b82 */ /* 0x001e220000000800 */
[----:B----4-:R-:W-:-:S05]  /*3d130*/  IMAD R248, R125, 0x21a, R188 ;  /* 0x0000021a7df87824 */ /* 0x010fca00078e02bc */
[----:B------:R2:W-:Y:S04]  /*3d140*/  STG.E.U16 desc[UR4][R248.64], R122 ;  /* 0x0000007af8007986 */ /* 0x0005e8000c101504 */
[----:B--2---:R-:W2:Y:S01]  /*3d150*/  LDL.LU.64 R248, [R1+0x510] ;  /* 0x0005100001f87983 */ /* 0x004ea20000300a00 */
[----:B------:R-:W2:Y:S03]  /*3d160*/  LDC R122, c[0x0][0x278] ;  /* 0x00009e00ff7a7b82 */ /* 0x000ea60000000800 */
[----:B------:R-:W4:Y:S01]  /*3d170*/  LDL.LU.64 R236, [R1+0x508] ;  /* 0x0005080001ec7983 */ /* 0x000f220000300a00 */
[----:B------:R-:W-:-:S04]  /*3d180*/  IMAD R238, R120, 0x21c, R188 ;  /* 0x0000021c78ee7824 */ /* 0x000fc800078e02bc */
[----:B------:R-:W0:Y:S01]  /*3d190*/  LDC R120, c[0x0][0x278] ;  /* 0x00009e00ff787b82 */ /* 0x000e220000000800 */
[----:B-1----:R-:W-:Y:S01]  /*3d1a0*/  IMAD R228, R116, 0x21e, R188 ;  /* 0x0000021e74e47824 */ /* 0x002fe200078e02bc */
[----:B------:R-:W-:Y:S01]  /*3d1b0*/  PRMT R116, R119, 0x7632, R116 ;  /* 0x0000763277747816 */ /* 0x000fe20000000074 */
[----:B------:R1:W-:Y:S04]  /*3d1c0*/  STG.E.U16 desc[UR4][R238.64], R119 ;  /* 0x00000077ee007986 */ /* 0x0003e8000c101504 */
[----:B------:R1:W-:Y:S02]  /*3d1d0*/  STG.E.U16 desc[UR4][R228.64], R116 ;  /* 0x00000074e4007986 */ /* 0x0003e4000c101504 */
[----:B-1----:R-:W-:Y:S02]  /*3d1e0*/  PRMT R119, R112, 0x7632, R119 ;  /* 0x0000763270777816 */ /* 0x002fe40000000077 */
[----:B------:R-:W4:Y:S01]  /*3d1f0*/  LDL.LU.64 R238, [R1+0x500] ;  /* 0x0005000001ee7983 */ /* 0x000f220000300a00 */
[----:B------:R-:W4:Y:S01]  /*3d200*/  LDC R116, c[0x0][0x278] ;  /* 0x00009e00ff747b82 */ /* 0x000f220000000800 */
[----:B------:R-:W-:-:S02]  /*3d210*/  IMAD R230, R121, 0x220, R188 ;  /* 0x0000022079e67824 */ /* 0x000fc400078e02bc */
[----:B------:R-:W4:Y:S01]  /*3d220*/  LDL.LU.64 R228, [R1+0x4f8] ;  /* 0x0004f80001e47983 */ /* 0x000f220000300a00 */
[----:B------:R-:W-:-:S03]  /*3d230*/  IMAD R240, R123, 0x222, R188 ;  /* 0x000002227bf07824 */ /* 0x000fc600078e02bc */
[----:B------:R1:W-:Y:S04]  /*3d240*/  STG.E.U16 desc[UR4][R230.64], R112 ;  /* 0x00000070e6007986 */ /* 0x0003e8000c101504 */
[----:B------:R0:W-:Y:S01]  /*3d250*/  STG.E.U16 desc[UR4][R240.64], R119 ;  /* 0x00000077f0007986 */ /* 0x0001e2000c101504 */
[----:B-1----:R-:W1:Y:S03]  /*3d260*/  LDC R112, c[0x0][0x278] ;  /* 0x00009e00ff707b82 */ /* 0x002e660000000800 */
[----:B0-----:R-:W4:Y:S05]  /*3d270*/  LDL.LU.64 R240, [R1+0x4f0] ;  /* 0x0004f00001f07983 */ /* 0x001f2a0000300a00 */
[----:B------:R-:W0:Y:S01]  /*3d280*/  LDC R119, c[0x0][0x278] ;  /* 0x00009e00ff777b82 */ /* 0x000e220000000800 */
[----:B---3--:R-:W-:-:S02]  /*3d290*/  IMAD R242, R117, 0x224, R188 ;  /* 0x0000022475f27824 */ /* 0x008fc400078e02bc */
[----:B------:R-:W-:Y:S01]  /*3d2a0*/  IMAD R232, R118, 0x226, R188 ;  /* 0x0000022676e87824 */ /* 0x000fe200078e02bc */
[----:B------:R-:W-:Y:S02]  /*3d2b0*/  PRMT R118, R113, 0x7632, R118 ;  /* 0x0000763271767816 */ /* 0x000fe40000000076 */
[----:B------:R3:W-:Y:S02]  /*3d2c0*/  STG.E.U16 desc[UR4][R242.64], R113 ;  /* 0x00000071f2007986 */ /* 0x0007e4000c101504 */
[----:B------:R-:W0:Y:S02]  /*3d2d0*/  LDC R117, c[0x0][0x278] ;  /* 0x00009e00ff757b82 */ /* 0x000e240000000800 */
[----:B------:R3:W-:Y:S04]  /*3d2e0*/  STG.E.U16 desc[UR4][R232.64], R118 ;  /* 0x00000076e8007986 */ /* 0x0007e8000c101504 */
[----:B---3--:R-:W3:Y:S02]  /*3d2f0*/  LDL.LU.64 R242, [R1+0x4e8] ;  /* 0x0004e80001f27983 */ /* 0x008ee40000300a00 */
[----:B------:R-:W3:Y:S02]  /*3d300*/  LDC R113, c[0x0][0x278] ;  /* 0x00009e00ff717b82 */ /* 0x000ee40000000800 */
[----:B------:R-:W3:Y:S01]  /*3d310*/  LDL.LU.64 R230, [R1+0x4e0] ;  /* 0x0004e00001e67983 */ /* 0x000ee20000300a00 */
[----:B------:R-:W-:Y:S01]  /*3d320*/  PRMT R118, R114, 0x7632, R118 ;  /* 0x0000763272767816 */ /* 0x000fe20000000076 */
[----:B------:R-:W-:-:S02]  /*3d330*/  IMAD R234, R120, 0x228, R188 ;  /* 0x0000022878ea7824 */ /* 0x000fc400078e02bc */
[----:B------:R-:W3:Y:S04]  /*3d340*/  LDL.LU.64 R232, [R1+0x4d8] ;  /* 0x0004d80001e87983 */ /* 0x000ee80000300a00 */
[----:B------:R1:W-:Y:S02]  /*3d350*/  STG.E.U16 desc[UR4][R234.64], R114 ;  /* 0x00000072ea007986 */ /* 0x0003e4000c101504 */
[----:B-1----:R-:W1:Y:S01]  /*3d360*/  LDC R114, c[0x0][0x278] ;  /* 0x00009e00ff727b82 */ /* 0x002e620000000800 */
[----:B--2---:R-:W-:-:S05]  /*3d370*/  IMAD R248, R122, 0x22a, R188 ;  /* 0x0000022a7af87824 */ /* 0x004fca00078e02bc */
[----:B------:R2:W-:Y:S04]  /*3d380*/  STG.E.U16 desc[UR4][R248.64], R118 ;  /* 0x00000076f8007986 */ /* 0x0005e8000c101504 */
[----:B--2---:R-:W2:Y:S01]  /*3d390*/  LDL.LU.64 R248, [R1+0x470] ;  /* 0x0004700001f87983 */ /* 0x004ea20000300a00 */
[--C-:B----4-:R-:W-:Y:S01]  /*3d3a0*/  IMAD R236, R116, 0x22c, R188.reuse ;  /* 0x0000022c74ec7824 */ /* 0x110fe200078e02bc */
[----:B------:R-:W2:Y:S02]  /*3d3b0*/  LDC R118, c[0x0][0x278] ;  /* 0x00009e00ff767b82 */ /* 0x000ea40000000800 */
[----:B------:R-:W4:Y:S04]  /*3d3c0*/  LDL.LU.64 R234, [R1+0x468] ;  /* 0x0004680001ea7983 */ /* 0x000f280000300a00 */
[----:B------:R0:W-:Y:S02]  /*3d3d0*/  STG.E.U16 desc[UR4][R236.64], R115 ;  /* 0x00000073ec007986 */ /* 0x0001e4000c101504 */
[----:B------:R-:W1:Y:S02]  /*3d3e0*/  LDC R116, c[0x0][0x278] ;  /* 0x00009e00ff747b82 */ /* 0x000e640000000800 */
[----:B0-----:R-:W4:Y:S01]  /*3d3f0*/  LDL.LU.64 R236, [R1+0x460] ;  /* 0x0004600001ec7983 */ /* 0x001f220000300a00 */
[----:B------:R-:W-:Y:S01]  /*3d400*/  IMAD R238, R112, 0x22e, R188 ;  /* 0x0000022e70ee7824 */ /* 0x000fe200078e02bc */
[----:B------:R-:W-:Y:S01]  /*3d410*/  PRMT R112, R115, 0x7632, R112 ;  /* 0x0000763273707816 */ /* 0x000fe20000000070 */
[----:B------:R-:W-:Y:S01]  /*3d420*/  IMAD R228, R117, 0x230, R188 ;  /* 0x0000023075e47824 */ /* 0x000fe200078e02bc */
[----:B------:R-:W-:-:S02]  /*3d430*/  PRMT R115, R108, 0x7632, R115 ;  /* 0x000076326c737816 */ /* 0x000fc40000000073 */
[----:B------:R-:W0:Y:S01]  /*3d440*/  LDC R117, c[0x0][0x278] ;  /* 0x00009e00ff757b82 */ /* 0x000e220000000800 */
[----:B------:R1:W-:Y:S04]  /*3d450*/  STG.E.U16 desc[UR4][R238.64], R112 ;  /* 0x00000070ee007986 */ /* 0x0003e8000c101504 */
[----:B------:R1:W-:Y:S01]  /*3d460*/  STG.E.U16 desc[UR4][R228.64], R108 ;  /* 0x0000006ce4007986 */ /* 0x0003e2000c101504 */
[----:B------:R-:W-:-:S03]  /*3d470*/  IMAD R240, R119, 0x232, R188 ;  /* 0x0000023277f07824 */ /* 0x000fc600078e02bc */
[----:B-1----:R-:W4:Y:S01]  /*3d480*/  LDL.LU.64 R238, [R1+0x458] ;  /* 0x0004580001ee7983 */ /* 0x002f220000300a00 */
[----:B------:R-:W4:Y:S03]  /*3d490*/  LDC R112, c[0x0][0x278] ;  /* 0x00009e00ff707b82 */ /* 0x000f260000000800 */
[----:B------:R1:W-:Y:S04]  /*3d4a0*/  STG.E.U16 desc[UR4][R240.64], R115 ;  /* 0x00000073f0007986 */ /* 0x0003e8000c101504 */
[----:B------:R-:W4:Y:S01]  /*3d4b0*/  LDL.LU.64 R228, [R1+0x450] ;  /* 0x0004500001e47983 */ /* 0x000f220000300a00 */
[----:B------:R-:W0:Y:S03]  /*3d4c0*/  LDC R108, c[0x0][0x278] ;  /* 0x00009e00ff6c7b82 */ /* 0x000e260000000800 */
[----:B-1----:R-:W4:Y:S05]  /*3d4d0*/  LDL.LU.64 R240, [R1+0x448] ;  /* 0x0004480001f07983 */ /* 0x002f2a0000300a00 */
[----:B------:R-:W1:Y:S01]  /*3d4e0*/  LDC R115, c[0x0][0x278] ;  /* 0x00009e00ff737b82 */ /* 0x000e620000000800 */
[----:B---3--:R-:W-:-:S07]  /*3d4f0*/  IMAD R242, R113, 0x234, R188 ;  /* 0x0000023471f27824 */ /* 0x008fce00078e02bc */
[----:B------:R-:W3:Y:S01]  /*3d500*/  LDC R119, c[0x0][0x278] ;  /* 0x00009e00ff777b82 */ /* 0x000ee20000000800 */
[----:B------:R-:W-:Y:S01]  /*3d510*/  IMAD R230, R114, 0x236, R188 ;  /* 0x0000023672e67824 */ /* 0x000fe200078e02bc */
[----:B------:R-:W-:Y:S01]  /*3d520*/  PRMT R114, R109, 0x7632, R114 ;  /* 0x000076326d727816 */ /* 0x000fe20000000072 */
[----:B------:R0:W-:Y:S01]  /*3d530*/  STG.E.U16 desc[UR4][R242.64], R109 ;  /* 0x0000006df2007986 */ /* 0x0001e2000c101504 */
[----:B------:R-:W-:-:S03]  /*3d540*/  IMAD R232, R116, 0x238, R188 ;  /* 0x0000023874e87824 */ /* 0x000fc600078e02bc */
[----:B------:R0:W-:Y:S01]  /*3d550*/  STG.E.U16 desc[UR4][R230.64], R114 ;  /* 0x00000072e6007986 */ /* 0x0001e2000c101504 */
[----:B------:R-:W1:Y:S03]  /*3d560*/  LDC R113, c[0x0][0x278] ;  /* 0x00009e00ff717b82 */ /* 0x000e660000000800 */
[----:B0-----:R-:W3:Y:S05]  /*3d570*/  LDL.LU.64 R242, [R1+0x440] ;  /* 0x0004400001f27983 */ /* 0x001eea0000300a00 */
[----:B------:R-:W0:Y:S01]  /*3d580*/  LDC R109, c[0x0][0x278] ;  /* 0x00009e00ff6d7b82 */ /* 0x000e220000000800 */
[----:B------:R-:W-:Y:S01]  /*3d590*/  PRMT R114, R110, 0x7632, R114 ;  /* 0x000076326e727816 */ /* 0x000fe20000000072 */
[----:B------:R-:W3:Y:S04]  /*3d5a0*/  LDL.LU.64 R230, [R1+0xb8] ;  /* 0x0000b80001e67983 */ /* 0x000ee80000300a00 */
[----:B------:R1:W-:Y:S04]  /*3d5b0*/  STG.E.U16 desc[UR4][R232.64], R110 ;  /* 0x0000006ee8007986 */ /* 0x0003e8000c101504 */
[----:B-1----:R-:W3:Y:S01]  /*3d5c0*/  LDL.LU.64 R232, [R1+0xb0] ;  /* 0x0000b00001e87983 */ /* 0x002ee20000300a00 */
[----:B------:R-:W3:Y:S01]  /*3d5d0*/  LDC R110, c[0x0][0x278] ;  /* 0x00009e00ff6e7b82 */ /* 0x000ee20000000800 */
[----:B--2---:R-:W-:-:S05]  /*3d5e0*/  IMAD R248, R118, 0x23a, R188 ;  /* 0x0000023a76f87824 */ /* 0x004fca00078e02bc */
[----:B------:R1:W-:Y:S04]  /*3d5f0*/  STG.E.U16 desc[UR4][R248.64], R114 ;  /* 0x00000072f8007986 */ /* 0x0003e8000c101504 */
[----:B-1----:R-:W2:Y:S01]  /*3d600*/  LDL.LU.64 R248, [R1+0xa8] ;  /* 0x0000a80001f87983 */ /* 0x002ea20000300a00 */
[--C-:B----4-:R-:W-:Y:S01]  /*3d610*/  IMAD R234, R112, 0x23c, R188.reuse ;  /* 0x0000023c70ea7824 */ /* 0x110fe200078e02bc */
[----:B------:R-:W1:Y:S01]  /*3d620*/  LDC R114, c[0x0][0x278] ;  /* 0x00009e00ff727b82 */ /* 0x000e620000000800 */
[----:B------:R-:W-:Y:S01]  /*3d630*/  IMAD R236, R108, 0x23e, R188 ;  /* 0x0000023e6cec7824 */ /* 0x000fe200078e02bc */
[----:B------:R-:W-:Y:S02]  /*3d640*/  PRMT R108, R111, 0x7632, R108 ;  /* 0x000076326f6c7816 */ /* 0x000fe4000000006c */
[----:B------:R4:W-:Y:S04]  /*3d650*/  STG.E.U16 desc[UR4][R234.64], R111 ;  /* 0x0000006fea007986 */ /* 0x0009e8000c101504 */
[----:B------:R-:W1:Y:S01]  /*3d660*/  LDC R112, c[0x0][0x278] ;  /* 0x00009e00ff707b82 */ /* 0x000e620000000800 */
[----:B------:R0:W-:Y:S04]  /*3d670*/  STG.E.U16 desc[UR4][R236.64], R108 ;  /* 0x0000006cec007986 */ /* 0x0001e8000c101504 */
[----:B----4-:R-:W4:Y:S03]  /*3d680*/  LDL.LU.64 R234, [R1+0xa0] ;  /* 0x0000a00001ea7983 */ /* 0x010f260000300a00 */
[----:B0-----:R-:W2:Y:S01]  /*3d690*/  LDC R108, c[0x0][0x278] ;  /* 0x00009e00ff6c7b82 */ /* 0x001ea20000000800 */
[--C-:B------:R-:W-:Y:S01]  /*3d6a0*/  IMAD R238, R113, 0x240, R188.reuse ;  /* 0x0000024071ee7824 */ /* 0x100fe200078e02bc */
[----:B------:R-:W-:Y:S01]  /*3d6b0*/  PRMT R111, R104, 0x7632, R111 ;  /* 0x00007632686f7816 */ /* 0x000fe2000000006f */
[----:B------:R-:W4:Y:S01]  /*3d6c0*/  LDL.LU.64 R236, [R1+0x98] ;  /* 0x0000980001ec7983 */ /* 0x000f220000300a00 */
[----:B------:R-:W-:-:S03]  /*3d6d0*/  IMAD R228, R115, 0x242, R188 ;  /* 0x0000024273e47824 */ /* 0x000fc600078e02bc */
[----:B------:R0:W-:Y:S01]  /*3d6e0*/  STG.E.U16 desc[UR4][R238.64], R104 ;  /* 0x00000068ee007986 */ /* 0x0001e2000c101504 */
[----:B------:R-:W4:Y:S01]  /*3d6f0*/  LDC R113, c[0x0][0x278] ;  /* 0x00009e00ff717b82 */ /* 0x000f220000000800 */
[--C-:B------:R-:W-:Y:S02]  /*3d700*/  IMAD R240, R109, 0x244, R188.reuse ;  /* 0x000002446df07824 */ /* 0x100fe400078e02bc */
[----:B------:R-:W-:Y:S05]  /*3d710*/  STG.E.U16 desc[UR4][R228.64], R111 ;  /* 0x0000006fe4007986 */ /* 0x000fea000c101504 */
[----:B------:R-:W4:Y:S01]  /*3d720*/  LDC R109, c[0x0][0x278] ;  /* 0x00009e00ff6d7b82 */ /* 0x000f220000000800 */
[----:B------:R1:W-:Y:S04]  /*3d730*/  STG.E.U16 desc[UR4][R240.64], R105 ;  /* 0x00000069f0007986 */ /* 0x0003e8000c101504 */
[----:B0-----:R-:W4:Y:S03]  /*3d740*/  LDL.LU.64 R238, [R1+0x90] ;  /* 0x0000900001ee7983 */ /* 0x001f260000300a00 */
[----:B------:R-:W4:Y:S01]  /*3d750*/  LDC R104, c[0x0][0x278] ;  /* 0x00009e00ff687b82 */ /* 0x000f220000000800 */
[----:B-1----:R-:W4:Y:S07]  /*3d760*/  LDL.LU.64 R240, [R1+0x88] ;  /* 0x0000880001f07983 */ /* 0x002f2e0000300a00 */
[----:B------:R-:W0:Y:S08]  /*3d770*/  LDC R111, c[0x0][0x278] ;  /* 0x00009e00ff6f7b82 */ /* 0x000e300000000800 */
[----:B------:R-:W1:Y:S01]  /*3d780*/  LDC R115, c[0x0][0x278] ;  /* 0x00009e00ff737b82 */ /* 0x000e620000000800 */
[----:B---3--:R-:W-:Y:S01]  /*3d790*/  IMAD R242, R110, 0x246, R188 ;  /* 0x000002466ef27824 */ /* 0x008fe200078e02bc */
[----:B------:R-:W-:Y:S01]  /*3d7a0*/  PRMT R110, R105, 0x7632, R110 ;  /* 0x00007632696e7816 */ /* 0x000fe2000000006e */
[----:B------:R-:W-:-:S04]  /*3d7b0*/  IMAD R230, R112, 0x248, R188 ;  /* 0x0000024870e67824 */ /* 0x000fc800078e02bc */
[----:B------:R3:W-:Y:S01]  /*3d7c0*/  STG.E.U16 desc[UR4][R242.64], R110 ;  /* 0x0000006ef2007986 */ /* 0x0007e2000c101504 */
[----:B------:R-:W1:Y:S03]  /*3d7d0*/  LDC R105, c[0x0][0x278] ;  /* 0x00009e00ff697b82 */ /* 0x000e660000000800 */
[----:B------:R3:W-:Y:S02]  /*3d7e0*/  STG.E.U16 desc[UR4][R230.64], R106 ;  /* 0x0000006ae6007986 */ /* 0x0007e4000c101504 */
[----:B---3--:R-:W-:Y:S02]  /*3d7f0*/  PRMT R110, R106, 0x7632, R110 ;  /* 0x000076326a6e7816 */ /* 0x008fe4000000006e */
[----:B------:R-:W3:Y:S01]  /*3d800*/  LDL.LU.64 R242, [R1+0x80] ;  /* 0x0000800001f27983 */ /* 0x000ee20000300a00 */
[--C-:B------:R-:W-:Y:S01]  /*3d810*/  IMAD R232, R114, 0x24a, R188.reuse ;  /* 0x0000024a72e87824 */ /* 0x100fe200078e02bc */
[----:B------:R-:W3:Y:S02]  /*3d820*/  LDC R106, c[0x0][0x278] ;  /* 0x00009e00ff6a7b82 */ /* 0x000ee40000000800 */
[----:B------:R-:W3:Y:S04]  /*3d830*/  LDL.LU.64 R224, [R1+0x78] ;  /* 0x0000780001e07983 */ /* 0x000ee80000300a00 */
[----:B------:R0:W-:Y:S04]  /*3d840*/  STG.E.U16 desc[UR4][R232.64], R110 ;  /* 0x0000006ee8007986 */ /* 0x0001e8000c101504 */
[----:B------:R-:W3:Y:S01]  /*3d850*/  LDL.LU.64 R226, [R1+0x70] ;  /* 0x0000700001e27983 */ /* 0x000ee20000300a00 */
[----:B0-----:R-:W0:Y:S01]  /*3d860*/  LDC R110, c[0x0][0x278] ;  /* 0x00009e00ff6e7b82 */ /* 0x001e220000000800 */
[----:B--2---:R-:W-:-:S07]  /*3d870*/  IMAD R248, R108, 0x24c, R188 ;  /* 0x0000024c6cf87824 */ /* 0x004fce00078e02bc */
[----:B------:R-:W2:Y:S01]  /*3d880*/  LDC R108, c[0x0][0x278] ;  /* 0x00009e00ff6c7b82 */ /* 0x000ea20000000800 */
[----:B------:R1:W-:Y:S04]  /*3d890*/  STG.E.U16 desc[UR4][R248.64], R107 ;  /* 0x0000006bf8007986 */ /* 0x0003e8000c101504 */
[----:B-1----:R-:W2:Y:S01]  /*3d8a0*/  LDL.LU.64 R248, [R1+0x68] ;  /* 0x0000680001f87983 */ /* 0x002ea20000300a00 */
[----:B----4-:R-:W-:Y:S01]  /*3d8b0*/  IMAD R234, R104, 0x24e, R188 ;  /* 0x0000024e68ea7824 */ /* 0x010fe200078e02bc */
[----:B------:R-:W-:Y:S02]  /*3d8c0*/  PRMT R104, R107, 0x7632, R104 ;  /* 0x000076326b687816 */ /* 0x000fe40000000068 */
[----:B------:R-:W4:Y:S04]  /*3d8d0*/  LDL.LU.64 R228, [R1+0x60] ;  /* 0x0000600001e47983 */ /* 0x000f280000300a00 */
[----:B------:R1:W-:Y:S01]  /*3d8e0*/  STG.E.U16 desc[UR4][R234.64], R104 ;  /* 0x00000068ea007986 */ /* 0x0003e2000c101504 */
[--C-:B------:R-:W-:Y:S01]  /*3d8f0*/  IMAD R236, R109, 0x250, R188.reuse ;  /* 0x000002506dec7824 */ /* 0x100fe200078e02bc */
[----:B------:R-:W-:Y:S01]  /*3d900*/  PRMT R107, R100, 0x7632, R107 ;  /* 0x00007632646b7816 */ /* 0x000fe2000000006b */
[----:B------:R-:W4:Y:S01]  /*3d910*/  LDC R109, c[0x0][0x278] ;  /* 0x00009e00ff6d7b82 */ /* 0x000f220000000800 */
[----:B------:R-:W4:Y:S07]  /*3d920*/  LDL.LU.64 R230, [R1+0x58] ;  /* 0x0000580001e67983 */ /* 0x000f2e0000300a00 */
[----:B-1----:R-:W1:Y:S01]  /*3d930*/  LDC R104, c[0x0][0x278] ;  /* 0x00009e00ff687b82 */ /* 0x002e620000000800 */
[----:B------:R0:W-:Y:S04]  /*3d940*/  STG.E.U16 desc[UR4][R236.64], R100 ;  /* 0x00000064ec007986 */ /* 0x0001e8000c101504 */
[----:B------:R-:W4:Y:S04]  /*3d950*/  LDL.LU.64 R232, [R1+0x50] ;  /* 0x0000500001e87983 */ /* 0x000f280000300a00 */
[----:B------:R-:W4:Y:S01]  /*3d960*/  LDL.LU.64 R234, [R1+0x48] ;  /* 0x0000480001ea7983 */ /* 0x000f220000300a00 */
[----:B------:R-:W-:-:S03]  /*3d970*/  IMAD R238, R111, 0x252, R188 ;  /* 0x000002526fee7824 */ /* 0x000fc600078e02bc */
[----:B0-----:R-:W4:Y:S01]  /*3d980*/  LDL.LU.64 R236, [R1+0x40] ;  /* 0x0000400001ec7983 */ /* 0x001f220000300a00 */
[----:B------:R-:W4:Y:S01]  /*3d990*/  LDC R100, c[0x0][0x278] ;  /* 0x00009e00ff647b82 */ /* 0x000f220000000800 */
[--C-:B------:R-:W-:Y:S02]  /*3d9a0*/  IMAD R240, R105, 0x254, R188.reuse ;  /* 0x0000025469f07824 */ /* 0x100fe400078e02bc */
[----:B------:R0:W-:Y:S05]  /*3d9b0*/  STG.E.U16 desc[UR4][R238.64], R107 ;  /* 0x0000006bee007986 */ /* 0x0001ea000c101504 */
[----:B------:R-:W4:Y:S01]  /*3d9c0*/  LDC R105, c[0x0][0x278] ;  /* 0x00009e00ff697b82 */ /* 0x000f220000000800 */
[----:B------:R0:W-:Y:S07]  /*3d9d0*/  STG.E.U16 desc[UR4][R240.64], R101 ;  /* 0x00000065f0007986 */ /* 0x0001ee000c101504 */
[----:B------:R-:W4:Y:S01]  /*3d9e0*/  LDC R111, c[0x0][0x278] ;  /* 0x00009e00ff6f7b82 */ /* 0x000f220000000800 */
[----:B0-----:R-:W4:Y:S04]  /*3d9f0*/  LDL.LU.64 R238, [R1+0x38] ;  /* 0x0000380001ee7983 */ /* 0x001f280000300a00 */
[----:B------:R-:W4:Y:S03]  /*3da00*/  LDL.LU.64 R240, [R1+0x30] ;  /* 0x0000300001f07983 */ /* 0x000f260000300a00 */
[----:B------:R-:W0:Y:S01]  /*3da10*/  LDC R107, c[0x0][0x278] ;  /* 0x00009e00ff6b7b82 */ /* 0x000e220000000800 */
[----:B---3--:R-:W-:Y:S01]  /*3da20*/  IMAD R242, R106, 0x256, R188 ;  /* 0x000002566af27824 */ /* 0x008fe200078e02bc */
[----:B------:R-:W-:-:S02]  /*3da30*/  PRMT R106, R101, 0x7632, R106 ;  /* 0x00007632656a7816 */ /* 0x000fc4000000006a */
[----:B------:R-:W-:Y:S01]  /*3da40*/  PRMT R112, R99, 0x7632, R112 ;  /* 0x0000763263707816 */ /* 0x000fe20000000070 */
[----:B--2---:R-:W-:Y:S01]  /*3da50*/  IMAD R224, R108, 0x258, R188 ;  /* 0x000002586ce07824 */ /* 0x004fe200078e02bc */
[----:B------:R-:W-:Y:S01]  /*3da60*/  PRMT R108, R102, 0x7632, R108 ;  /* 0x00007632666c7816 */ /* 0x000fe2000000006c */
[----:B------:R2:W-:Y:S01]  /*3da70*/  STG.E.U16 desc[UR4][R242.64], R106 ;  /* 0x0000006af2007986 */ /* 0x0005e2000c101504 */
[----:B------:R-:W3:Y:S01]  /*3da80*/  LDC R101, c[0x0][0x278] ;  /* 0x00009e00ff657b82 */ /* 0x000ee20000000800 */
[----:B------:R-:W-:Y:S02]  /*3da90*/  IMAD R226, R110, 0x25a, R188 ;  /* 0x0000025a6ee27824 */ /* 0x000fe400078e02bc */
[----:B------:R-:W-:Y:S01]  /*3daa0*/  STG.E.U16 desc[UR4][R224.64], R102 ;  /* 0x00000066e0007986 */ /* 0x000fe2000c101504 */
[----:B------:R-:W-:-:S04]  /*3dab0*/  IMAD R251, R251, 0x138, RZ ;  /* 0x00000138fbfb7824 */ /* 0x000fc800078e02ff */
[----:B------:R-:W3:Y:S01]  /*3dac0*/  LDC R110, c[0x0][0x278] ;  /* 0x00009e00ff6e7b82 */ /* 0x000ee20000000800 */
[----:B------:R-:W-:Y:S04]  /*3dad0*/  STG.E.U16 desc[UR4][R226.64], R108 ;  /* 0x0000006ce2007986 */ /* 0x000fe8000c101504 */
[----:B--2---:R-:W2:Y:S03]  /*3dae0*/  LDL.LU.64 R242, [R1+0x28] ;  /* 0x0000280001f27983 */ /* 0x004ea60000300a00 */
[----:B------:R-:W3:Y:S01]  /*3daf0*/  LDC R106, c[0x0][0x278] ;  /* 0x00009e00ff6a7b82 */ /* 0x000ee20000000800 */
[----:B-1----:R-:W-:-:S05]  /*3db00*/  IMAD R248, R104, 0x25c, R188 ;  /* 0x0000025c68f87824 */ /* 0x002fca00078e02bc */
[----:B------:R1:W-:Y:S04]  /*3db10*/  STG.E.U16 desc[UR4][R248.64], R103 ;  /* 0x00000067f8007986 */ /* 0x0003e8000c101504 */
[----:B-1----:R-:W3:Y:S01]  /*3db20*/  LDL.LU.64 R248, [R1+0x20] ;  /* 0x0000200001f87983 */ /* 0x002ee20000300a00 */
[----:B----4-:R-:W-:Y:S01]  /*3db30*/  IMAD R228, R100, 0x25e, R188 ;  /* 0x0000025e64e47824 */ /* 0x010fe200078e02bc */
[----:B------:R-:W-:Y:S01]  /*3db40*/  PRMT R100, R103, 0x7632, R100 ;  /* 0x0000763267647816 */ /* 0x000fe20000000064 */
[----:B------:R-:W-:Y:S01]  /*3db50*/  IMAD R230, R105, 0x260, R188 ;  /* 0x0000026069e67824 */ /* 0x000fe200078e02bc */
[----:B------:R-:W-:Y:S01]  /*3db60*/  PRMT R102, R96, 0x7632, R102 ;  /* 0x0000763260667816 */ /* 0x000fe20000000066 */
[----:B------:R-:W1:Y:S01]  /*3db70*/  LDC R103, c[0x0][0x278] ;  /* 0x00009e00ff677b82 */ /* 0x000e620000000800 */
[----:B------:R-:W-:Y:S01]  /*3db80*/  PRMT R104, R97, 0x7632, R104 ;  /* 0x0000763261687816 */ /* 0x000fe20000000068 */
[--C-:B0-----:R-:W-:Y:S01]  /*3db90*/  IMAD R232, R107, 0x262, R188.reuse ;  /* 0x000002626be87824 */ /* 0x101fe200078e02bc */
[----:B------:R0:W-:Y:S01]  /*3dba0*/  STG.E.U16 desc[UR4][R228.64], R100 ;  /* 0x00000064e4007986 */ /* 0x0001e2000c101504 */
[----:B------:R-:W-:-:S03]  /*3dbb0*/  IMAD R234, R109, 0x264, R188 ;  /* 0x000002646dea7824 */ /* 0x000fc600078e02bc */
[----:B------:R4:W-:Y:S01]  /*3dbc0*/  STG.E.U16 desc[UR4][R230.64], R96 ;  /* 0x00000060e6007986 */ /* 0x0009e2000c101504 */
[----:B------:R-:W-:Y:S01]  /*3dbd0*/  PRMT R108, R98, 0x7632, R108 ;  /* 0x00007632626c7816 */ /* 0x000fe2000000006c */
[----:B------:R-:W4:Y:S01]  /*3dbe0*/  LDC R109, c[0x0][0x278] ;  /* 0x00009e00ff6d7b82 */ /* 0x000f220000000800 */
[--C-:B------:R-:W-:Y:S01]  /*3dbf0*/  IMAD R236, R111, 0x266, R188.reuse ;  /* 0x000002666fec7824 */ /* 0x100fe200078e02bc */
[----:B------:R-:W-:Y:S04]  /*3dc00*/  STG.E.U16 desc[UR4][R232.64], R102 ;  /* 0x00000066e8007986 */ /* 0x000fe8000c101504 */
[----:B------:R4:W-:Y:S02]  /*3dc10*/  STG.E.U16 desc[UR4][R234.64], R97 ;  /* 0x00000061ea007986 */ /* 0x0009e4000c101504 */
[----:B------:R-:W3:Y:S02]  /*3dc20*/  LDC R105, c[0x0][0x278] ;  /* 0x00009e00ff697b82 */ /* 0x000ee40000000800 */
[----:B------:R-:W-:Y:S01]  /*3dc30*/  STG.E.U16 desc[UR4][R236.64], R104 ;  /* 0x00000068ec007986 */ /* 0x000fe2000c101504 */
[----:B------:R-:W-:-:S05]  /*3dc40*/  IMAD R238, R113, 0x268, R188 ;  /* 0x0000026871ee7824 */ /* 0x000fca00078e02bc */
[----:B0-----:R-:W0:Y:S01]  /*3dc50*/  LDC R100, c[0x0][0x278] ;  /* 0x00009e00ff647b82 */ /* 0x001e220000000800 */
[--C-:B------:R-:W-:Y:S01]  /*3dc60*/  IMAD R240, R115, 0x26a, R188.reuse ;  /* 0x0000026a73f07824 */ /* 0x100fe200078e02bc */
[----:B------:R1:W-:Y:S04]  /*3dc70*/  STG.E.U16 desc[UR4][R238.64], R98 ;  /* 0x00000062ee007986 */ /* 0x0003e8000c101504 */
[----:B------:R3:W-:Y:S01]  /*3dc80*/  STG.E.U16 desc[UR4][R240.64], R108 ;  /* 0x0000006cf0007986 */ /* 0x0007e2000c101504 */
[--C-:B--2---:R-:W-:Y:S01]  /*3dc90*/  IMAD R242, R117, 0x26c, R188.reuse ;  /* 0x0000026c75f27824 */ /* 0x104fe200078e02bc */
[----:B------:R-:W2:Y:S01]  /*3dca0*/  LDC R107, c[0x0][0x278] ;  /* 0x00009e00ff6b7b82 */ /* 0x000ea20000000800 */
[--C-:B----4-:R-:W-:Y:S01]  /*3dcb0*/  IMAD R96, R109, 0x270, R188.reuse ;  /* 0x000002706d607824 */ /* 0x110fe200078e02bc */
[----:B------:R-:W-:Y:S01]  /*3dcc0*/  LEA.HI.X.SX32 R97, R251, R3, 0x1, P4 ;  /* 0x00000003fb617211 */ /* 0x000fe200020f0eff */
[----:B-1----:R-:W-:Y:S01]  /*3dcd0*/  IMAD R98, R103, 0x272, R188 ;  /* 0x0000027267627824 */ /* 0x002fe200078e02bc */
[----:B------:R1:W-:Y:S01]  /*3dce0*/  STG.E.U16 desc[UR4][R242.64], R99 ;  /* 0x00000063f2007986 */ /* 0x0003e2000c101504 */
[----:B---3--:R-:W-:Y:S01]  /*3dcf0*/  IMAD R101, R101, 0x139, RZ ;  /* 0x0000013965657824 */ /* 0x008fe200078e02ff */
[----:B------:R-:W-:-:S02]  /*3dd00*/  PRMT R113, R92, 0x7632, R113 ;  /* 0x000076325c717816 */ /* 0x000fc40000000071 */
[----:B------:R-:W3:Y:S01]  /*3dd10*/  LDC R108, c[0x0][0x278] ;  /* 0x00009e00ff6c7b82 */ /* 0x000ee20000000800 */
[----:B------:R-:W-:Y:S01]  /*3dd20*/  IMAD R111, R105, 0x276, RZ ;  /* 0x00000276696f7824 */ /* 0x000fe200078e02ff */
[----:B------:R-:W4:Y:S04]  /*3dd30*/  LDL.LU R239, [R1+0x9e4] ;  /* 0x0009e40001ef7983 */ /* 0x000f280000300800 */
[----:B------:R-:W4:Y:S01]  /*3dd40*/  LDL.LU R237, [R1+0x9e0] ;  /* 0x0009e00001ed7983 */ /* 0x000f220000300800 */
[----:B-1----:R-:W-:Y:S01]  /*3dd50*/  LEA.HI.X.SX32 R99, R101, R3, 0x1, P5 ;  /* 0x0000000365637211 */ /* 0x002fe200028f0eff */
[----:B0-----:R-:W-:Y:S01]  /*3dd60*/  IMAD R101, R100, 0x13b, RZ ;  /* 0x0000013b64657824 */ /* 0x001fe200078e02ff */
[----:B------:R-:W0:Y:S01]  /*3dd70*/  LDC R102, c[0x0][0x278] ;  /* 0x00009e00ff667b82 */ /* 0x000e220000000800 */
[----:B------:R-:W4:Y:S04]  /*3dd80*/  LDL.LU R238, [R1+0x9dc] ;  /* 0x0009dc0001ee7983 */ /* 0x000f280000300800 */
[----:B------:R-:W4:Y:S01]  /*3dd90*/  LDL.LU R240, [R1+0x9d8] ;  /* 0x0009d80001f07983 */ /* 0x000f220000300800 */
[----:B--2---:R-:W-:-:S02]  /*3dda0*/  IMAD R107, R107, 0x27a, RZ ;  /* 0x0000027a6b6b7824 */ /* 0x004fc400078e02ff */
[----:B------:R-:W1:Y:S01]  /*3ddb0*/  LDC R109, c[0x0][0x278] ;  /* 0x00009e00ff6d7b82 */ /* 0x000e620000000800 */
[----:B------:R-:W2:Y:S04]  /*3ddc0*/  LDL.LU R243, [R1+0xa28] ;  /* 0x000a280001f37983 */ /* 0x000ea80000300800 */
[----:B------:R-:W2:Y:S03]  /*3ddd0*/  LDL.LU R241, [R1+0xa24] ;  /* 0x000a240001f17983 */ /* 0x000ea60000300800 */
[----:B------:R-:W3:Y:S01]  /*3dde0*/  LDC R103, c[0x0][0x278] ;  /* 0x00009e00ff677b82 */ /* 0x000ee20000000800 */
[----:B------:R-:W2:Y:S07]  /*3ddf0*/  LDL.LU R242, [R1+0xa20] ;  /* 0x000a200001f27983 */ /* 0x000eae0000300800 */
[----:B------:R-:W0:Y:S01]  /*3de00*/  LDC R105, c[0x0][0x278] ;  /* 0x00009e00ff697b82 */ /* 0x000e220000000800 */
[----:B-1----:R-:W-:-:S07]  /*3de10*/  IMAD R109, R109, 0x27e, RZ ;  /* 0x0000027e6d6d7824 */ /* 0x002fce00078e02ff */
[----:B------:R-:W1:Y:S08]  /*3de20*/  LDC R104, c[0x0][0x278] ;  /* 0x00009e00ff687b82 */ /* 0x000e700000000800 */
[----:B------:R-:W1:Y:S01]  /*3de30*/  LDC R100, c[0x0][0x278] ;  /* 0x00009e00ff647b82 */ /* 0x000e620000000800 */
[----:B------:R-:W-:-:S07]  /*3de40*/  IMAD R248, R119, 0x26e, R188 ;  /* 0x0000026e77f87824 */ /* 0x000fce00078e02bc */
[----:B------:R-:W4:Y:S01]  /*3de50*/  LDC R251, c[0x0][0x278] ;  /* 0x00009e00fffb7b82 */ /* 0x000f220000000800 */
[----:B------:R0:W-:Y:S07]  /*3de60*/  STG.E.U16 desc[UR4][R248.64], R112 ;  /* 0x00000070f8007986 */ /* 0x0001ee000c101504 */
[----:B------:R-:W2:Y:S08]  /*3de70*/  LDC R234, c[0x0][0x278] ;  /* 0x00009e00ffea7b82 */ /* 0x000eb00000000800 */
[----:B0-----:R-:W0:Y:S01]  /*3de80*/  LDC R249, c[0x0][0x278] ;  /* 0x00009e00fff97b82 */ /* 0x001e220000000800 */
[----:B------:R-:W-:Y:S01]  /*3de90*/  IMAD R188, R189, 0x274, R188 ;  /* 0x00000274bdbc7824 */ /* 0x000fe200078e02bc */
[----:B------:R-:W-:Y:S01]  /*3dea0*/  PRMT R112, R93, 0x7632, R112 ;  /* 0x000076325d707816 */ /* 0x000fe20000000070 */
[----:B------:R-:W-:Y:S01]  /*3deb0*/  IMAD R105, R105, 0x282, RZ ;  /* 0x0000028269697824 */ /* 0x000fe200078e02ff */
[----:B------:R-:W2:Y:S04]  /*3dec0*/  LDL.LU R248, [R1+0xa18] ;  /* 0x000a180001f87983 */ /* 0x000ea80000300800 */
[----:B------:R-:W2:Y:S01]  /*3ded0*/  LDC R236, c[0x0][0x278] ;  /* 0x00009e00ffec7b82 */ /* 0x000ea20000000800 */
[----:B0-----:R-:W-:-:S05]  /*3dee0*/  IMAD R249, R249, 0x13a, RZ ;  /* 0x0000013af9f97824 */ /* 0x001fca00078e02ff */
[----:B------:R-:W-:Y:S02]  /*3def0*/  LEA.HI.X.SX32 R189, R249, R3, 0x1, P6 ;  /* 0x00000003f9bd7211 */ /* 0x000fe400030f0eff */
[----:B------:R-:W0:Y:S01]  /*3df00*/  LDC R249, c[0x0][0x278] ;  /* 0x00009e00fff97b82 */ /* 0x000e220000000800 */
[----:B------:R1:W-:Y:S04]  /*3df10*/  STG.E.U16 desc[UR4][R96.64], R92 ;  /* 0x0000005c60007986 */ /* 0x0003e8000c101504 */
[----:B------:R3:W-:Y:S01]  /*3df20*/  STG.E.U16 desc[UR4][R98.64], R113 ;  /* 0x0000007162007986 */ /* 0x0007e2000c101504 */
[----:B-1----:R-:W-:-:S03]  /*3df30*/  IMAD R97, R106, 0x278, RZ ;  /* 0x000002786a617824 */ /* 0x002fc600078e02ff */
[----:B------:R1:W-:Y:S01]  /*3df40*/  STG.E.U16 desc[UR4][R188.64], R93 ;  /* 0x0000005dbc007986 */ /* 0x0003e2000c101504 */
[----:B0-----:R-:W-:Y:S01]  /*3df50*/  IMAD R249, R249, 0x13c, RZ ;  /* 0x0000013cf9f97824 */ /* 0x001fe200078e02ff */
[-C--:B------:R-:W-:Y:S02]  /*3df60*/  IADD3 R92, P5, R97, R2.reuse, RZ ;  /* 0x00000002615c7210 */ /* 0x080fe40007fbe0ff */
[----:B------:R-:W-:Y:S01]  /*3df70*/  IADD3 R96, P4, R111, R2, RZ ;  /* 0x000000026f607210 */ /* 0x000fe20007f9e0ff */
[----:B---3--:R-:W-:Y:S01]  /*3df80*/  IMAD R99, R102, 0x13d, RZ ;  /* 0x0000013d66637824 */ /* 0x008fe200078e02ff */
[-C--:B-1----:R-:W-:Y:S01]  /*3df90*/  LEA.HI.X.SX32 R93, R249, R3.reuse, 0x1, P5 ;  /* 0x00000003f95d7211 */ /* 0x082fe200028f0eff */
[----:B------:R-:W-:Y:S01]  /*3dfa0*/  IMAD R111, R108, 0x27c, RZ ;  /* 0x0000027c6c6f7824 */ /* 0x000fe200078e02ff */
[----:B------:R-:W0:Y:S01]  /*3dfb0*/  LDC R249, c[0x0][0x278] ;  /* 0x00009e00fff97b82 */ /* 0x000e220000000800 */
[----:B------:R-:W-:-:S05]  /*3dfc0*/  LEA.HI.X.SX32 R97, R101, R3, 0x1, P4 ;  /* 0x0000000365617211 */ /* 0x000fca00020f0eff */
[----:B------:R-:W-:Y:S01]  /*3dfd0*/  STG.E.U16 desc[UR4][R96.64], R112 ;  /* 0x0000007060007986 */ /* 0x000fe2000c101504 */
[----:B------:R-:W-:Y:S01]  /*3dfe0*/  IADD3 R98, P6, R107, R2, RZ ;  /* 0x000000026b627210 */ /* 0x000fe20007fde0ff */
[----:B------:R-:W1:Y:S02]  /*3dff0*/  LDC R102, c[0x0][0x278] ;  /* 0x00009e00ff667b82 */ /* 0x000e640000000800 */
[----:B------:R3:W-:Y:S01]  /*3e000*/  STG.E.U16 desc[UR4][R92.64], R94 ;  /* 0x0000005e5c007986 */ /* 0x0007e2000c101504 */
[----:B------:R-:W-:-:S05]  /*3e010*/  PRMT R113, R94, 0x7632, R113 ;  /* 0x000076325e717816 */ /* 0x000fca0000000071 */
[----:B------:R-:W4:Y:S01]  /*3e020*/  LDC R106, c[0x0][0x278] ;  /* 0x00009e00ff6a7b82 */ /* 0x000f220000000800 */
[----:B---3--:R-:W-:Y:S01]  /*3e030*/  IADD3 R92, P5, R111, R2, RZ ;  /* 0x000000026f5c7210 */ /* 0x008fe20007fbe0ff */
[----:B0-----:R-:W-:Y:S02]  /*3e040*/  IMAD R249, R249, 0x13e, RZ ;  /* 0x0000013ef9f97824 */ /* 0x001fe400078e02ff */
[----:B------:R-:W-:Y:S01]  /*3e050*/  IMAD R97, R110, 0x280, RZ ;  /* 0x000002806e617824 */ /* 0x000fe200078e02ff */
[----:B------:R-:W-:Y:S01]  /*3e060*/  PRMT R108, R95, 0x7632, R108 ;  /* 0x000076325f6c7816 */ /* 0x000fe2000000006c */
[----:B------:R-:W-:Y:S01]  /*3e070*/  IMAD R101, R103, 0x13f, RZ ;  /* 0x0000013f67657824 */ /* 0x000fe200078e02ff */
[-C--:B------:R-:W-:Y:S01]  /*3e080*/  LEA.HI.X.SX32 R93, R249, R3.reuse, 0x1, P5 ;  /* 0x00000003f95d7211 */ /* 0x080fe200028f0eff */
[----:B------:R-:W0:Y:S08]  /*3e090*/  LDC R107, c[0x0][0x278] ;  /* 0x00009e00ff6b7b82 */ /* 0x000e300000000800 */
[----:B------:R-:W3:Y:S01]  /*3e0a0*/  LDC R249, c[0x0][0x278] ;  /* 0x00009e00fff97b82 */ /* 0x000ee20000000800 */
[----:B------:R-:W-:-:S02]  /*3e0b0*/  LEA.HI.X.SX32 R99, R99, R3, 0x1, P6 ;  /* 0x0000000363637211 */ /* 0x000fc400030f0eff */
[----:B------:R-:W-:-:S03]  /*3e0c0*/  IADD3 R94, P5, R97, R2, RZ ;  /* 0x00000002615e7210 */ /* 0x000fc60007fbe0ff */
[----:B------:R-:W-:Y:S01]  /*3e0d0*/  STG.E.U16 desc[UR4][R98.64], R113 ;  /* 0x0000007162007986 */ /* 0x000fe2000c101504 */
[----:B------:R-:W-:Y:S01]  /*3e0e0*/  IADD3 R96, P4, R109, R2, RZ ;  /* 0x000000026d607210 */ /* 0x000fe20007f9e0ff */
[----:B------:R-:W0:Y:S02]  /*3e0f0*/  LDC R103, c[0x0][0x278] ;  /* 0x00009e00ff677b82 */ /* 0x000e240000000800 */
[----:B------:R1:W-:Y:S01]  /*3e100*/  STG.E.U16 desc[UR4][R92.64], R95 ;  /* 0x0000005f5c007986 */ /* 0x0003e2000c101504 */
[----:B---3--:R-:W-:-:S05]  /*3e110*/  IMAD R249, R249, 0x140, RZ ;  /* 0x00000140f9f97824 */ /* 0x008fca00078e02ff */
[-C--:B-1----:R-:W-:Y:S02]  /*3e120*/  LEA.HI.X.SX32 R95, R249, R3.reuse, 0x1, P5 ;  /* 0x00000003f95f7211 */ /* 0x082fe400028f0eff */
[----:B------:R-:W1:Y:S01]  /*3e130*/  LDC R249, c[0x0][0x278] ;  /* 0x00009e00fff97b82 */ /* 0x000e620000000800 */
[----:B------:R-:W-:Y:S01]  /*3e140*/  IMAD R109, R102, 0x284, RZ ;  /* 0x00000284666d7824 */ /* 0x000fe200078e02ff */
[----:B------:R-:W-:Y:S01]  /*3e150*/  LEA.HI.X.SX32 R97, R101, R3, 0x1, P4 ;  /* 0x0000000365617211 */ /* 0x000fe200020f0eff */
[----:B----4-:R-:W-:-:S03]  /*3e160*/  IMAD R93, R106, 0x286, RZ ;  /* 0x000002866a5d7824 */ /* 0x010fc600078e02ff */
[-C--:B------:R-:W-:Y:S01]  /*3e170*/  IADD3 R92, P4, R109, R2.reuse, RZ ;  /* 0x000000026d5c7210 */ /* 0x080fe20007f9e0ff */
[----:B------:R-:W-:Y:S01]  /*3e180*/  STG.E.U16 desc[UR4][R96.64], R108 ;  /* 0x0000006c60007986 */ /* 0x000fe2000c101504 */
[----:B------:R-:W-:Y:S01]  /*3e190*/  IMAD R99, R104, 0x141, RZ ;  /* 0x0000014168637824 */ /* 0x000fe200078e02ff */
[-C--:B------:R-:W-:Y:S01]  /*3e1a0*/  IADD3 R98, P6, R105, R2.reuse, RZ ;  /* 0x0000000269627210 */ /* 0x080fe20007fde0ff */
[----:B0-----:R-:W-:Y:S01]  /*3e1b0*/  IMAD R107, R107, 0x288, RZ ;  /* 0x000002886b6b7824 */ /* 0x001fe200078e02ff */
[----:B------:R0:W-:Y:S01]  /*3e1c0*/  STG.E.U16 desc[UR4][R94.64], R88 ;  /* 0x000000585e007986 */ /* 0x0001e2000c101504 */
[----:B------:R-:W3:Y:S08]  /*3e1d0*/  LDC R101, c[0x0][0x278] ;  /* 0x00009e00ff657b82 */ /* 0x000ef00000000800 */
[----:B------:R-:W4:Y:S01]  /*3e1e0*/  LDC R105, c[0x0][0x278] ;  /* 0x00009e00ff697b82 */ /* 0x000f220000000800 */
[----:B-1----:R-:W-:Y:S01]  /*3e1f0*/  IMAD R249, R249, 0x142, RZ ;  /* 0x00000142f9f97824 */ /* 0x002fe200078e02ff */
[----:B0-----:R-:W-:-:S02]  /*3e200*/  IADD3 R94, P5, R93, R2, RZ ;  /* 0x000000025d5e7210 */ /* 0x001fc40007fbe0ff */
[----:B------:R-:W-:Y:S01]  /*3e210*/  PRMT R110, R88, 0x7632, R110 ;  /* 0x00007632586e7816 */ /* 0x000fe2000000006e */
[----:B------:R-:W-:Y:S01]  /*3e220*/  IMAD R109, R103, 0x28a, RZ ;  /* 0x0000028a676d7824 */ /* 0x000fe200078e02ff */
[-C--:B------:R-:W-:Y:S02]  /*3e230*/  LEA.HI.X.SX32 R93, R249, R3.reuse, 0x1, P4 ;  /* 0x00000003f95d7211 */ /* 0x080fe400020f0eff */
[----:B------:R-:W0:Y:S08]  /*3e240*/  LDC R104, c[0x0][0x278] ;  /* 0x00009e00ff687b82 */ /* 0x000e300000000800 */
[----:B------:R-:W1:Y:S01]  /*3e250*/  LDC R249, c[0x0][0x278] ;  /* 0x00009e00fff97b82 */ /* 0x000e620000000800 */
[----:B------:R-:W-:-:S02]  /*3e260*/  LEA.HI.X.SX32 R99, R99, R3, 0x1, P6 ;  /* 0x0000000363637211 */ /* 0x000fc400030f0eff */
[----:B------:R-:W-:Y:S01]  /*3e270*/  IADD3 R96, P6, R107, R2, RZ ;  /* 0x000000026b607210 */ /* 0x000fe20007fde0ff */
[----:B------:R-:W-:Y:S01]  /*3e280*/  IMAD R95, R100, 0x143, RZ ;  /* 0x00000143645f7824 */ /* 0x000fe200078e02ff */
[----:B------:R-:W-:-:S03]  /*3e290*/  PRMT R88, R89, 0x7632, R88 ;  /* 0x0000763259587816 */ /* 0x000fc60000000058 */
[----:B------:R-:W2:Y:S01]  /*3e2a0*/  LDC R102, c[0x0][0x278] ;  /* 0x00009e00ff667b82 */ /* 0x000ea20000000800 */
[----:B----4-:R-:W-:Y:S02]  /*3e2b0*/  IMAD R105, R105, 0x290, RZ ;  /* 0x0000029069697824 */ /* 0x010fe400078e02ff */
[----:B------:R-:W-:-:S05]  /*3e2c0*/  IMAD R251, R251, 0x146, RZ ;  /* 0x00000146fbfb7824 */ /* 0x000fca00078e02ff */
[----:B------:R-:W4:Y:S01]  /*3e2d0*/  LDC R106, c[0x0][0x278] ;  /* 0x00009e00ff6a7b82 */ /* 0x000f220000000800 */
[----:B-1----:R-:W-:Y:S01]  /*3e2e0*/  IMAD R249, R249, 0x144, RZ ;  /* 0x00000144f9f97824 */ /* 0x002fe200078e02ff */
[----:B------:R1:W-:Y:S06]  /*3e2f0*/  STG.E.U16 desc[UR4][R98.64], R110 ;  /* 0x0000006e62007986 */ /* 0x0003ec000c101504 */
[----:B------:R-:W4:Y:S01]  /*3e300*/  LDC R107, c[0x0][0x278] ;  /* 0x00009e00ff6b7b82 */ /* 0x000f220000000800 */
[----:B------:R-:W-:-:S07]  /*3e310*/  LEA.HI.X.SX32 R97, R249, R3, 0x1, P6 ;  /* 0x00000003f9617211 */ /* 0x000fce00030f0eff */
[----:B------:R-:W2:Y:S01]  /*3e320*/  LDC R249, c[0x0][0x278] ;  /* 0x00009e00fff97b82 */ /* 0x000ea20000000800 */
[----:B------:R-:W-:Y:S01]  /*3e330*/  LEA.HI.X.SX32 R95, R95, R3, 0x1, P5 ;  /* 0x000000035f5f7211 */ /* 0x000fe200028f0eff */
[----:B------:R3:W-:Y:S04]  /*3e340*/  STG.E.U16 desc[UR4][R92.64], R89 ;  /* 0x000000595c007986 */ /* 0x0007e8000c101504 */
[----:B------:R0:W-:Y:S02]  /*3e350*/  STG.E.U16 desc[UR4][R94.64], R88 ;  /* 0x000000585e007986 */ /* 0x0001e4000c101504 */
[----:B-1----:R-:W1:Y:S02]  /*3e360*/  LDC R98, c[0x0][0x278] ;  /* 0x00009e00ff627b82 */ /* 0x002e640000000800 */
[----:B------:R0:W-:Y:S01]  /*3e370*/  STG.E.U16 desc[UR4][R96.64], R90 ;  /* 0x0000005a60007986 */ /* 0x0001e2000c101504 */
[----:B---3--:R-:W-:-:S02]  /*3e380*/  IMAD R89, R101, 0x145, RZ ;  /* 0x0000014565597824 */ /* 0x008fc400078e02ff */
[----:B0-----:R-:W-:-:S03]  /*3e390*/  IMAD R111, R104, 0x28c, RZ ;  /* 0x0000028c686f7824 */ /* 0x001fc600078e02ff */
[----:B------:R-:W0:Y:S01]  /*3e3a0*/  LDC R99, c[0x0][0x278] ;  /* 0x00009e00ff637b82 */ /* 0x000e220000000800 */
[-C--:B------:R-:W-:Y:S02]  /*3e3b0*/  IADD3 R88, P5, R109, R2.reuse, RZ ;  /* 0x000000026d587210 */ /* 0x080fe40007fbe0ff */
[----:B------:R-:W-:Y:S02]  /*3e3c0*/  PRMT R97, R90, 0x7632, R97 ;  /* 0x000076325a617816 */ /* 0x000fe40000000061 */
[----:B------:R-:W-:Y:S01]  /*3e3d0*/  LEA.HI.X.SX32 R89, R89, R3, 0x1, P5 ;  /* 0x0000000359597211 */ /* 0x000fe200028f0eff */
[----:B--2---:R-:W-:Y:S01]  /*3e3e0*/  IMAD R249, R249, 0x148, RZ ;  /* 0x00000148f9f97824 */ /* 0x004fe200078e02ff */
[-C--:B------:R-:W-:Y:S01]  /*3e3f0*/  IADD3 R96, P6, R105, R2.reuse, RZ ;  /* 0x0000000269607210 */ /* 0x080fe20007fde0ff */
[----:B------:R-:W-:Y:S01]  /*3e400*/  IMAD R93, R102, 0x28e, RZ ;  /* 0x0000028e665d7824 */ /* 0x000fe200078e02ff */
[-C--:B------:R-:W-:Y:S01]  /*3e410*/  IADD3 R92, P4, R111, R2.reuse, RZ ;  /* 0x000000026f5c7210 */ /* 0x080fe20007f9e0ff */
[----:B------:R2:W-:Y:S01]  /*3e420*/  STG.E.U16 desc[UR4][R88.64], R97 ;  /* 0x0000006158007986 */ /* 0x0005e2000c101504 */
[----:B------:R-:W3:Y:S01]  /*3e430*/  LDC R103, c[0x0][0x278] ;  /* 0x00009e00ff677b82 */ /* 0x000ee20000000800 */
[----:B-1----:R-:W-:Y:S01]  /*3e440*/  IMAD R95, R98, 0x147, RZ ;  /* 0x00000147625f7824 */ /* 0x002fe200078e02ff */
[----:B------:R-:W-:Y:S01]  /*3e450*/  IADD3 R94, P5, R93, R2, RZ ;  /* 0x000000025d5e7210 */ /* 0x000fe20007fbe0ff */
[----:B----4-:R-:W-:Y:S01]  /*3e460*/  IMAD R107, R107, 0x294, RZ ;  /* 0x000002946b6b7824 */ /* 0x010fe200078e02ff */
[----:B------:R-:W-:-:S04]  /*3e470*/  PRMT R90, R91, 0x7632, R90 ;  /* 0x000076325b5a7816 */ /* 0x000fc8000000005a */
[----:B------:R-:W1:Y:S01]  /*3e480*/  LDC R101, c[0x0][0x278] ;  /* 0x00009e00ff657b82 */ /* 0x000e620000000800 */
[----:B--2---:R-:W-:-:S07]  /*3e490*/  LEA.HI.X.SX32 R97, R249, R3, 0x1, P6 ;  /* 0x00000003f9617211 */ /* 0x004fce00030f0eff */
[----:B------:R-:W2:Y:S01]  /*3e4a0*/  LDC R249, c[0x0][0x278] ;  /* 0x00009e00fff97b82 */ /* 0x000ea20000000800 */
[-C--:B------:R-:W-:Y:S02]  /*3e4b0*/  LEA.HI.X.SX32 R93, R251, R3.reuse, 0x1, P4 ;  /* 0x00000003fb5d7211 */ /* 0x080fe400020f0eff */
[----:B------:R-:W-:-:S03]  /*3e4c0*/  LEA.HI.X.SX32 R95, R95, R3, 0x1, P5 ;  /* 0x000000035f5f7211 */ /* 0x000fc600028f0eff */
[----:B------:R-:W-:Y:S01]  /*3e4d0*/  STG.E.U16 desc[UR4][R92.64], R91 ;  /* 0x0000005b5c007986 */ /* 0x000fe2000c101504 */
[----:B------:R-:W-:Y:S01]  /*3e4e0*/  IMAD R109, R106, 0x292, RZ ;  /* 0x000002926a6d7824 */ /* 0x000fe200078e02ff */
[----:B------:R-:W4:Y:S02]  /*3e4f0*/  LDC R104, c[0x0][0x278] ;  /* 0x00009e00ff687b82 */ /* 0x000f240000000800 */
[----:B------:R3:W-:Y:S01]  /*3e500*/  STG.E.U16 desc[UR4][R94.64], R90 ;  /* 0x0000005a5e007986 */ /* 0x0007e2000c101504 */
[----:B0-----:R-:W-:-:S05]  /*3e510*/  IMAD R89, R99, 0x149, RZ ;  /* 0x0000014963597824 */ /* 0x001fca00078e02ff */
[----:B------:R-:W0:Y:S01]  /*3e520*/  LDC R100, c[0x0][0x278] ;  /* 0x00009e00ff647b82 */ /* 0x000e220000000800 */
[-C--:B---3--:R-:W-:Y:S01]  /*3e530*/  IADD3 R90, P5, R107, R2.reuse, RZ ;  /* 0x000000026b5a7210 */ /* 0x088fe20007fbe0ff */
[----:B--2---:R-:W-:Y:S01]  /*3e540*/  IMAD R249, R249, 0x14a, RZ ;  /* 0x0000014af9f97824 */ /* 0x004fe200078e02ff */
[----:B------:R-:W-:Y:S01]  /*3e550*/  IADD3 R88, P4, R109, R2, RZ ;  /* 0x000000026d587210 */ /* 0x000fe20007f9e0ff */
[----:B------:R2:W-:Y:S04]  /*3e560*/  STG.E.U16 desc[UR4][R96.64], R84 ;  /* 0x0000005460007986 */ /* 0x0005e8000c101504 */
[----:B------:R-:W3:Y:S01]  /*3e570*/  LDC R102, c[0x0][0x278] ;  /* 0x00009e00ff667b82 */ /* 0x000ee20000000800 */
[----:B------:R-:W-:-:S07]  /*3e580*/  LEA.HI.X.SX32 R91, R249, R3, 0x1, P5 ;  /* 0x00000003f95b7211 */ /* 0x000fce00028f0eff */
[----:B------:R-:W4:Y:S01]  /*3e590*/  LDC R249, c[0x0][0x278] ;  /* 0x00009e00fff97b82 */ /* 0x000f220000000800 */
[----:B------:R-:W-:Y:S01]  /*3e5a0*/  LEA.HI.X.SX32 R89, R89, R3, 0x1, P4 ;  /* 0x0000000359597211 */ /* 0x000fe200020f0eff */
[----:B-1----:R-:W-:Y:S01]  /*3e5b0*/  IMAD R107, R101, 0x298, RZ ;  /* 0x00000298656b7824 */ /* 0x002fe200078e02ff */
[----:B--2---:R-:W-:-:S05]  /*3e5c0*/  PRMT R84, R84, 0x7632, R84 ;  /* 0x0000763254547816 */ /* 0x004fca0000000054 */
[----:B------:R1:W-:Y:S01]  /*3e5d0*/  STG.E.U16 desc[UR4][R88.64], R84 ;  /* 0x0000005458007986 */ /* 0x0003e2000c101504 */
[----:B------:R-:W2:Y:S08]  /*3e5e0*/  LDC R105, c[0x0][0x278] ;  /* 0x00009e00ff697b82 */ /* 0x000eb00000000800 */
[----:B------:R-:W2:Y:S01]  /*3e5f0*/  LDC R98, c[0x0][0x278] ;  /* 0x00009e00ff627b82 */ /* 0x000ea20000000800 */
[----:B-1----:R-:W-:Y:S01]  /*3e600*/  IADD3 R88, P5, R107, R2, RZ ;  /* 0x000000026b587210 */ /* 0x002fe20007fbe0ff */
[----:B----4-:R-:W-:-:S06]  /*3e610*/  IMAD R249, R249, 0x14c, RZ ;  /* 0x0000014cf9f97824 */ /* 0x010fcc00078e02ff */
[----:B------:R-:W1:Y:S01]  /*3e620*/  LDC R99, c[0x0][0x278] ;  /* 0x00009e00ff637b82 */ /* 0x000e620000000800 */
[----:B------:R-:W-:-:S07]  /*3e630*/  LEA.HI.X.SX32 R89, R249, R3, 0x1, P5 ;  /* 0x00000003f9597211 */ /* 0x000fce00028f0eff */
[----:B------:R-:W4:Y:S01]  /*3e640*/  LDC R249, c[0x0][0x278] ;  /* 0x00009e00fff97b82 */ /* 0x000f220000000800 */
[----:B------:R2:W-:Y:S01]  /*3e650*/  STG.E.U16 desc[UR4][R90.64], R85 ;  /* 0x000000555a007986 */ /* 0x0005e2000c101504 */
[----:B------:R-:W-:Y:S02]  /*3e660*/  IMAD R103, R103, 0x296, RZ ;  /* 0x0000029667677824 */ /* 0x000fe400078e02ff */
[----:B0-----:R-:W-:Y:S01]  /*3e670*/  IMAD R93, R100, 0x14b, RZ ;  /* 0x0000014b645d7824 */ /* 0x001fe200078e02ff */
[----:B------:R-:W-:Y:S01]  /*3e680*/  PRMT R106, R85, 0x7632, R106 ;  /* 0x00007632556a7816 */ /* 0x000fe2000000006a */
[----:B---3--:R-:W-:Y:S02]  /*3e690*/  IMAD R109, R102, 0x29a, RZ ;  /* 0x0000029a666d7824 */ /* 0x008fe400078e02ff */
[----:B------:R-:W0:Y:S01]  /*3e6a0*/  LDC R96, c[0x0][0x278] ;  /* 0x00009e00ff607b82 */ /* 0x000e220000000800 */
[----:B--2---:R-:W-:-:S07]  /*3e6b0*/  IMAD R91, R104, 0x29c, RZ ;  /* 0x0000029c685b7824 */ /* 0x004fce00078e02ff */
[----:B------:R-:W2:Y:S01]  /*3e6c0*/  LDC R94, c[0x0][0x278] ;  /* 0x00009e00ff5e7b82 */ /* 0x000ea20000000800 */
[-C--:B------:R-:W-:Y:S01]  /*3e6d0*/  IADD3 R90, P5, R91, R2.reuse, RZ ;  /* 0x000000025b5a7210 */ /* 0x080fe20007fbe0ff */
[----:B----4-:R-:W-:Y:S01]  /*3e6e0*/  IMAD R249, R249, 0x14e, RZ ;  /* 0x0000014ef9f97824 */ /* 0x010fe200078e02ff */
[-C--:B------:R-:W-:Y:S01]  /*3e6f0*/  IADD3 R92, P6, R103, R2.reuse, RZ ;  /* 0x00000002675c7210 */ /* 0x080fe20007fde0ff */
[----:B------:R-:W-:Y:S01]  /*3e700*/  IMAD R105, R105, 0x29e, RZ ;  /* 0x0000029e69697824 */ /* 0x000fe200078e02ff */
[----:B------:R-:W-:Y:S01]  /*3e710*/  IADD3 R84, P4, R109, R2, RZ ;  /* 0x000000026d547210 */ /* 0x000fe20007f9e0ff */
[----:B------:R-:W-:Y:S01]  /*3e720*/  IMAD R95, R98, 0x14d, RZ ;  /* 0x0000014d625f7824 */ /* 0x000fe200078e02ff */
[-C--:B------:R-:W-:Y:S01]  /*3e730*/  LEA.HI.X.SX32 R91, R249, R3.reuse, 0x1, P5 ;  /* 0x00000003f95b7211 */ /* 0x080fe200028f0eff */
[----:B------:R-:W3:Y:S08]  /*3e740*/  LDC R100, c[0x0][0x278] ;  /* 0x00009e00ff647b82 */ /* 0x000ef00000000800 */
[----:B------:R-:W4:Y:S01]  /*3e750*/  LDC R249, c[0x0][0x278] ;  /* 0x00009e00fff97b82 */ /* 0x000f220000000800 */
[----:B------:R-:W-:-:S05]  /*3e760*/  LEA.HI.X.SX32 R93, R93, R3, 0x1, P6 ;  /* 0x000000035d5d7211 */ /* 0x000fca00030f0eff */
[----:B------:R1:W-:Y:S01]  /*3e770*/  STG.E.U16 desc[UR4][R92.64], R106 ;  /* 0x0000006a5c007986 */ /* 0x0003e2000c101504 */
[----:B------:R-:W-:Y:S01]  /*3e780*/  LEA.HI.X.SX32 R85, R95, R3, 0x1, P4 ;  /* 0x000000035f557211 */ /* 0x000fe200020f0eff */
[----:B------:R-:W2:Y:S01]  /*3e790*/  LDC R103, c[0x0][0x278] ;  /* 0x00009e00ff677b82 */ /* 0x000ea20000000800 */
[----:B------:R-:W-:Y:S01]  /*3e7a0*/  PRMT R102, R86, 0x7632, R102 ;  /* 0x0000763256667816 */ /* 0x000fe20000000066 */
[----:B------:R0:W-:Y:S01]  /*3e7b0*/  STG.E.U16 desc[UR4][R88.64], R86 ;  /* 0x0000005658007986 */ /* 0x0001e2000c101504 */
[----:B------:R-:W-:-:S05]  /*3e7c0*/  PRMT R104, R87, 0x7632, R104 ;  /* 0x0000763257687816 */ /* 0x000fca0000000068 */
[----:B------:R-:W2:Y:S01]  /*3e7d0*/  LDC R101, c[0x0][0x278] ;  /* 0x00009e00ff657b82 */ /* 0x000ea20000000800 */
[----:B-1----:R-:W-:Y:S01]  /*3e7e0*/  IADD3 R92, P6, R105, R2, RZ ;  /* 0x00000002695c7210 */ /* 0x002fe20007fde0ff */
[----:B------:R-:W-:Y:S01]  /*3e7f0*/  IMAD R105, R99, 0x2a0, RZ ;  /* 0x000002a063697824 */ /* 0x000fe200078e02ff */
[----:B------:R-:W-:Y:S01]  /*3e800*/  STG.E.U16 desc[UR4][R84.64], R102 ;  /* 0x0000006654007986 */ /* 0x000fe2000c101504 */
[----:B----4-:R-:W-:-:S03]  /*3e810*/  IMAD R249, R249, 0x150, RZ ;  /* 0x00000150f9f97824 */ /* 0x010fc600078e02ff */
[----:B0-----:R-:W-:Y:S01]  /*3e820*/  IADD3 R86, P5, R105, R2, RZ ;  /* 0x0000000269567210 */ /* 0x001fe20007fbe0ff */
[----:B------:R0:W-:Y:S01]  /*3e830*/  STG.E.U16 desc[UR4][R90.64], R87 ;  /* 0x000000575a007986 */ /* 0x0001e2000c101504 */
[----:B---3--:R-:W-:Y:S01]  /*3e840*/  IMAD R107, R100, 0x2a2, RZ ;  /* 0x000002a2646b7824 */ /* 0x008fe200078e02ff */
[----:B------:R-:W1:Y:S01]  /*3e850*/  LDC R97, c[0x0][0x278] ;  /* 0x00009e00ff617b82 */ /* 0x000e620000000800 */
[----:B------:R-:W-:Y:S02]  /*3e860*/  IMAD R89, R96, 0x151, RZ ;  /* 0x0000015160597824 */ /* 0x000fe400078e02ff */
[----:B--2---:R-:W-:-:S05]  /*3e870*/  IMAD R103, R103, 0x2a4, RZ ;  /* 0x000002a467677824 */ /* 0x004fca00078e02ff */
[----:B------:R-:W2:Y:S01]  /*3e880*/  LDC R99, c[0x0][0x278] ;  /* 0x00009e00ff637b82 */ /* 0x000ea20000000800 */
[----:B0-----:R-:W-:-:S07]  /*3e890*/  LEA.HI.X.SX32 R87, R249, R3, 0x1, P5 ;  /* 0x00000003f9577211 */ /* 0x001fce00028f0eff */
[----:B------:R-:W0:Y:S01]  /*3e8a0*/  LDC R249, c[0x0][0x278] ;  /* 0x00009e00fff97b82 */ /* 0x000e220000000800 */
[-C--:B------:R-:W-:Y:S02]  /*3e8b0*/  IADD3 R84, P4, R107, R2.reuse, RZ ;  /* 0x000000026b547210 */ /* 0x080fe40007f9e0ff */
[----:B------:R-:W-:Y:S02]  /*3e8c0*/  IADD3 R88, P5, R103, R2, RZ ;  /* 0x0000000267587210 */ /* 0x000fe40007fbe0ff */
[----:B------:R-:W-:-:S03]  /*3e8d0*/  LEA.HI.X.SX32 R85, R89, R3, 0x1, P4 ;  /* 0x0000000359557211 */ /* 0x000fc600020f0eff */
[----:B------:R-:W3:Y:S01]  /*3e8e0*/  LDC R95, c[0x0][0x278] ;  /* 0x00009e00ff5f7b82 */ /* 0x000ee20000000800 */
[----:B------:R-:W-:Y:S02]  /*3e8f0*/  IMAD R93, R94, 0x14f, RZ ;  /* 0x0000014f5e5d7824 */ /* 0x000fe400078e02ff */
[----:B------:R-:W-:Y:S02]  /*3e900*/  IMAD R101, R101, 0x2a6, RZ ;  /* 0x000002a665657824 */ /* 0x000fe400078e02ff */
[----:B-1----:R-:W-:Y:S01]  /*3e910*/  IMAD R91, R97, 0x153, RZ ;  /* 0x00000153615b7824 */ /* 0x002fe200078e02ff */
[----:B------:R-:W-:Y:S02]  /*3e920*/  PRMT R100, R76, 0x7632, R100 ;  /* 0x000076324c647816 */ /* 0x000fe40000000064 */
[----:B------:R-:W1:Y:S01]  /*3e930*/  LDC R98, c[0x0][0x278] ;  /* 0x00009e00ff627b82 */ /* 0x000e620000000800 */
[----:B0-----:R-:W-:Y:S01]  /*3e940*/  IMAD R249, R249, 0x152, RZ ;  /* 0x00000152f9f97824 */ /* 0x001fe200078e02ff */
[----:B------:R-:W-:Y:S01]  /*3e950*/  LEA.HI.X.SX32 R93, R93, R3, 0x1, P6 ;  /* 0x000000035d5d7211 */ /* 0x000fe200030f0eff */
[----:B--2---:R-:W-:-:S05]  /*3e960*/  IMAD R99, R99, 0x2ac, RZ ;  /* 0x000002ac63637824 */ /* 0x004fca00078e02ff */
[----:B------:R-:W0:Y:S01]  /*3e970*/  LDC R94, c[0x0][0x278] ;  /* 0x00009e00ff5e7b82 */ /* 0x000e220000000800 */
[----:B------:R-:W-:-:S07]  /*3e980*/  LEA.HI.X.SX32 R89, R249, R3, 0x1, P5 ;  /* 0x00000003f9597211 */ /* 0x000fce00028f0eff */
[----:B------:R-:W2:Y:S01]  /*3e990*/  LDC R249, c[0x0][0x278] ;  /* 0x00009e00fff97b82 */ /* 0x000ea20000000800 */
[----:B------:R-:W-:Y:S01]  /*3e9a0*/  IADD3 R90, P6, R101, R2, RZ ;  /* 0x00000002655a7210 */ /* 0x000fe20007fde0ff */
[----:B------:R4:W-:Y:S01]  /*3e9b0*/  STG.E.U16 desc[UR4][R92.64], R104 ;  /* 0x000000685c007986 */ /* 0x0009e2000c101504 */
[----:B------:R-:W-:-:S05]  /*3e9c0*/  PRMT R102, R77, 0x7632, R102 ;  /* 0x000076324d667816 */ /* 0x000fca0000000066 */
[----:B------:R-:W0:Y:S08]  /*3e9d0*/  LDC R97, c[0x0][0x278] ;  /* 0x00009e00ff617b82 */ /* 0x000e300000000800 */
[----:B------:R-:W0:Y:S01]  /*3e9e0*/  LDC R96, c[0x0][0x278] ;  /* 0x00009e00ff607b82 */ /* 0x000e220000000800 */
[----:B--2---:R-:W-:Y:S01]  /*3e9f0*/  IMAD R251, R249, 0x154, RZ ;  /* 0x00000154f9fb7824 */ /* 0x004fe200078e02ff */
[----:B------:R-:W-:-:S06]  /*3ea00*/  LEA.HI.X.SX32 R91, R91, R3, 0x1, P6 ;  /* 0x000000035b5b7211 */ /* 0x000fcc00030f0eff */
[----:B------:R-:W2:Y:S01]  /*3ea10*/  LDC R249, c[0x0][0x278] ;  /* 0x00009e00fff97b82 */ /* 0x000ea20000000800 */
[----:B------:R3:W-:Y:S07]  /*3ea20*/  STG.E.U16 desc[UR4][R86.64], R76 ;  /* 0x0000004c56007986 */ /* 0x0007ee000c101504 */
[----:B----4-:R-:W4:Y:S01]  /*3ea30*/  LDC R93, c[0x0][0x278] ;  /* 0x00009e00ff5d7b82 */ /* 0x010f220000000800 */
[----:B---3--:R-:W-:Y:S01]  /*3ea40*/  IMAD R87, R95, 0x2a8, RZ ;  /* 0x000002a85f577824 */ /* 0x008fe200078e02ff */
[----:B------:R-:W-:Y:S01]  /*3ea50*/  IADD3 R86, P6, R99, R2, RZ ;  /* 0x0000000263567210 */ /* 0x000fe20007fde0ff */
[----:B-1----:R-:W-:-:S05]  /*3ea60*/  IMAD R101, R98, 0x2aa, RZ ;  /* 0x000002aa62657824 */ /* 0x002fca00078e02ff */
[----:B------:R-:W1:Y:S01]  /*3ea70*/  LDC R92, c[0x0][0x278] ;  /* 0x00009e00ff5c7b82 */ /* 0x000e620000000800 */
[----:B------:R-:W-:Y:S01]  /*3ea80*/  IADD3 R76, P4, R87, R2, RZ ;  /* 0x00000002574c7210 */ /* 0x000fe20007f9e0ff */
[----:B--2---:R-:W-:Y:S01]  /*3ea90*/  IMAD R249, R249, 0x156, RZ ;  /* 0x00000156f9f97824 */ /* 0x004fe200078e02ff */
[----:B------:R-:W-:Y:S01]  /*3eaa0*/  STG.E.U16 desc[UR4][R84.64], R100 ;  /* 0x0000006454007986 */ /* 0x000fe2000c101504 */
[----:B0-----:R-:W-:-:S04]  /*3eab0*/  IMAD R97, R97, 0x2b4, RZ ;  /* 0x000002b461617824 */ /* 0x001fc800078e02ff */
[----:B------:R-:W0:Y:S01]  /*3eac0*/  LDC R95, c[0x0][0x278] ;  /* 0x00009e00ff5f7b82 */ /* 0x000e220000000800 */
[----:B------:R-:W-:-:S07]  /*3ead0*/  LEA.HI.X.SX32 R87, R249, R3, 0x1, P6 ;  /* 0x00000003f9577211 */ /* 0x000fce00030f0eff */
[----:B------:R-:W2:Y:S01]  /*3eae0*/  LDC R249, c[0x0][0x278] ;  /* 0x00009e00fff97b82 */ /* 0x000ea20000000800 */
[----:B------:R3:W-:Y:S02]  /*3eaf0*/  STG.E.U16 desc[UR4][R88.64], R77 ;  /* 0x0000004d58007986 */ /* 0x0007e4000c101504 */
[----:B---3--:R-:W-:Y:S01]  /*3eb00*/  LEA.HI.X.SX32 R77, R251, R3, 0x1, P4 ;  /* 0x00000003fb4d7211 */ /* 0x008fe200020f0eff */
[----:B------:R-:W-:Y:S01]  /*3eb10*/  IMAD R85, R94, 0x155, RZ ;  /* 0x000001555e557824 */ /* 0x000fe200078e02ff */
[----:B------:R-:W-:Y:S02]  /*3eb20*/  IADD3 R84, P5, R101, R2, RZ ;  /* 0x0000000265547210 */ /* 0x000fe40007fbe0ff */
[----:B------:R-:W-:Y:S01]  /*3eb30*/  PRMT R98, R78, 0x7632, R98 ;  /* 0x000076324e627816 */ /* 0x000fe20000000062 */
[----:B------:R3:W-:Y:S01]  /*3eb40*/  STG.E.U16 desc[UR4][R90.64], R102 ;  /* 0x000000665a007986 */ /* 0x0007e2000c101504 */
[----:B------:R-:W1:Y:S01]  /*3eb50*/  LDC R88, c[0x0][0x278] ;  /* 0x00009e00ff587b82 */ /* 0x000e620000000800 */
[----:B--2---:R-:W-:-:S07]  /*3eb60*/  IMAD R251, R249, 0x158, RZ ;  /* 0x00000158f9fb7824 */ /* 0x004fce00078e02ff */
[----:B------:R-:W2:Y:S01]  /*3eb70*/  LDC R249, c[0x0][0x278] ;  /* 0x00009e00fff97b82 */ /* 0x000ea20000000800 */
[----:B------:R-:W-:Y:S01]  /*3eb80*/  LEA.HI.X.SX32 R85, R85, R3, 0x1, P5 ;  /* 0x0000000355557211 */ /* 0x000fe200028f0eff */
[----:B------:R-:W-:Y:S01]  /*3eb90*/  STG.E.U16 desc[UR4][R76.64], R78 ;  /* 0x0000004e4c007986 */ /* 0x000fe2000c101504 */
[----:B----4-:R-:W-:-:S03]  /*3eba0*/  IMAD R99, R93, 0x2ae, RZ ;  /* 0x000002ae5d637824 */ /* 0x010fc600078e02ff */
[----:B------:R-:W-:Y:S02]  /*3ebb0*/  STG.E.U16 desc[UR4][R84.64], R98 ;  /* 0x0000006254007986 */ /* 0x000fe4000c101504 */
[----:B------:R-:W4:Y:S02]  /*3ebc0*/  LDC R93, c[0x0][0x278] ;  /* 0x00009e00ff5d7b82 */ /* 0x000f240000000800 */
[----:B------:R1:W-:Y:S01]  /*3ebd0*/  STG.E.U16 desc[UR4][R86.64], R79 ;  /* 0x0000004f56007986 */ /* 0x0003e2000c101504 */
[----:B------:R-:W-:Y:S02]  /*3ebe0*/  IMAD R101, R96, 0x2b0, RZ ;  /* 0x000002b060657824 */ /* 0x000fe400078e02ff */
[----:B0-----:R-:W-:-:S03]  /*3ebf0*/  IMAD R95, R95, 0x2b2, RZ ;  /* 0x000002b25f5f7824 */ /* 0x001fc600078e02ff */
[----:B---3--:R-:W0:Y:S01]  /*3ec00*/  LDC R91, c[0x0][0x278] ;  /* 0x00009e00ff5b7b82 */ /* 0x008e220000000800 */
[-C--:B-1----:R-:W-:Y:S01]  /*3ec10*/  IADD3 R86, P6, R97, R2.reuse, RZ ;  /* 0x0000000261567210 */ /* 0x082fe20007fde0ff */
[----:B--2---:R-:W-:Y:S01]  /*3ec20*/  IMAD R249, R249, 0x15a, RZ ;  /* 0x0000015af9f97824 */ /* 0x004fe200078e02ff */
[-C--:B------:R-:W-:Y:S01]  /*3ec30*/  IADD3 R76, P5, R99, R2.reuse, RZ ;  /* 0x00000002634c7210 */ /* 0x080fe20007fbe0ff */
[----:B------:R-:W-:Y:S01]  /*3ec40*/  IMAD R77, R92, 0x157, RZ ;  /* 0x000001575c4d7824 */ /* 0x000fe200078e02ff */
[----:B------:R-:W-:-:S03]  /*3ec50*/  IADD3 R78, P4, R101, R2, RZ ;  /* 0x00000002654e7210 */ /* 0x000fc60007f9e0ff */
[----:B------:R-:W1:Y:S01]  /*3ec60*/  LDC R89, c[0x0][0x278] ;  /* 0x00009e00ff597b82 */ /* 0x000e620000000800 */
[----:B------:R-:W-:-:S07]  /*3ec70*/  LEA.HI.X.SX32 R87, R249, R3, 0x1, P6 ;  /* 0x00000003f9577211 */ /* 0x000fce00030f0eff */
[----:B------:R-:W2:Y:S01]  /*3ec80*/  LDC R249, c[0x0][0x278] ;  /* 0x00009e00fff97b82 */ /* 0x000ea20000000800 */
[----:B------:R-:W-:Y:S01]  /*3ec90*/  PRMT R100, R79, 0x7632, R100 ;  /* 0x000076324f647816 */ /* 0x000fe20000000064 */
[----:B------:R-:W-:Y:S01]  /*3eca0*/  IMAD R85, R88, 0x159, RZ ;  /* 0x0000015958557824 */ /* 0x000fe200078e02ff */
[-C--:B------:R-:W-:Y:S01]  /*3ecb0*/  LEA.HI.X.SX32 R77, R77, R3.reuse, 0x1, P5 ;  /* 0x000000034d4d7211 */ /* 0x080fe200028f0eff */
[----:B----4-:R-:W-:Y:S01]  /*3ecc0*/  IMAD R93, R93, 0x2b8, RZ ;  /* 0x000002b85d5d7824 */ /* 0x010fe200078e02ff */
[-C--:B------:R-:W-:Y:S02]  /*3ecd0*/  LEA.HI.X.SX32 R79, R251, R3.reuse, 0x1, P4 ;  /* 0x00000003fb4f7211 */ /* 0x080fe400020f0eff */
[----:B------:R-:W-:Y:S01]  /*3ece0*/  IADD3 R84, P5, R95, R2, RZ ;  /* 0x000000025f547210 */ /* 0x000fe20007fbe0ff */
[----:B------:R-:W-:Y:S01]  /*3ecf0*/  STG.E.U16 desc[UR4][R76.64], R100 ;  /* 0x000000644c007986 */ /* 0x000fe2000c101504 */
[----:B------:R-:W3:Y:S02]  /*3ed00*/  LDC R92, c[0x0][0x278] ;  /* 0x00009e00ff5c7b82 */ /* 0x000ee40000000800 */
[----:B------:R-:W-:Y:S01]  /*3ed10*/  LEA.HI.X.SX32 R85, R85, R3, 0x1, P5 ;  /* 0x0000000355557211 */ /* 0x000fe200028f0eff */
[----:B------:R4:W-:Y:S01]  /*3ed20*/  STG.E.U16 desc[UR4][R78.64], R80 ;  /* 0x000000504e007986 */ /* 0x0009e2000c101504 */
[----:B0-----:R-:W-:Y:S01]  /*3ed30*/  IMAD R97, R91, 0x2b6, RZ ;  /* 0x000002b65b617824 */ /* 0x001fe200078e02ff */
[----:B------:R-:W-:-:S03]  /*3ed40*/  PRMT R98, R80, 0x7632, R98 ;  /* 0x0000763250627816 */ /* 0x000fc60000000062 */
[----:B------:R-:W0:Y:S01]  /*3ed50*/  LDC R94, c[0x0][0x278] ;  /* 0x00009e00ff5e7b82 */ /* 0x000e220000000800 */
[----:B--2---:R-:W-:Y:S01]  /*3ed60*/  IMAD R249, R249, 0x15c, RZ ;  /* 0x0000015cf9f97824 */ /* 0x004fe200078e02ff */
[-C--:B----4-:R-:W-:Y:S01]  /*3ed70*/  IADD3 R78, P5, R93, R2.reuse, RZ ;  /* 0x000000025d4e7210 */ /* 0x090fe20007fbe0ff */
[----:B-1----:R-:W-:Y:S01]  /*3ed80*/  IMAD R77, R89, 0x15b, RZ ;  /* 0x0000015b594d7824 */ /* 0x002fe200078e02ff */
[----:B------:R-:W-:Y:S01]  /*3ed90*/  IADD3 R76, P4, R97, R2, RZ ;  /* 0x00000002614c7210 */ /* 0x000fe20007f9e0ff */
[----:B------:R-:W-:Y:S01]  /*3eda0*/  STG.E.U16 desc[UR4][R84.64], R98 ;  /* 0x0000006254007986 */ /* 0x000fe2000c101504 */
[-C--:B------:R-:W-:Y:S02]  /*3edb0*/  LEA.HI.X.SX32 R79, R249, R3.reuse, 0x1, P5 ;  /* 0x00000003f94f7211 */ /* 0x080fe400028f0eff */
[----:B------:R-:W1:Y:S08]  /*3edc0*/  LDC R90, c[0x0][0x278] ;  /* 0x00009e00ff5a7b82 */ /* 0x000e700000000800 */
[----:B------:R-:W2:Y:S01]  /*3edd0*/  LDC R249, c[0x0][0x278] ;  /* 0x00009e00fff97b82 */ /* 0x000ea20000000800 */
[----:B------:R4:W-:Y:S01]  /*3ede0*/  STG.E.U16 desc[UR4][R86.64], R81 ;  /* 0x0000005156007986 */ /* 0x0009e2000c101504 */
[----:B------:R-:W-:Y:S01]  /*3edf0*/  LEA.HI.X.SX32 R77, R77, R3, 0x1, P4 ;  /* 0x000000034d4d7211 */ /* 0x000fe200020f0eff */
[----:B---3--:R-:W-:-:S05]  /*3ee00*/  IMAD R97, R92, 0x2bc, RZ ;  /* 0x000002bc5c617824 */ /* 0x008fca00078e02ff */
[----:B------:R-:W3:Y:S01]  /*3ee10*/  LDC R96, c[0x0][0x278] ;  /* 0x00009e00ff607b82 */ /* 0x000ee20000000800 */
[----:B----4-:R-:W-:Y:S01]  /*3ee20*/  PRMT R86, R81, 0x7632, R86 ;  /* 0x0000763251567816 */ /* 0x010fe20000000056 */
[----:B0-----:R-:W-:Y:S02]  /*3ee30*/  IMAD R99, R94, 0x2ba, RZ ;  /* 0x000002ba5e637824 */ /* 0x001fe400078e02ff */
[----:B-1----:R-:W-:-:S04]  /*3ee40*/  IMAD R85, R90, 0x15d, RZ ;  /* 0x0000015d5a557824 */ /* 0x002fc800078e02ff */
[----:B------:R-:W0:Y:S01]  /*3ee50*/  LDC R89, c[0x0][0x278] ;  /* 0x00009e00ff597b82 */ /* 0x000e220000000800 */
[----:B------:R-:W-:Y:S04]  /*3ee60*/  STG.E.U16 desc[UR4][R76.64], R86 ;  /* 0x000000564c007986 */ /* 0x000fe8000c101504 */
[----:B------:R1:W-:Y:S01]  /*3ee70*/  STG.E.U16 desc[UR4][R78.64], R82 ;  /* 0x000000524e007986 */ /* 0x0003e2000c101504 */
[----:B--2---:R-:W-:Y:S01]  /*3ee80*/  IMAD R249, R249, 0x15e, RZ ;  /* 0x0000015ef9f97824 */ /* 0x004fe200078e02ff */
[-C--:B------:R-:W-:Y:S01]  /*3ee90*/  IADD3 R80, P6, R99, R2.reuse, RZ ;  /* 0x0000000263507210 */ /* 0x080fe20007fde0ff */
[----:B------:R-:W2:Y:S01]  /*3eea0*/  LDC R95, c[0x0][0x278] ;  /* 0x00009e00ff5f7b82 */ /* 0x000ea20000000800 */
[----:B-1----:R-:W-:-:S07]  /*3eeb0*/  IADD3 R78, P5, R97, R2, RZ ;  /* 0x00000002614e7210 */ /* 0x002fce0007fbe0ff */
[----:B------:R-:W1:Y:S01]  /*3eec0*/  LDC R91, c[0x0][0x278] ;  /* 0x00009e00ff5b7b82 */ /* 0x000e620000000800 */
[----:B------:R-:W-:-:S07]  /*3eed0*/  LEA.HI.X.SX32 R79, R249, R3, 0x1, P5 ;  /* 0x00000003f94f7211 */ /* 0x000fce00028f0eff */
[----:B------:R-:W4:Y:S01]  /*3eee0*/  LDC R249, c[0x0][0x278] ;  /* 0x00009e00fff97b82 */ /* 0x000f220000000800 */
[----:B------:R-:W-:Y:S01]  /*3eef0*/  LEA.HI.X.SX32 R81, R85, R3, 0x1, P6 ;  /* 0x0000000355517211 */ /* 0x000fe200030f0eff */
[----:B---3--:R-:W-:Y:S01]  /*3ef00*/  IMAD R77, R96, 0x2c0, RZ ;  /* 0x000002c0604d7824 */ /* 0x008fe200078e02ff */
[----:B------:R-:W-:-:S05]  /*3ef10*/  PRMT R94, R82, 0x7632, R94 ;  /* 0x00007632525e7816 */ /* 0x000fca000000005e */
[----:B------:R3:W-:Y:S01]  /*3ef20*/  STG.E.U16 desc[UR4][R80.64], R94 ;  /* 0x0000005e50007986 */ /* 0x0007e2000c101504 */
[----:B------:R-:W0:Y:S08]  /*3ef30*/  LDC R88, c[0x0][0x278] ;  /* 0x00009e00ff587b82 */ /* 0x000e300000000800 */
[----:B------:R-:W0:Y:S01]  /*3ef40*/  LDC R87, c[0x0][0x278] ;  /* 0x00009e00ff577b82 */ /* 0x000e220000000800 */
[----:B---3--:R-:W-:Y:S01]  /*3ef50*/  IADD3 R80, P5, R77, R2, RZ ;  /* 0x000000024d507210 */ /* 0x008fe20007fbe0ff */
[----:B----4-:R-:W-:-:S06]  /*3ef60*/  IMAD R249, R249, 0x160, RZ ;  /* 0x00000160f9f97824 */ /* 0x010fcc00078e02ff */
[----:B------:R-:W3:Y:S01]  /*3ef70*/  LDC R92, c[0x0][0x278] ;  /* 0x00009e00ff5c7b82 */ /* 0x000ee20000000800 */
[----:B------:R-:W-:-:S07]  /*3ef80*/  LEA.HI.X.SX32 R81, R249, R3, 0x1, P5 ;  /* 0x00000003f9517211 */ /* 0x000fce00028f0eff */
[----:B------:R-:W4:Y:S01]  /*3ef90*/  LDC R249, c[0x0][0x278] ;  /* 0x00009e00fff97b82 */ /* 0x000f220000000800 */
[----:B------:R0:W-:Y:S01]  /*3efa0*/  STG.E.U16 desc[UR4][R78.64], R83 ;  /* 0x000000534e007986 */ /* 0x0001e2000c101504 */
[----:B--2---:R-:W-:Y:S02]  /*3efb0*/  IMAD R95, R95, 0x2be, RZ ;  /* 0x000002be5f5f7824 */ /* 0x004fe400078e02ff */
[----:B-1----:R-:W-:-:S04]  /*3efc0*/  IMAD R91, R91, 0x2c2, RZ ;  /* 0x000002c25b5b7824 */ /* 0x002fc800078e02ff */
[----:B------:R-:W1:Y:S01]  /*3efd0*/  LDC R90, c[0x0][0x278] ;  /* 0x00009e00ff5a7b82 */ /* 0x000e620000000800 */
[----:B0-----:R-:W-:Y:S01]  /*3efe0*/  IMAD R79, R89, 0x2c4, RZ ;  /* 0x000002c4594f7824 */ /* 0x001fe200078e02ff */
[----:B------:R-:W-:Y:S02]  /*3eff0*/  PRMT R96, R83, 0x7632, R96 ;  /* 0x0000763253607816 */ /* 0x000fe40000000060 */
[----:B------:R-:W-:Y:S01]  /*3f000*/  PRMT R97, R72, 0x7632, R97 ;  /* 0x0000763248617816 */ /* 0x000fe20000000061 */
[----:B------:R-:W-:Y:S01]  /*3f010*/  IMAD R85, R88, 0x15f, RZ ;  /* 0x0000015f58557824 */ /* 0x000fe200078e02ff */
[-C--:B------:R-:W-:Y:S01]  /*3f020*/  IADD3 R78, P5, R79, R2.reuse, RZ ;  /* 0x000000024f4e7210 */ /* 0x080fe20007fbe0ff */
[----:B------:R-:W-:Y:S01]  /*3f030*/  IMAD R87, R87, 0x161, RZ ;  /* 0x0000016157577824 */ /* 0x000fe200078e02ff */
[----:B------:R-:W0:Y:S01]  /*3f040*/  LDC R84, c[0x0][0x278] ;  /* 0x00009e00ff547b82 */ /* 0x000e220000000800 */
[----:B----4-:R-:W-:Y:S01]  /*3f050*/  IMAD R249, R249, 0x162, RZ ;  /* 0x00000162f9f97824 */ /* 0x010fe200078e02ff */
[----:B------:R-:W-:-:S02]  /*3f060*/  IADD3 R76, P4, R95, R2, RZ ;  /* 0x000000025f4c7210 */ /* 0x000fc40007f9e0ff */
[----:B------:R-:W-:-:S04]  /*3f070*/  IADD3 R82, P6, R91, R2, RZ ;  /* 0x000000025b527210 */ /* 0x000fc80007fde0ff */
[----:B------:R-:W2:Y:S01]  /*3f080*/  LDC R93, c[0x0][0x278] ;  /* 0x00009e00ff5d7b82 */ /* 0x000ea20000000800 */
[----:B------:R-:W-:-:S07]  /*3f090*/  LEA.HI.X.SX32 R79, R249, R3, 0x1, P5 ;  /* 0x00000003f94f7211 */ /* 0x000fce00028f0eff */
[----:B------:R-:W4:Y:S01]  /*3f0a0*/  LDC R249, c[0x0][0x278] ;  /* 0x00009e00fff97b82 */ /* 0x000f220000000800 */
[-C--:B------:R-:W-:Y:S02]  /*3f0b0*/  LEA.HI.X.SX32 R77, R85, R3.reuse, 0x1, P4 ;  /* 0x00000003554d7211 */ /* 0x080fe400020f0eff */
[----:B------:R-:W-:-:S03]  /*3f0c0*/  LEA.HI.X.SX32 R83, R87, R3, 0x1, P6 ;  /* 0x0000000357537211 */ /* 0x000fc600030f0eff */
[----:B------:R-:W-:Y:S01]  /*3f0d0*/  STG.E.U16 desc[UR4][R76.64], R96 ;  /* 0x000000604c007986 */ /* 0x000fe2000c101504 */
[----:B-1----:R-:W-:Y:S01]  /*3f0e0*/  IMAD R95, R90, 0x2c6, RZ ;  /* 0x000002c65a5f7824 */ /* 0x002fe200078e02ff */
[----:B------:R-:W1:Y:S02]  /*3f0f0*/  LDC R88, c[0x0][0x278] ;  /* 0x00009e00ff587b82 */ /* 0x000e640000000800 */
[----:B------:R-:W-:Y:S04]  /*3f100*/  STG.E.U16 desc[UR4][R80.64], R72 ;  /* 0x0000004850007986 */ /* 0x000fe8000c101504 */
[----:B------:R3:W-:Y:S01]  /*3f110*/  STG.E.U16 desc[UR4][R82.64], R97 ;  /* 0x0000006152007986 */ /* 0x0007e2000c101504 */
[----:B------:R-:W-:Y:S01]  /*3f120*/  PRMT R90, R73, 0x7632, R90 ;  /* 0x00007632495a7816 */ /* 0x000fe2000000005a */
[----:B--2---:R-:W-:Y:S01]  /*3f130*/  IMAD R93, R93, 0x2ca, RZ ;  /* 0x000002ca5d5d7824 */ /* 0x004fe200078e02ff */
[----:B------:R-:W2:Y:S01]  /*3f140*/  LDC R85, c[0x0][0x278] ;  /* 0x00009e00ff557b82 */ /* 0x000ea20000000800 */
[----:B------:R1:W-:Y:S01]  /*3f150*/  STG.E.U16 desc[UR4][R78.64], R73 ;  /* 0x000000494e007986 */ /* 0x0003e2000c101504 */
[----:B----4-:R-:W-:-:S06]  /*3f160*/  IMAD R249, R249, 0x164, RZ ;  /* 0x00000164f9f97824 */ /* 0x010fcc00078e02ff */
[----:B------:R-:W4:Y:S01]  /*3f170*/  LDC R89, c[0x0][0x278] ;  /* 0x00009e00ff597b82 */ /* 0x000f220000000800 */
[----:B---3--:R-:W-:-:S05]  /*3f180*/  IMAD R83, R92, 0x2c8, RZ ;  /* 0x000002c85c537824 */ /* 0x008fca00078e02ff */
[-C--:B------:R-:W-:Y:S01]  /*3f190*/  IADD3 R72, P5, R83, R2.reuse, RZ ;  /* 0x0000000253487210 */ /* 0x080fe20007fbe0ff */
[----:B0-----:R-:W-:Y:S01]  /*3f1a0*/  IMAD R77, R84, 0x163, RZ ;  /* 0x00000163544d7824 */ /* 0x001fe200078e02ff */
[----:B------:R-:W-:Y:S01]  /*3f1b0*/  IADD3 R76, P4, R95, R2, RZ ;  /* 0x000000025f4c7210 */ /* 0x000fe20007f9e0ff */
[----:B------:R-:W0:Y:S01]  /*3f1c0*/  LDC R91, c[0x0][0x278] ;  /* 0x00009e00ff5b7b82 */ /* 0x000e220000000800 */
[----:B-1----:R-:W-:-:S07]  /*3f1d0*/  LEA.HI.X.SX32 R73, R249, R3, 0x1, P5 ;  /* 0x00000003f9497211 */ /* 0x002fce00028f0eff */
[----:B------:R-:W1:Y:S01]  /*3f1e0*/  LDC R249, c[0x0][0x278] ;  /* 0x00009e00fff97b82 */ /* 0x000e620000000800 */
[----:B------:R-:W-:Y:S01]  /*3f1f0*/  IADD3 R80, P6, R93, R2, RZ ;  /* 0x000000025d507210 */ /* 0x000fe20007fde0ff */
[----:B------:R-:W-:Y:S01]  /*3f200*/  IMAD R93, R88, 0x2cc, RZ ;  /* 0x000002cc585d7824 */ /* 0x000fe200078e02ff */
[----:B------:R-:W-:-:S05]  /*3f210*/  LEA.HI.X.SX32 R77, R77, R3, 0x1, P4 ;  /* 0x000000034d4d7211 */ /* 0x000fca00020f0eff */
[----:B------:R3:W-:Y:S01]  /*3f220*/  STG.E.U16 desc[UR4][R76.64], R90 ;  /* 0x0000005a4c007986 */ /* 0x0007e2000c101504 */
[----:B--2---:R-:W-:Y:S01]  /*3f230*/  IMAD R81, R85, 0x165, RZ ;  /* 0x0000016555517824 */ /* 0x004fe200078e02ff */
[----:B------:R-:W2:Y:S01]  /*3f240*/  LDC R94, c[0x0][0x278] ;  /* 0x00009e00ff5e7b82 */ /* 0x000ea20000000800 */
[----:B----4-:R-:W-:Y:S01]  /*3f250*/  IMAD R89, R89, 0x2d0, RZ ;  /* 0x000002d059597824 */ /* 0x010fe200078e02ff */
[----:B------:R-:W-:-:S06]  /*3f260*/  PRMT R92, R74, 0x7632, R92 ;  /* 0x000076324a5c7816 */ /* 0x000fcc000000005c */
[----:B------:R-:W4:Y:S01]  /*3f270*/  LDC R86, c[0x0][0x278] ;  /* 0x00009e00ff567b82 */ /* 0x000f220000000800 */
[----:B---3--:R-:W-:Y:S01]  /*3f280*/  IADD3 R76, P5, R93, R2, RZ ;  /* 0x000000025d4c7210 */ /* 0x008fe20007fbe0ff */
[----:B-1----:R-:W-:Y:S01]  /*3f290*/  IMAD R249, R249, 0x166, RZ ;  /* 0x00000166f9f97824 */ /* 0x002fe200078e02ff */
[----:B------:R1:W-:Y:S01]  /*3f2a0*/  STG.E.U16 desc[UR4][R72.64], R74 ;  /* 0x0000004a48007986 */ /* 0x0003e2000c101504 */
[----:B------:R-:W-:-:S04]  /*3f2b0*/  PRMT R88, R75, 0x7632, R88 ;  /* 0x000076324b587816 */ /* 0x000fc80000000058 */
[----:B------:R-:W3:Y:S01]  /*3f2c0*/  LDC R87, c[0x0][0x278] ;  /* 0x00009e00ff577b82 */ /* 0x000ee20000000800 */
[----:B------:R-:W-:-:S07]  /*3f2d0*/  LEA.HI.X.SX32 R77, R249, R3, 0x1, P5 ;  /* 0x00000003f94d7211 */ /* 0x000fce00028f0eff */
[----:B------:R-:W0:Y:S01]  /*3f2e0*/  LDC R249, c[0x0][0x278] ;  /* 0x00009e00fff97b82 */ /* 0x000e220000000800 */
[----:B------:R-:W-:Y:S02]  /*3f2f0*/  LEA.HI.X.SX32 R81, R81, R3, 0x1, P6 ;  /* 0x0000000351517211 */ /* 0x000fe400030f0eff */
[----:B-1----:R-:W-:-:S03]  /*3f300*/  IADD3 R74, P5, R89, R2, RZ ;  /* 0x00000002594a7210 */ /* 0x002fc60007fbe0ff */
[----:B------:R-:W-:Y:S02]  /*3f310*/  STG.E.U16 desc[UR4][R80.64], R92 ;  /* 0x0000005c50007986 */ /* 0x000fe4000c101504 */
[----:B------:R-:W1:Y:S02]  /*3f320*/  LDC R85, c[0x0][0x278] ;  /* 0x00009e00ff557b82 */ /* 0x000e640000000800 */
[----:B------:R2:W-:Y:S06]  /*3f330*/  STG.E.U16 desc[UR4][R76.64], R75 ;  /* 0x0000004b4c007986 */ /* 0x0005ec000c101504 */
[----:B------:R-:W1:Y:S01]  /*3f340*/  LDC R84, c[0x0][0x278] ;  /* 0x00009e00ff547b82 */ /* 0x000e620000000800 */
[----:B0-----:R-:W-:-:S07]  /*3f350*/  IMAD R249, R249, 0x168, RZ ;  /* 0x00000168f9f97824 */ /* 0x001fce00078e02ff */
[----:B------:R-:W0:Y:S01]  /*3f360*/  LDC R83, c[0x0][0x278] ;  /* 0x00009e00ff537b82 */ /* 0x000e220000000800 */
[----:B--2---:R-:W-:-:S07]  /*3f370*/  LEA.HI.X.SX32 R75, R249, R3, 0x1, P5 ;  /* 0x00000003f94b7211 */ /* 0x004fce00028f0eff */
[----:B------:R-:W2:Y:S01]  /*3f380*/  LDC R249, c[0x0][0x278] ;  /* 0x00009e00fff97b82 */ /* 0x000ea20000000800 */
[----:B------:R-:W-:Y:S02]  /*3f390*/  IMAD R91, R91, 0x2ce, RZ ;  /* 0x000002ce5b5b7824 */ /* 0x000fe400078e02ff */
[----:B------:R-:W-:Y:S02]  /*3f3a0*/  IMAD R73, R94, 0x2d2, RZ ;  /* 0x000002d25e497824 */ /* 0x000fe400078e02ff */
[----:B----4-:R-:W-:Y:S01]  /*3f3b0*/  IMAD R79, R86, 0x167, RZ ;  /* 0x00000167564f7824 */ /* 0x010fe200078e02ff */
[----:B------:R-:W-:Y:S01]  /*3f3c0*/  IADD3 R72, P4, R91, R2, RZ ;  /* 0x000000025b487210 */ /* 0x000fe20007f9e0ff */
[----:B---3--:R-:W-:Y:S01]  /*3f3d0*/  IMAD R81, R87, 0x169, RZ ;  /* 0x0000016957517824 */ /* 0x008fe200078e02ff */
[----:B------:R-:W3:Y:S01]  /*3f3e0*/  LDC R82, c[0x0][0x278] ;  /* 0x00009e00ff527b82 */ /* 0x000ee20000000800 */
[----:B------:R-:W-:-:S07]  /*3f3f0*/  PRMT R89, R68, 0x7632, R89 ;  /* 0x0000763244597816 */ /* 0x000fce0000000059 */
[----:B------:R-:W4:Y:S01]  /*3f400*/  LDC R80, c[0x0][0x278] ;  /* 0x00009e00ff507b82 */ /* 0x000f220000000800 */
[----:B--2---:R-:W-:Y:S01]  /*3f410*/  IMAD R251, R249, 0x16a, RZ ;  /* 0x0000016af9fb7824 */ /* 0x004fe200078e02ff */
[----:B------:R-:W-:-:S06]  /*3f420*/  IADD3 R78, P6, R73, R2, RZ ;  /* 0x00000002494e7210 */ /* 0x000fcc0007fde0ff */
[----:B------:R-:W2:Y:S01]  /*3f430*/  LDC R249, c[0x0][0x278] ;  /* 0x00009e00fff97b82 */ /* 0x000ea20000000800 */
[----:B-1----:R-:W-:Y:S01]  /*3f440*/  IMAD R85, R85, 0x2d8, RZ ;  /* 0x000002d855557824 */ /* 0x002fe200078e02ff */
[-C--:B------:R-:W-:Y:S01]  /*3f450*/  LEA.HI.X.SX32 R73, R79, R3.reuse, 0x1, P4 ;  /* 0x000000034f497211 */ /* 0x080fe200020f0eff */
[----:B------:R-:W-:Y:S01]  /*3f460*/  IMAD R77, R84, 0x2d6, RZ ;  /* 0x000002d6544d7824 */ /* 0x000fe200078e02ff */
[----:B------:R-:W-:Y:S02]  /*3f470*/  LEA.HI.X.SX32 R79, R81, R3, 0x1, P6 ;  /* 0x00000003514f7211 */ /* 0x000fe400030f0eff */
[-C--:B------:R-:W-:Y:S01]  /*3f480*/  IADD3 R76, P6, R85, R2.reuse, RZ ;  /* 0x00000002554c7210 */ /* 0x080fe20007fde0ff */
[----:B------:R-:W-:Y:S01]  /*3f490*/  STG.E.U16 desc[UR4][R72.64], R88 ;  /* 0x0000005848007986 */ /* 0x000fe2000c101504 */
[----:B------:R-:W1:Y:S03]  /*3f4a0*/  LDC R86, c[0x0][0x278] ;  /* 0x00009e00ff567b82 */ /* 0x000e660000000800 */
[----:B------:R0:W-:Y:S05]  /*3f4b0*/  STG.E.U16 desc[UR4][R74.64], R68 ;  /* 0x000000444a007986 */ /* 0x0001ea000c101504 */
[----:B------:R-:W4:Y:S01]  /*3f4c0*/  LDC R87, c[0x0][0x278] ;  /* 0x00009e00ff577b82 */ /* 0x000f220000000800 */
[----:B--2---:R-:W-:Y:S01]  /*3f4d0*/  IMAD R249, R249, 0x16c, RZ ;  /* 0x0000016cf9f97824 */ /* 0x004fe200078e02ff */
[----:B0-----:R-:W-:Y:S01]  /*3f4e0*/  IADD3 R74, P5, R77, R2, RZ ;  /* 0x000000024d4a7210 */ /* 0x001fe20007fbe0ff */
[----:B------:R-:W-:-:S05]  /*3f4f0*/  IMAD R81, R83, 0x2d4, RZ ;  /* 0x000002d453517824 */ /* 0x000fca00078e02ff */
[----:B------:R-:W0:Y:S01]  /*3f500*/  LDC R84, c[0x0][0x278] ;  /* 0x00009e00ff547b82 */ /* 0x000e220000000800 */
[----:B------:R-:W-:-:S07]  /*3f510*/  LEA.HI.X.SX32 R77, R249, R3, 0x1, P6 ;  /* 0x00000003f94d7211 */ /* 0x000fce00030f0eff */
[----:B------:R-:W2:Y:S01]  /*3f520*/  LDC R249, c[0x0][0x278] ;  /* 0x00009e00fff97b82 */ /* 0x000ea20000000800 */
[----:B------:R-:W-:-:S04]  /*3f530*/  IADD3 R72, P4, R81, R2, RZ ;  /* 0x0000000251487210 */ /* 0x000fc80007f9e0ff */
[-C--:B------:R-:W-:Y:S01]  /*3f540*/  LEA.HI.X.SX32 R73, R251, R3.reuse, 0x1, P4 ;  /* 0x00000003fb497211 */ /* 0x080fe200020f0eff */
[----:B---3--:R-:W-:Y:S01]  /*3f550*/  IMAD R75, R82, 0x16b, RZ ;  /* 0x0000016b524b7824 */ /* 0x008fe200078e02ff */
[----:B------:R-:W-:Y:S01]  /*3f560*/  PRMT R68, R69, 0x7632, R68 ;  /* 0x0000763245447816 */ /* 0x000fe20000000044 */
[----:B------:R3:W-:Y:S01]  /*3f570*/  STG.E.U16 desc[UR4][R78.64], R89 ;  /* 0x000000594e007986 */ /* 0x0007e2000c101504 */
[----:B------:R-:W0:Y:S08]  /*3f580*/  LDC R83, c[0x0][0x278] ;  /* 0x00009e00ff537b82 */ /* 0x000e300000000800 */
[----:B------:R-:W0:Y:S01]  /*3f590*/  LDC R85, c[0x0][0x278] ;  /* 0x00009e00ff557b82 */ /* 0x000e220000000800 */
[----:B--2---:R-:W-:Y:S01]  /*3f5a0*/  IMAD R251, R249, 0x16e, RZ ;  /* 0x0000016ef9fb7824 */ /* 0x004fe200078e02ff */
[----:B------:R-:W-:-:S06]  /*3f5b0*/  LEA.HI.X.SX32 R75, R75, R3, 0x1, P5 ;  /* 0x000000034b4b7211 */ /* 0x000fcc00028f0eff */
[----:B------:R-:W2:Y:S01]  /*3f5c0*/  LDC R249, c[0x0][0x278] ;  /* 0x00009e00fff97b82 */ /* 0x000ea20000000800 */
[----:B------:R-:W-:Y:S04]  /*3f5d0*/  STG.E.U16 desc[UR4][R72.64], R69 ;  /* 0x0000004548007986 */ /* 0x000fe8000c101504 */
[----:B------:R-:W-:Y:S03]  /*3f5e0*/  STG.E.U16 desc[UR4][R74.64], R68 ;  /* 0x000000444a007986 */ /* 0x000fe6000c101504 */
[----:B---3--:R-:W3:Y:S01]  /*3f5f0*/  LDC R78, c[0x0][0x278] ;  /* 0x00009e00ff4e7b82 */ /* 0x008ee20000000800 */
[----:B------:R0:W-:Y:S01]  /*3f600*/  STG.E.U16 desc[UR4][R76.64], R70 ;  /* 0x000000464c007986 */ /* 0x0001e2000c101504 */
[----:B-1----:R-:W-:-:S02]  /*3f610*/  IMAD R89, R86, 0x2da, RZ ;  /* 0x000002da56597824 */ /* 0x002fc400078e02ff */
[----:B----4-:R-:W-:Y:S01]  /*3f620*/  IMAD R87, R87, 0x2dc, RZ ;  /* 0x000002dc57577824 */ /* 0x010fe200078e02ff */
[----:B------:R-:W-:-:S03]  /*3f630*/  PRMT R88, R70, 0x7632, R88 ;  /* 0x0000763246587816 */ /* 0x000fc60000000058 */
[----:B------:R-:W1:Y:S01]  /*3f640*/  LDC R82, c[0x0][0x278] ;  /* 0x00009e00ff527b82 */ /* 0x000e620000000800 */
[----:B0-----:R-:W-:Y:S02]  /*3f650*/  IMAD R77, R84, 0x2e0, RZ ;  /* 0x000002e0544d7824 */ /* 0x001fe400078e02ff */
[----:B--2---:R-:W-:Y:S01]  /*3f660*/  IMAD R249, R249, 0x170, RZ ;  /* 0x00000170f9f97824 */ /* 0x004fe200078e02ff */
[-C--:B------:R-:W-:Y:S01]  /*3f670*/  IADD3 R68, P5, R89, R2.reuse, RZ ;  /* 0x0000000259447210 */ /* 0x080fe20007fbe0ff */
[----:B------:R-:W-:Y:S01]  /*3f680*/  IMAD R69, R80, 0x16d, RZ ;  /* 0x0000016d50457824 */ /* 0x000fe200078e02ff */
[-C--:B------:R-:W-:Y:S01]  /*3f690*/  IADD3 R76, P6, R77, R2.reuse, RZ ;  /* 0x000000024d4c7210 */ /* 0x080fe20007fde0ff */
[----:B------:R-:W-:Y:S01]  /*3f6a0*/  IMAD R83, R83, 0x2de, RZ ;  /* 0x000002de53537824 */ /* 0x000fe200078e02ff */
[----:B------:R-:W-:Y:S01]  /*3f6b0*/  IADD3 R72, P4, R87, R2, RZ ;  /* 0x0000000257487210 */ /* 0x000fe20007f9e0ff */
[----:B------:R-:W0:Y:S01]  /*3f6c0*/  LDC R79, c[0x0][0x278] ;  /* 0x00009e00ff4f7b82 */ /* 0x000e220000000800 */
[----:B------:R-:W-:-:S07]  /*3f6d0*/  LEA.HI.X.SX32 R77, R249, R3, 0x1, P6 ;  /* 0x00000003f94d7211 */ /* 0x000fce00030f0eff */
[----:B------:R-:W2:Y:S01]  /*3f6e0*/  LDC R249, c[0x0][0x278] ;  /* 0x00009e00fff97b82 */ /* 0x000ea20000000800 */
[-C--:B------:R-:W-:Y:S01]  /*3f6f0*/  LEA.HI.X.SX32 R69, R69, R3.reuse, 0x1, P5 ;  /* 0x0000000345457211 */ /* 0x080fe200028f0eff */
[----:B---3--:R-:W-:Y:S01]  /*3f700*/  IMAD R75, R78, 0x16f, RZ ;  /* 0x0000016f4e4b7824 */ /* 0x008fe200078e02ff */
[-C--:B------:R-:W-:Y:S01]  /*3f710*/  LEA.HI.X.SX32 R73, R251, R3.reuse, 0x1, P4 ;  /* 0x00000003fb497211 */ /* 0x080fe200020f0eff */
[----:B------:R-:W-:Y:S01]  /*3f720*/  IMAD R85, R85, 0x2e4, RZ ;  /* 0x000002e455557824 */ /* 0x000fe200078e02ff */
[-C--:B------:R-:W-:Y:S01]  /*3f730*/  IADD3 R74, P5, R83, R2.reuse, RZ ;  /* 0x00000002534a7210 */ /* 0x080fe20007fbe0ff */
[----:B------:R-:W-:Y:S02]  /*3f740*/  STG.E.U16 desc[UR4][R68.64], R88 ;  /* 0x0000005844007986 */ /* 0x000fe4000c101504 */
[----:B------:R-:W3:Y:S01]  /*3f750*/  LDC R80, c[0x0][0x278] ;  /* 0x00009e00ff507b82 */ /* 0x000ee20000000800 */
[----:B------:R-:W-:Y:S01]  /*3f760*/  LEA.HI.X.SX32 R75, R75, R3, 0x1, P5 ;  /* 0x000000034b4b7211 */ /* 0x000fe200028f0eff */
[----:B------:R4:W-:Y:S06]  /*3f770*/  STG.E.U16 desc[UR4][R72.64], R71 ;  /* 0x0000004748007986 */ /* 0x0009ec000c101504 */
[----:B------:R-:W3:Y:S01]  /*3f780*/  LDC R86, c[0x0][0x278] ;  /* 0x00009e00ff567b82 */ /* 0x000ee20000000800 */
[----:B----4-:R-:W-:Y:S01]  /*3f790*/  IADD3 R72, P5, R85, R2, RZ ;  /* 0x0000000255487210 */ /* 0x010fe20007fbe0ff */
[----:B--2---:R-:W-:Y:S01]  /*3f7a0*/  IMAD R249, R249, 0x172, RZ ;  /* 0x00000172f9f97824 */ /* 0x004fe200078e02ff */
[----:B------:R-:W-:Y:S01]  /*3f7b0*/  PRMT R70, R71, 0x7632, R70 ;  /* 0x0000763247467816 */ /* 0x000fe20000000046 */
[----:B-1----:R-:W-:-:S04]  /*3f7c0*/  IMAD R87, R82, 0x2e2, RZ ;  /* 0x000002e252577824 */ /* 0x002fc800078e02ff */
[----:B------:R-:W1:Y:S01]  /*3f7d0*/  LDC R81, c[0x0][0x278] ;  /* 0x00009e00ff517b82 */ /* 0x000e620000000800 */
[----:B------:R-:W-:-:S07]  /*3f7e0*/  LEA.HI.X.SX32 R73, R249, R3, 0x1, P5 ;  /* 0x00000003f9497211 */ /* 0x000fce00028f0eff */
[----:B------:R-:W2:Y:S01]  /*3f7f0*/  LDC R249, c[0x0][0x278] ;  /* 0x00009e00fff97b82 */ /* 0x000ea20000000800 */
[----:B0-----:R-:W-:Y:S01]  /*3f800*/  IMAD R69, R79, 0x171, RZ ;  /* 0x000001714f457824 */ /* 0x001fe200078e02ff */
[----:B------:R-:W-:Y:S01]  /*3f810*/  IADD3 R68, P4, R87, R2, RZ ;  /* 0x0000000257447210 */ /* 0x000fe20007f9e0ff */
[----:B------:R-:W-:Y:S01]  /*3f820*/  STG.E.U16 desc[UR4][R74.64], R70 ;  /* 0x000000464a007986 */ /* 0x000fe2000c101504 */
[----:B---3--:R-:W-:Y:S02]  /*3f830*/  IMAD R85, R80, 0x2e8, RZ ;  /* 0x000002e850557824 */ /* 0x008fe400078e02ff */
[----:B------:R-:W-:Y:S01]  /*3f840*/  LEA.HI.X.SX32 R69, R69, R3, 0x1, P4 ;  /* 0x0000000345457211 */ /* 0x000fe200020f0eff */
[----:B------:R0:W-:Y:S01]  /*3f850*/  STG.E.U16 desc[UR4][R76.64], R64 ;  /* 0x000000404c007986 */ /* 0x0001e2000c101504 */
[----:B------:R-:W3:Y:S01]  /*3f860*/  LDC R84, c[0x0][0x278] ;  /* 0x00009e00ff547b82 */ /* 0x000ee20000000800 */
[----:B------:R-:W-:Y:S01]  /*3f870*/  IMAD R89, R86, 0x2e6, RZ ;  /* 0x000002e656597824 */ /* 0x000fe200078e02ff */
[----:B------:R-:W-:Y:S01]  /*3f880*/  PRMT R86, R65, 0x7632, R86 ;  /* 0x0000763241567816 */ /* 0x000fe20000000056 */
[----:B-1----:R-:W-:-:S05]  /*3f890*/  IMAD R71, R81, 0x173, RZ ;  /* 0x0000017351477824 */ /* 0x002fca00078e02ff */
[----:B------:R-:W1:Y:S01]  /*3f8a0*/  LDC R83, c[0x0][0x278] ;  /* 0x00009e00ff537b82 */ /* 0x000e620000000800 */
[----:B0-----:R-:W-:-:S05]  /*3f8b0*/  PRMT R64, R64, 0x7632, R64 ;  /* 0x0000763240407816 */ /* 0x001fca0000000040 */
[----:B------:R0:W-:Y:S01]  /*3f8c0*/  STG.E.U16 desc[UR4][R68.64], R64 ;  /* 0x0000004044007986 */ /* 0x0001e2000c101504 */
[----:B--2---:R-:W-:Y:S01]  /*3f8d0*/  IMAD R249, R249, 0x174, RZ ;  /* 0x00000174f9f97824 */ /* 0x004fe200078e02ff */
[-C--:B------:R-:W-:Y:S01]  /*3f8e0*/  IADD3 R70, P6, R89, R2.reuse, RZ ;  /* 0x0000000259467210 */ /* 0x080fe20007fde0ff */
[----:B------:R-:W2:Y:S01]  /*3f8f0*/  LDC R78, c[0x0][0x278] ;  /* 0x00009e00ff4e7b82 */ /* 0x000ea20000000800 */
[----:B------:R4:W-:Y:S07]  /*3f900*/  STG.E.U16 desc[UR4][R72.64], R65 ;  /* 0x0000004148007986 */ /* 0x0009ee000c101504 */
[----:B------:R-:W2:Y:S01]  /*3f910*/  LDC R77, c[0x0][0x278] ;  /* 0x00009e00ff4d7b82 */ /* 0x000ea20000000800 */
[----:B0-----:R-:W-:-:S04]  /*3f920*/  IADD3 R64, P5, R85, R2, RZ ;  /* 0x0000000255407210 */ /* 0x001fc80007fbe0ff */
[----:B----4-:R-:W-:-:S03]  /*3f930*/  LEA.HI.X.SX32 R65, R249, R3, 0x1, P5 ;  /* 0x00000003f9417211 */ /* 0x010fc600028f0eff */
[----:B------:R-:W0:Y:S01]  /*3f940*/  LDC R249, c[0x0][0x278] ;  /* 0x00009e00fff97b82 */ /* 0x000e220000000800 */
[----:B------:R-:W-:-:S05]  /*3f950*/  LEA.HI.X.SX32 R71, R71, R3, 0x1, P6 ;  /* 0x0000000347477211 */ /* 0x000fca00030f0eff */
[----:B------:R3:W-:Y:S02]  /*3f960*/  STG.E.U16 desc[UR4][R70.64], R86 ;  /* 0x0000005646007986 */ /* 0x0007e4000c101504 */
[----:B------:R-:W4:Y:S08]  /*3f970*/  LDC R80, c[0x0][0x278] ;  /* 0x00009e00ff507b82 */ /* 0x000f300000000800 */
[----:B------:R-:W4:Y:S01]  /*3f980*/  LDC R82, c[0x0][0x278] ;  /* 0x00009e00ff527b82 */ /* 0x000f220000000800 */
[----:B---3--:R-:W-:-:S05]  /*3f990*/  IMAD R71, R84, 0x2ec, RZ ;  /* 0x000002ec54477824 */ /* 0x008fca00078e02ff */
[----:B------:R-:W-:Y:S01]  /*3f9a0*/  IADD3 R70, P5, R71, R2, RZ ;  /* 0x0000000247467210 */ /* 0x000fe20007fbe0ff */
[----:B0-----:R-:W-:Y:S01]  /*3f9b0*/  IMAD R249, R249, 0x176, RZ ;  /* 0x00000176f9f97824 */ /* 0x001fe200078e02ff */
[----:B------:R-:W0:Y:S04]  /*3f9c0*/  LDC R79, c[0x0][0x278] ;  /* 0x00009e00ff4f7b82 */ /* 0x000e280000000800 */
[----:B------:R-:W-:-:S04]  /*3f9d0*/  LEA.HI.X.SX32 R71, R249, R3, 0x1, P5 ;  /* 0x00000003f9477211 */ /* 0x000fc800028f0eff */
[----:B------:R-:W3:Y:S01]  /*3f9e0*/  LDC R249, c[0x0][0x278] ;  /* 0x00009e00fff97b82 */ /* 0x000ee20000000800 */
[----:B-1----:R-:W-:Y:S02]  /*3f9f0*/  IMAD R83, R83, 0x2ea, RZ ;  /* 0x000002ea53537824 */ /* 0x002fe400078e02ff */
[----:B--2---:R-:W-:-:S03]  /*3fa00*/  IMAD R69, R78, 0x175, RZ ;  /* 0x000001754e457824 */ /* 0x004fc600078e02ff */
[----:B------:R-:W-:Y:S01]  /*3fa10*/  IADD3 R68, P4, R83, R2, RZ ;  /* 0x0000000253447210 */ /* 0x000fe20007f9e0ff */
[----:B------:R-:W-:Y:S01]  /*3fa20*/  IMAD R83, R77, 0x2f0, RZ ;  /* 0x000002f04d537824 */ /* 0x000fe200078e02ff */
[----:B------:R1:W-:Y:S01]  /*3fa30*/  STG.E.U16 desc[UR4][R64.64], R66 ;  /* 0x0000004240007986 */ /* 0x0003e2000c101504 */
[----:B------:R-:W2:Y:S01]  /*3fa40*/  LDC R74, c[0x0][0x278] ;  /* 0x00009e00ff4a7b82 */ /* 0x000ea20000000800 */
[----:B------:R-:W-:Y:S01]  /*3fa50*/  LEA.HI.X.SX32 R69, R69, R3, 0x1, P4 ;  /* 0x0000000345457211 */ /* 0x000fe200020f0eff */
[----:B----4-:R-:W-:-:S06]  /*3fa60*/  IMAD R85, R82, 0x2ee, RZ ;  /* 0x000002ee52557824 */ /* 0x010fcc00078e02ff */
[----:B------:R-:W4:Y:S01]  /*3fa70*/  LDC R75, c[0x0][0x278] ;  /* 0x00009e00ff4b7b82 */ /* 0x000f220000000800 */
[----:B-1----:R-:W-:Y:S02]  /*3fa80*/  PRMT R65, R66, 0x7632, R65 ;  /* 0x0000763242417816 */ /* 0x002fe40000000041 */
[----:B------:R-:W-:Y:S01]  /*3fa90*/  IADD3 R64, P5, R83, R2, RZ ;  /* 0x0000000253407210 */ /* 0x000fe20007fbe0ff */
[----:B---3--:R-:W-:Y:S02]  /*3faa0*/  IMAD R249, R249, 0x178, RZ ;  /* 0x00000178f9f97824 */ /* 0x008fe400078e02ff */
[----:B------:R1:W-:Y:S02]  /*3fab0*/  STG.E.U16 desc[UR4][R68.64], R65 ;  /* 0x0000004144007986 */ /* 0x0003e4000c101504 */
[----:B------:R-:W3:Y:S08]  /*3fac0*/  LDC R81, c[0x0][0x278] ;  /* 0x00009e00ff517b82 */ /* 0x000ef00000000800 */
[----:B------:R-:W3:Y:S01]  /*3fad0*/  LDC R76, c[0x0][0x278] ;  /* 0x00009e00ff4c7b82 */ /* 0x000ee20000000800 */
[----:B-1----:R-:W-:-:S07]  /*3fae0*/  LEA.HI.X.SX32 R65, R249, R3, 0x1, P5 ;  /* 0x00000003f9417211 */ /* 0x002fce00028f0eff */
[----:B------:R-:W1:Y:S01]  /*3faf0*/  LDC R249, c[0x0][0x278] ;  /* 0x00009e00fff97b82 */ /* 0x000e620000000800 */
[----:B------:R-:W-:-:S05]  /*3fb00*/  IMAD R69, R80, 0x2f4, RZ ;  /* 0x000002f450457824 */ /* 0x000fca00078e02ff */
[----:B------:R-:W-:Y:S02]  /*3fb10*/  IADD3 R68, P5, R69, R2, RZ ;  /* 0x0000000245447210 */ /* 0x000fe40007fbe0ff */
[----:B------:R-:W3:Y:S01]  /*3fb20*/  LDC R82, c[0x0][0x278] ;  /* 0x00009e00ff527b82 */ /* 0x000ee20000000800 */
[----:B0-----:R-:W-:Y:S01]  /*3fb30*/  IMAD R79, R79, 0x2f2, RZ ;  /* 0x000002f24f4f7824 */ /* 0x001fe200078e02ff */
[----:B------:R-:W-:-:S06]  /*3fb40*/  PRMT R84, R67, 0x7632, R84 ;  /* 0x0000763243547816 */ /* 0x000fcc0000000054 */
[----:B------:R-:W0:Y:S01]  /*3fb50*/  LDC R78, c[0x0][0x278] ;  /* 0x00009e00ff4e7b82 */ /* 0x000e220000000800 */
[----:B-1----:R-:W-:-:S07]  /*3fb60*/  IMAD R249, R249, 0x17a, RZ ;  /* 0x0000017af9f97824 */ /* 0x002fce00078e02ff */
[----:B------:R-:W1:Y:S01]  /*3fb70*/  LDC R77, c[0x0][0x278] ;  /* 0x00009e00ff4d7b82 */ /* 0x000e620000000800 */
[----:B------:R-:W-:-:S07]  /*3fb80*/  LEA.HI.X.SX32 R69, R249, R3, 0x1, P5 ;  /* 0x00000003f9457211 */ /* 0x000fce00028f0eff */
[----:B------:R-:W0:Y:S01]  /*3fb90*/  LDC R249, c[0x0][0x278] ;  /* 0x00009e00fff97b82 */ /* 0x000e220000000800 */
[----:B--2---:R-:W-:Y:S01]  /*3fba0*/  IMAD R73, R74, 0x177, RZ ;  /* 0x000001774a497824 */ /* 0x004fe200078e02ff */
[-C--:B------:R-:W-:Y:S01]  /*3fbb0*/  IADD3 R72, P6, R85, R2.reuse, RZ ;  /* 0x0000000255487210 */ /* 0x080fe20007fde0ff */
[----:B----4-:R-:W-:Y:S01]  /*3fbc0*/  IMAD R75, R75, 0x179, RZ ;  /* 0x000001794b4b7824 */ /* 0x010fe200078e02ff */
[----:B------:R-:W-:Y:S01]  /*3fbd0*/  IADD3 R66, P4, R79, R2, RZ ;  /* 0x000000024f427210 */ /* 0x000fe20007f9e0ff */
[----:B---3--:R-:W-:Y:S01]  /*3fbe0*/  IMAD R81, R81, 0x2f6, RZ ;  /* 0x000002f651517824 */ /* 0x008fe200078e02ff */
[----:B------:R-:W-:Y:S01]  /*3fbf0*/  LEA.HI.X.SX32 R73, R73, R3, 0x1, P6 ;  /* 0x0000000349497211 */ /* 0x000fe200030f0eff */
[----:B------:R2:W-:Y:S01]  /*3fc00*/  STG.E.U16 desc[UR4][R70.64], R67 ;  /* 0x0000004346007986 */ /* 0x0005e2000c101504 */
[----:B------:R-:W-:Y:S01]  /*3fc10*/  PRMT R80, R52, 0x7632, R80 ;  /* 0x0000763234507816 */ /* 0x000fe20000000050 */
[----:B------:R-:W3:Y:S01]  /*3fc20*/  LDC R74, c[0x0][0x278] ;  /* 0x00009e00ff4a7b82 */ /* 0x000ee20000000800 */
[----:B0-----:R-:W-:-:S07]  /*3fc30*/  IMAD R251, R249, 0x17c, RZ ;  /* 0x0000017cf9fb7824 */ /* 0x001fce00078e02ff */
[----:B------:R-:W0:Y:S01]  /*3fc40*/  LDC R249, c[0x0][0x278] ;  /* 0x00009e00fff97b82 */ /* 0x000e220000000800 */
[----:B--2---:R-:W-:Y:S01]  /*3fc50*/  IMAD R71, R76, 0x17b, RZ ;  /* 0x0000017b4c477824 */ /* 0x004fe200078e02ff */
[-C--:B------:R-:W-:Y:S01]  /*3fc60*/  IADD3 R70, P6, R81, R2.reuse, RZ ;  /* 0x0000000251467210 */ /* 0x080fe20007fde0ff */
[----:B------:R-:W-:Y:S01]  /*3fc70*/  IMAD R81, R82, 0x2fc, RZ ;  /* 0x000002fc52517824 */ /* 0x000fe200078e02ff */
[-C--:B------:R-:W-:Y:S01]  /*3fc80*/  LEA.HI.X.SX32 R67, R75, R3.reuse, 0x1, P4 ;  /* 0x000000034b437211 */ /* 0x080fe200020f0eff */
[----:B------:R2:W-:Y:S01]  /*3fc90*/  STG.E.U16 desc[UR4][R72.64], R84 ;  /* 0x0000005448007986 */ /* 0x0005e2000c101504 */
[----:B------:R-:W-:Y:S01]  /*3fca0*/  LEA.HI.X.SX32 R71, R71, R3, 0x1, P6 ;  /* 0x0000000347477211 */ /* 0x000fe200030f0eff */
[----:B-1----:R-:W-:Y:S01]  /*3fcb0*/  IMAD R79, R77, 0x2fa, RZ ;  /* 0x000002fa4d4f7824 */ /* 0x002fe200078e02ff */
[----:B------:R-:W-:Y:S01]  /*3fcc0*/  PRMT R83, R53, 0x7632, R83 ;  /* 0x0000763235537816 */ /* 0x000fe20000000053 */
[----:B------:R-:W-:Y:S01]  /*3fcd0*/  STG.E.U16 desc[UR4][R64.64], R52 ;  /* 0x0000003440007986 */ /* 0x000fe2000c101504 */
[----:B------:R-:W1:Y:S03]  /*3fce0*/  LDC R77, c[0x0][0x278] ;  /* 0x00009e00ff4d7b82 */ /* 0x000e660000000800 */
[----:B------:R4:W-:Y:S05]  /*3fcf0*/  STG.E.U16 desc[UR4][R66.64], R80 ;  /* 0x0000005042007986 */ /* 0x0009ea000c101504 */
[----:B--2---:R-:W2:Y:S01]  /*3fd00*/  LDC R73, c[0x0][0x278] ;  /* 0x00009e00ff497b82 */ /* 0x004ea20000000800 */
[----:B0-----:R-:W-:Y:S01]  /*3fd10*/  IMAD R249, R249, 0x17e, RZ ;  /* 0x0000017ef9f97824 */ /* 0x001fe200078e02ff */
[----:B----4-:R-:W-:-:S06]  /*3fd20*/  IADD3 R66, P6, R81, R2, RZ ;  /* 0x0000000251427210 */ /* 0x010fcc0007fde0ff */
[----:B------:R-:W0:Y:S01]  /*3fd30*/  LDC R75, c[0x0][0x278] ;  /* 0x00009e00ff4b7b82 */ /* 0x000e220000000800 */
[----:B------:R-:W-:-:S07]  /*3fd40*/  LEA.HI.X.SX32 R67, R249, R3, 0x1, P6 ;  /* 0x00000003f9437211 */ /* 0x000fce00030f0eff */
[----:B------:R-:W4:Y:S01]  /*3fd50*/  LDC R249, c[0x0][0x278] ;  /* 0x00009e00fff97b82 */ /* 0x000f220000000800 */
[----:B------:R-:W-:-:S05]  /*3fd60*/  IMAD R65, R78, 0x2f8, RZ ;  /* 0x000002f84e417824 */ /* 0x000fca00078e02ff */
[-C--:B------:R-:W-:Y:S02]  /*3fd70*/  IADD3 R64, P4, R65, R2.reuse, RZ ;  /* 0x0000000241407210 */ /* 0x080fe40007f9e0ff */
[----:B------:R-:W0:Y:S02]  /*3fd80*/  LDC R72, c[0x0][0x278] ;  /* 0x00009e00ff487b82 */ /* 0x000e240000000800 */
[----:B------:R-:W-:Y:S01]  /*3fd90*/  LEA.HI.X.SX32 R65, R251, R3, 0x1, P4 ;  /* 0x00000003fb417211 */ /* 0x000fe200020f0eff */
[----:B------:R3:W-:Y:S05]  /*3fda0*/  STG.E.U16 desc[UR4][R68.64], R53 ;  /* 0x0000003544007986 */ /* 0x0007ea000c101504 */
[----:B------:R-:W0:Y:S01]  /*3fdb0*/  LDC R76, c[0x0][0x278] ;  /* 0x00009e00ff4c7b82 */ /* 0x000e220000000800 */
[----:B----4-:R-:W-:Y:S01]  /*3fdc0*/  IMAD R251, R249, 0x180, RZ ;  /* 0x00000180f9fb7824 */ /* 0x010fe200078e02ff */
[----:B------:R-:W-:-:S06]  /*3fdd0*/  IADD3 R52, P5, R79, R2, RZ ;  /* 0x000000024f347210 */ /* 0x000fcc0007fbe0ff */
[----:B------:R-:W4:Y:S01]  /*3fde0*/  LDC R249, c[0x0][0x278] ;  /* 0x00009e00fff97b82 */ /* 0x000f220000000800 */
[----:B---3--:R-:W-:Y:S01]  /*3fdf0*/  IMAD R53, R74, 0x17d, RZ ;  /* 0x0000017d4a357824 */ /* 0x008fe200078e02ff */
[----:B------:R-:W-:Y:S01]  /*3fe00*/  PRMT R78, R54, 0x7632, R78 ;  /* 0x00007632364e7816 */ /* 0x000fe2000000004e */
[----:B-1----:R-:W-:-:S03]  /*3fe10*/  IMAD R77, R77, 0x304, RZ ;  /* 0x000003044d4d7824 */ /* 0x002fc600078e02ff */
[----:B------:R-:W-:Y:S01]  /*3fe20*/  LEA.HI.X.SX32 R53, R53, R3, 0x1, P5 ;  /* 0x0000000335357211 */ /* 0x000fe200028f0eff */
[----:B------:R1:W-:Y:S01]  /*3fe30*/  STG.E.U16 desc[UR4][R70.64], R83 ;  /* 0x0000005346007986 */ /* 0x0003e2000c101504 */
[----:B------:R-:W3:Y:S03]  /*3fe40*/  LDC R68, c[0x0][0x278] ;  /* 0x00009e00ff447b82 */ /* 0x000ee60000000800 */
[----:B------:R-:W-:Y:S01]  /*3fe50*/  STG.E.U16 desc[UR4][R64.64], R54 ;  /* 0x0000003640007986 */ /* 0x000fe2000c101504 */
[----:B--2---:R-:W-:-:S03]  /*3fe60*/  IMAD R79, R73, 0x2fe, RZ ;  /* 0x000002fe494f7824 */ /* 0x004fc600078e02ff */
[----:B------:R-:W-:Y:S01]  /*3fe70*/  STG.E.U16 desc[UR4][R52.64], R78 ;  /* 0x0000004e34007986 */ /* 0x000fe2000c101504 */
[----:B------:R-:W2:Y:S03]  /*3fe80*/  LDC R73, c[0x0][0x278] ;  /* 0x00009e00ff497b82 */ /* 0x000ea60000000800 */
[----:B------:R0:W-:Y:S01]  /*3fe90*/  STG.E.U16 desc[UR4][R66.64], R55 ;  /* 0x0000003742007986 */ /* 0x0001e2000c101504 */
[----:B----4-:R-:W-:-:S04]  /*3fea0*/  IMAD R249, R249, 0x182, RZ ;  /* 0x00000182f9f97824 */ /* 0x010fc800078e02ff */
[----:B-1----:R-:W1:Y:S01]  /*3feb0*/  LDC R71, c[0x0][0x278] ;  /* 0x00009e00ff477b82 */ /* 0x002e620000000800 */
[----:B0-----:R-:W-:Y:S01]  /*3fec0*/  IADD3 R66, P6, R77, R2, RZ ;  /* 0x000000024d427210 */ /* 0x001fe20007fde0ff */
[----:B------:R-:W-:Y:S01]  /*3fed0*/  IMAD R75, R75, 0x300, RZ ;  /* 0x000003004b4b7824 */ /* 0x000fe200078e02ff */
[----:B------:R-:W-:-:S05]  /*3fee0*/  PRMT R80, R55, 0x7632, R80 ;  /* 0x0000763237507816 */ /* 0x000fca0000000050 */
[----:B------:R-:W0:Y:S01]  /*3fef0*/  LDC R69, c[0x0][0x278] ;  /* 0x00009e00ff457b82 */ /* 0x000e220000000800 */
[----:B------:R-:W-:-:S07]  /*3ff00*/  LEA.HI.X.SX32 R67, R249, R3, 0x1, P6 ;  /* 0x00000003f9437211 */ /* 0x000fce00030f0eff */
[----:B------:R-:W4:Y:S01]  /*3ff10*/  LDC R249, c[0x0][0x278] ;  /* 0x00009e00fff97b82 */ /* 0x000f220000000800 */
[----:B------:R-:W-:Y:S01]  /*3ff20*/  IMAD R65, R72, 0x17f, RZ ;  /* 0x0000017f48417824 */ /* 0x000fe200078e02ff */
[-C--:B------:R-:W-:Y:S01]  /*3ff30*/  IADD3 R52, P5, R79, R2.reuse, RZ ;  /* 0x000000024f347210 */ /* 0x080fe20007fbe0ff */
[----:B------:R-:W-:Y:S01]  /*3ff40*/  IMAD R79, R76, 0x302, RZ ;  /* 0x000003024c4f7824 */ /* 0x000fe200078e02ff */
[-C--:B------:R-:W-:Y:S02]  /*3ff50*/  IADD3 R54, P4, R75, R2.reuse, RZ ;  /* 0x000000024b367210 */ /* 0x080fe40007f9e0ff */
[-C--:B------:R-:W-:Y:S01]  /*3ff60*/  LEA.HI.X.SX32 R53, R65, R3.reuse, 0x1, P5 ;  /* 0x0000000341357211 */ /* 0x080fe200028f0eff */
[----:B---3--:R-:W-:Y:S01]  /*3ff70*/  IMAD R65, R68, 0x181, RZ ;  /* 0x0000018144417824 */ /* 0x008fe200078e02ff */
[-C--:B------:R-:W-:Y:S01]  /*3ff80*/  LEA.HI.X.SX32 R55, R251, R3.reuse, 0x1, P4 ;  /* 0x00000003fb377211 */ /* 0x080fe200020f0eff */
[----:B--2---:R-:W-:Y:S01]  /*3ff90*/  IMAD R73, R73, 0x308, RZ ;  /* 0x0000030849497824 */ /* 0x004fe200078e02ff */
[----:B------:R-:W-:Y:S01]  /*3ffa0*/  IADD3 R64, P5, R79, R2, RZ ;  /* 0x000000024f407210 */ /* 0x000fe20007fbe0ff */
[----:B------:R-:W-:Y:S01]  /*3ffb0*/  STG.E.U16 desc[UR4][R52.64], R80 ;  /* 0x0000005034007986 */ /* 0x000fe2000c101504 */
[----:B------:R-:W2:Y:S02]  /*3ffc0*/  LDC R72, c[0x0][0x278] ;  /* 0x00009e00ff487b82 */ /* 0x000ea40000000800 */
[----:B------:R-:W-:Y:S01]  /*3ffd0*/  LEA.HI.X.SX32 R65, R65, R3, 0x1, P5 ;  /* 0x0000000341417211 */ /* 0x000fe200028f0eff */
[----:B------:R3:W-:Y:S01]  /*3ffe0*/  STG.E.U16 desc[UR4][R54.64], R60 ;  /* 0x0000003c36007986 */ /* 0x0007e2000c101504 */
[----:B-1----:R-:W-:Y:S01]  /*3fff0*/  IMAD R77, R71, 0x306, RZ ;  /* 0x00000306474d7824 */ /* 0x002fe200078e02ff */
[----:B------:R-:W-:-:S03]  /*40000*/  PRMT R78, R60, 0x7632, R78 ;  /* 0x000076323c4e7816 */ /* 0x000fc6000000004e */
[----:B------:R-:W1:Y:S01]  /*40010*/  LDC R74, c[0x0][0x278] ;  /* 0x00009e00ff4a7b82 */ /* 0x000e620000000800 */
[----:B----4-:R-:W-:Y:S01]  /*40020*/  IMAD R249, R249, 0x184, RZ ;  /* 0x00000184f9f97824 */ /* 0x010fe200078e02ff */
[-C--:B---3--:R-:W-:Y:S01]  /*40030*/  IADD3 R54, P5, R73, R2.reuse, RZ ;  /* 0x0000000249367210 */ /* 0x088fe20007fbe0ff */
[----:B0-----:R-:W-:Y:S01]  /*40040*/  IMAD R53, R69, 0x183, RZ ;  /* 0x0000018345357824 */ /* 0x001fe200078e02ff */
[----:B------:R-:W-:Y:S01]  /*40050*/  IADD3 R52, P4, R77, R2, RZ ;  /* 0x000000024d347210 */ /* 0x000fe20007f9e0ff */
[----:B------:R0:W-:Y:S01]  /*40060*/  STG.E.U16 desc[UR4][R64.64], R78 ;  /* 0x0000004e40007986 */ /* 0x0001e2000c101504 */
[-C--:B------:R-:W-:Y:S02]  /*40070*/  LEA.HI.X.SX32 R55, R249, R3.reuse, 0x1, P5 ;  /* 0x00000003f9377211 */ /* 0x080fe400028f0eff */
[----:B------:R-:W3:Y:S08]  /*40080*/  LDC R70, c[0x0][0x278] ;  /* 0x00009e00ff467b82 */ /* 0x000ef00000000800 */
[----:B------:R-:W4:Y:S01]  /*40090*/  LDC R249, c[0x0][0x278] ;  /* 0x00009e00fff97b82 */ /* 0x000f220000000800 */
[----:B------:R-:W-:Y:S01]  /*400a0*/  LEA.HI.X.SX32 R53, R53, R3, 0x1, P4 ;  /* 0x0000000335357211 */ /* 0x000fe200020f0eff */
[----:B--2---:R-:W-:Y:S01]  /*400b0*/  IMAD R77, R72, 0x30c, RZ ;  /* 0x0000030c484d7824 */ /* 0x004fe200078e02ff */
[----:B0-----:R-:W-:Y:S01]  /*400c0*/  PRMT R64, R61, 0x7632, R64 ;  /* 0x000076323d407816 */ /* 0x001fe20000000040 */
[----:B------:R-:W-:Y:S04]  /*400d0*/  STG.E.U16 desc[UR4][R66.64], R61 ;  /* 0x0000003d42007986 */ /* 0x000fe8000c101504 */
[----:B------:R0:W-:Y:S01]  /*400e0*/  STG.E.U16 desc[UR4][R52.64], R64 ;  /* 0x0000004034007986 */ /* 0x0001e2000c101504 */
[----:B------:R-:W2:Y:S01]  /*400f0*/  LDC R76, c[0x0][0x278] ;  /* 0x00009e00ff4c7b82 */ /* 0x000ea20000000800 */
[----:B-1----:R-:W-:-:S02]  /*40100*/  IMAD R79, R74, 0x30a, RZ ;  /* 0x0000030a4a4f7824 */ /* 0x002fc400078e02ff */
[----:B---3--:R-:W-:-:S05]  /*40110*/  IMAD R65, R70, 0x185, RZ ;  /* 0x0000018546417824 */ /* 0x008fca00078e02ff */
[----:B------:R-:W1:Y:S01]  /*40120*/  LDC R69, c[0x0][0x278] ;  /* 0x00009e00ff457b82 */ /* 0x000e620000000800 */
[-C--:B0-----:R-:W-:Y:S01]  /*40130*/  IADD3 R52, P5, R77, R2.reuse, RZ ;  /* 0x000000024d347210 */ /* 0x081fe20007fbe0ff */
[----:B----4-:R-:W-:Y:S01]  /*40140*/  IMAD R249, R249, 0x186, RZ ;  /* 0x00000186f9f97824 */ /* 0x010fe200078e02ff */
[----:B------:R-:W-:Y:S01]  /*40150*/  IADD3 R60, P6, R79, R2, RZ ;  /* 0x000000024f3c7210 */ /* 0x000fe20007fde0ff */
[----:B------:R2:W-:Y:S01]  /*40160*/  STG.E.U16 desc[UR4][R54.64], R62 ;  /* 0x0000003e36007986 */ /* 0x0005e2000c101504 */
[----:B------:R-:W-:-:S03]  /*40170*/  PRMT R74, R62, 0x7632, R74 ;  /* 0x000076323e4a7816 */ /* 0x000fc6000000004a */
[----:B------:R-:W0:Y:S01]  /*40180*/  LDC R75, c[0x0][0x278] ;  /* 0x00009e00ff4b7b82 */ /* 0x000e220000000800 */
[----:B------:R-:W-:-:S07]  /*40190*/  LEA.HI.X.SX32 R53, R249, R3, 0x1, P5 ;  /* 0x00000003f9357211 */ /* 0x000fce00028f0eff */
[----:B------:R-:W3:Y:S01]  /*401a0*/  LDC R249, c[0x0][0x278] ;  /* 0x00009e00fff97b82 */ /* 0x000ee20000000800 */
[----:B------:R-:W-:Y:S01]  /*401b0*/  LEA.HI.X.SX32 R61, R65, R3, 0x1, P6 ;  /* 0x00000003413d7211 */ /* 0x000fe200030f0eff */
[----:B--2---:R-:W-:-:S04]  /*401c0*/  IMAD R55, R76, 0x310, RZ ;  /* 0x000003104c377824 */ /* 0x004fc800078e02ff */
[----:B------:R2:W-:Y:S02]  /*401d0*/  STG.E.U16 desc[UR4][R60.64], R74 ;  /* 0x0000004a3c007986 */ /* 0x0005e4000c101504 */
[----:B------:R-:W4:Y:S08]  /*401e0*/  LDC R68, c[0x0][0x278] ;  /* 0x00009e00ff447b82 */ /* 0x000f300000000800 */
[----:B------:R-:W4:Y:S01]  /*401f0*/  LDC R71, c[0x0][0x278] ;  /* 0x00009e00ff477b82 */ /* 0x000f220000000800 */
[----:B--2---:R-:W-:Y:S01]  /*40200*/  IADD3 R60, P5, R55, R2, RZ ;  /* 0x00000002373c7210 */ /* 0x004fe20007fbe0ff */
[----:B---3--:R-:W-:-:S06]  /*40210*/  IMAD R249, R249, 0x188, RZ ;  /* 0x00000188f9f97824 */ /* 0x008fcc00078e02ff */
[----:B------:R-:W2:Y:S01]  /*40220*/  LDC R72, c[0x0][0x278] ;  /* 0x00009e00ff487b82 */ /* 0x000ea20000000800 */
[----:B------:R-:W-:-:S07]  /*40230*/  LEA.HI.X.SX32 R61, R249, R3, 0x1, P5 ;  /* 0x00000003f93d7211 */ /* 0x000fce00028f0eff */
[----:B------:R-:W3:Y:S01]  /*40240*/  LDC R249, c[0x0][0x278] ;  /* 0x00009e00fff97b82 */ /* 0x000ee20000000800 */
[----:B------:R1:W-:Y:S01]  /*40250*/  STG.E.U16 desc[UR4][R52.64], R63 ;  /* 0x0000003f34007986 */ /* 0x0003e2000c101504 */
[----:B0-----:R-:W-:Y:S01]  /*40260*/  IMAD R75, R75, 0x30e, RZ ;  /* 0x0000030e4b4b7824 */ /* 0x001fe200078e02ff */
[----:B------:R-:W-:-:S05]  /*40270*/  PRMT R76, R63, 0x7632, R76 ;  /* 0x000076323f4c7816 */ /* 0x000fca000000004c */
[----:B------:R-:W0:Y:S01]  /*40280*/  LDC R67, c[0x0][0x278] ;  /* 0x00009e00ff437b82 */ /* 0x000e220000000800 */
[----:B-1----:R-:W-:-:S07]  /*40290*/  IMAD R53, R69, 0x314, RZ ;  /* 0x0000031445357824 */ /* 0x002fce00078e02ff */
[----:B------:R-:W1:Y:S01]  /*402a0*/  LDC R70, c[0x0][0x278] ;  /* 0x00009e00ff467b82 */ /* 0x000e620000000800 */
[-C--:B------:R-:W-:Y:S01]  /*402b0*/  IADD3 R52, P5, R53, R2.reuse, RZ ;  /* 0x0000000235347210 */ /* 0x080fe20007fbe0ff */
[----:B---3--:R-:W-:Y:S01]  /*402c0*/  IMAD R249, R249, 0x18a, RZ ;  /* 0x0000018af9f97824 */ /* 0x008fe200078e02ff */
[----:B------:R-:W-:Y:S01]  /*402d0*/  IADD3 R54, P4, R75, R2, RZ ;  /* 0x000000024b367210 */ /* 0x000fe20007f9e0ff */
[----:B----4-:R-:W-:-:S04]  /*402e0*/  IMAD R65, R68, 0x187, RZ ;  /* 0x0000018744417824 */ /* 0x010fc800078e02ff */
[----:B------:R-:W3:Y:S01]  /*402f0*/  LDC R66, c[0x0][0x278] ;  /* 0x00009e00ff427b82 */ /* 0x000ee20000000800 */
[----:B------:R-:W-:-:S07]  /*40300*/  LEA.HI.X.SX32 R53, R249, R3, 0x1, P5 ;  /* 0x00000003f9357211 */ /* 0x000fce00028f0eff */
[----:B------:R-:W4:Y:S01]  /*40310*/  LDC R249, c[0x0][0x278] ;  /* 0x00009e00fff97b82 */ /* 0x000f220000000800 */
[----:B------:R-:W-:Y:S01]  /*40320*/  LEA.HI.X.SX32 R55, R65, R3, 0x1, P4 ;  /* 0x0000000341377211 */ /* 0x000fe200020f0eff */
[----:B------:R-:W-:-:S04]  /*40330*/  IMAD R71, R71, 0x312, RZ ;  /* 0x0000031247477824 */ /* 0x000fc800078e02ff */
[----:B------:R-:W-:Y:S02]  /*40340*/  STG.E.U16 desc[UR4][R54.64], R76 ;  /* 0x0000004c36007986 */ /* 0x000fe4000c101504 */
[----:B------:R-:W3:Y:S02]  /*40350*/  LDC R74, c[0x0][0x278] ;  /* 0x00009e00ff4a7b82 */ /* 0x000ee40000000800 */
[----:B------:R2:W-:Y:S01]  /*40360*/  STG.E.U16 desc[UR4][R60.64], R56 ;  /* 0x000000383c007986 */ /* 0x0005e2000c101504 */
[----:B------:R-:W-:-:S05]  /*40370*/  IADD3 R64, P6, R71, R2, RZ ;  /* 0x0000000247407210 */ /* 0x000fca0007fde0ff */
[----:B------:R-:W3:Y:S01]  /*40380*/  LDC R71, c[0x0][0x278] ;  /* 0x00009e00ff477b82 */ /* 0x000ee20000000800 */
[----:B--2---:R-:W-:Y:S02]  /*40390*/  IMAD R61, R72, 0x318, RZ ;  /* 0x00000318483d7824 */ /* 0x004fe400078e02ff */
[----:B----4-:R-:W-:Y:S01]  /*403a0*/  IMAD R249, R249, 0x18c, RZ ;  /* 0x0000018cf9f97824 */ /* 0x010fe200078e02ff */
[----:B------:R-:W-:Y:S01]  /*403b0*/  PRMT R77, R56, 0x7632, R77 ;  /* 0x00007632384d7816 */ /* 0x000fe2000000004d */
[----:B0-----:R-:W-:Y:S01]  /*403c0*/  IMAD R67, R67, 0x189, RZ ;  /* 0x0000018943437824 */ /* 0x001fe200078e02ff */
[----:B------:R-:W-:Y:S01]  /*403d0*/  IADD3 R60, P5, R61, R2, RZ ;  /* 0x000000023d3c7210 */ /* 0x000fe20007fbe0ff */
[----:B-1----:R-:W-:Y:S01]  /*403e0*/  IMAD R63, R70, 0x316, RZ ;  /* 0x00000316463f7824 */ /* 0x002fe200078e02ff */
[----:B------:R-:W0:Y:S02]  /*403f0*/  LDC R69, c[0x0][0x278] ;  /* 0x00009e00ff457b82 */ /* 0x000e240000000800 */
[----:B------:R-:W-:-:S06]  /*40400*/  LEA.HI.X.SX32 R61, R249, R3, 0x1, P5 ;  /* 0x00000003f93d7211 */ /* 0x000fcc00028f0eff */
[----:B------:R-:W1:Y:S01]  /*40410*/  LDC R249, c[0x0][0x278] ;  /* 0x00009e00fff97b82 */ /* 0x000e620000000800 */
[-C--:B------:R-:W-:Y:S01]  /*40420*/  LEA.HI.X.SX32 R65, R67, R3.reuse, 0x1, P6 ;  /* 0x0000000343417211 */ /* 0x080fe200030f0eff */
[----:B---3--:R-:W-:Y:S01]  /*40430*/  IMAD R55, R66, 0x18b, RZ ;  /* 0x0000018b42377824 */ /* 0x008fe200078e02ff */
[-C--:B------:R-:W-:Y:S01]  /*40440*/  IADD3 R54, P4, R63, R2.reuse, RZ ;  /* 0x000000023f367210 */ /* 0x080fe20007f9e0ff */
[----:B------:R-:W-:Y:S01]  /*40450*/  IMAD R71, R71, 0x31c, RZ ;  /* 0x0000031c47477824 */ /* 0x000fe200078e02ff */
[----:B------:R-:W-:Y:S01]  /*40460*/  PRMT R56, R57, 0x7632, R56 ;  /* 0x0000763239387816 */ /* 0x000fe20000000038 */
[----:B------:R-:W-:Y:S01]  /*40470*/  STG.E.U16 desc[UR4][R64.64], R77 ;  /* 0x0000004d40007986 */ /* 0x000fe2000c101504 */
[----:B------:R-:W-:Y:S01]  /*40480*/  LEA.HI.X.SX32 R55, R55, R3, 0x1, P4 ;  /* 0x0000000337377211 */ /* 0x000fe200020f0eff */
[----:B------:R-:W2:Y:S02]  /*40490*/  LDC R67, c[0x0][0x278] ;  /* 0x00009e00ff437b82 */ /* 0x000ea40000000800 */
[----:B------:R3:W-:Y:S04]  /*404a0*/  STG.E.U16 desc[UR4][R52.64], R57 ;  /* 0x0000003934007986 */ /* 0x0007e8000c101504 */
[----:B------:R4:W-:Y:S01]  /*404b0*/  STG.E.U16 desc[UR4][R54.64], R56 ;  /* 0x0000003836007986 */ /* 0x0009e2000c101504 */
[----:B0-----:R-:W-:Y:S01]  /*404c0*/  IMAD R69, R69, 0x320, RZ ;  /* 0x0000032045457824 */ /* 0x001fe200078e02ff */
[----:B------:R-:W0:Y:S01]  /*404d0*/  LDC R73, c[0x0][0x278] ;  /* 0x00009e00ff497b82 */ /* 0x000e220000000800 */
[----:B---3--:R-:W-:Y:S01]  /*404e0*/  IMAD R53, R74, 0x31e, RZ ;  /* 0x0000031e4a357824 */ /* 0x008fe200078e02ff */
[----:B------:R-:W-:Y:S01]  /*404f0*/  IADD3 R52, P5, R71, R2, RZ ;  /* 0x0000000247347210 */ /* 0x000fe20007fbe0ff */
[----:B-1----:R-:W-:-:S05]  /*40500*/  IMAD R249, R249, 0x18e, RZ ;  /* 0x0000018ef9f97824 */ /* 0x002fca00078e02ff */
[----:B------:R-:W1:Y:S01]  /*40510*/  LDC R62, c[0x0][0x278] ;  /* 0x00009e00ff3e7b82 */ /* 0x000e620000000800 */
[----:B----4-:R-:W-:Y:S02]  /*40520*/  IADD3 R54, P4, R53, R2, RZ ;  /* 0x0000000235367210 */ /* 0x010fe40007f9e0ff */
[----:B------:R-:W-:-:S05]  /*40530*/  LEA.HI.X.SX32 R53, R249, R3, 0x1, P5 ;  /* 0x00000003f9357211 */ /* 0x000fca00028f0eff */
[----:B------:R-:W3:Y:S01]  /*40540*/  LDC R249, c[0x0][0x278] ;  /* 0x00009e00fff97b82 */ /* 0x000ee20000000800 */
[----:B--2---:R-:W-:Y:S01]  /*40550*/  IMAD R57, R67, 0x18f, RZ ;  /* 0x0000018f43397824 */ /* 0x004fe200078e02ff */
[----:B------:R-:W-:-:S04]  /*40560*/  IADD3 R56, P5, R69, R2, RZ ;  /* 0x0000000245387210 */ /* 0x000fc80007fbe0ff */
[----:B------:R-:W-:Y:S02]  /*40570*/  LEA.HI.X.SX32 R55, R57, R3, 0x1, P4 ;  /* 0x0000000339377211 */ /* 0x000fe400020f0eff */
[----:B------:R-:W2:Y:S08]  /*40580*/  LDC R75, c[0x0][0x278] ;  /* 0x00009e00ff4b7b82 */ /* 0x000eb00000000800 */
[----:B------:R-:W4:Y:S01]  /*40590*/  LDC R68, c[0x0][0x278] ;  /* 0x00009e00ff447b82 */ /* 0x000f220000000800 */
[----:B---3--:R-:W-:-:S07]  /*405a0*/  IMAD R249, R249, 0x190, RZ ;  /* 0x00000190f9f97824 */ /* 0x008fce00078e02ff */
[----:B------:R-:W3:Y:S01]  /*405b0*/  LDC R70, c[0x0][0x278] ;  /* 0x00009e00ff467b82 */ /* 0x000ee20000000800 */
[----:B------:R-:W-:-:S07]  /*405c0*/  LEA.HI.X.SX32 R57, R249, R3, 0x1, P5 ;  /* 0x00000003f9397211 */ /* 0x000fce00028f0eff */
[----:B------:R-:W2:Y:S01]  /*405d0*/  LDC R249, c[0x0][0x278] ;  /* 0x00009e00fff97b82 */ /* 0x000ea20000000800 */
[----:B0-----:R-:W-:Y:S02]  /*405e0*/  IMAD R73, R73, 0x31a, RZ ;  /* 0x0000031a49497824 */ /* 0x001fe400078e02ff */
[----:B-1----:R-:W-:-:S03]  /*405f0*/  IMAD R63, R62, 0x18d, RZ ;  /* 0x0000018d3e3f7824 */ /* 0x002fc600078e02ff */
[----:B------:R-:W-:Y:S02]  /*40600*/  IADD3 R62, P6, R73, R2, RZ ;  /* 0x00000002493e7210 */ /* 0x000fe40007fde0ff */
[----:B------:R-:W-:Y:S01]  /*40610*/  PRMT R72, R58, 0x7632, R72 ;  /* 0x000076323a487816 */ /* 0x000fe20000000048 */
[----:B------:R-:W0:Y:S01]  /*40620*/  LDC R65, c[0x0][0x278] ;  /* 0x00009e00ff417b82 */ /* 0x000e220000000800 */
[----:B------:R-:W-:-:S07]  /*40630*/  LEA.HI.X.SX32 R63, R63, R3, 0x1, P6 ;  /* 0x000000033f3f7211 */ /* 0x000fce00030f0eff */
[----:B------:R-:W1:Y:S01]  /*40640*/  LDC R66, c[0x0][0x278] ;  /* 0x00009e00ff427b82 */ /* 0x000e620000000800 */
[----:B--2---:R-:W-:-:S07]  /*40650*/  IMAD R251, R249, 0x192, RZ ;  /* 0x00000192f9fb7824 */ /* 0x004fce00078e02ff */
[----:B------:R-:W2:Y:S08]  /*40660*/  LDC R64, c[0x0][0x278] ;  /* 0x00009e00ff407b82 */ /* 0x000eb00000000800 */
[----:B------:R-:W1:Y:S01]  /*40670*/  LDC R249, c[0x0][0x278] ;  /* 0x00009e00fff97b82 */ /* 0x000e620000000800 */
[----:B------:R-:W-:Y:S01]  /*40680*/  IMAD R75, R75, 0x322, RZ ;  /* 0x000003224b4b7824 */ /* 0x000fe200078e02ff */
[----:B------:R4:W-:Y:S04]  /*40690*/  STG.E.U16 desc[UR4][R60.64], R58 ;  /* 0x0000003a3c007986 */ /* 0x0009e8000c101504 */
[----:B------:R3:W-:Y:S04]  /*406a0*/  STG.E.U16 desc[UR4][R62.64], R72 ;  /* 0x000000483e007986 */ /* 0x0007e8000c101504 */
[----:B------:R3:W-:Y:S01]  /*406b0*/  STG.E.U16 desc[UR4][R52.64], R59 ;  /* 0x0000003b34007986 */ /* 0x0007e2000c101504 */
[----:B----4-:R-:W-:Y:S01]  /*406c0*/  IMAD R61, R68, 0x191, RZ ;  /* 0x00000191443d7824 */ /* 0x010fe200078e02ff */
[----:B------:R-:W-:Y:S01]  /*406d0*/  PRMT R68, R59, 0x7632, R68 ;  /* 0x000076323b447816 */ /* 0x000fe20000000044 */
[----:B0-----:R-:W-:Y:S01]  /*406e0*/  IMAD R67, R65, 0x324, RZ ;  /* 0x0000032441437824 */ /* 0x001fe200078e02ff */
[-C--:B------:R-:W-:Y:S01]  /*406f0*/  IADD3 R60, P6, R75, R2.reuse, RZ ;  /* 0x000000024b3c7210 */ /* 0x080fe20007fde0ff */
[----:B---3--:R-:W0:Y:S01]  /*40700*/  LDC R62, c[0x0][0x278] ;  /* 0x00009e00ff3e7b82 */ /* 0x008e220000000800 */
[----:B------:R-:W-:Y:S01]  /*40710*/  IMAD R59, R70, 0x328, RZ ;  /* 0x00000328463b7824 */ /* 0x000fe200078e02ff */
[----:B------:R-:W-:Y:S01]  /*40720*/  STG.E.U16 desc[UR4][R54.64], R68 ;  /* 0x0000004436007986 */ /* 0x000fe2000c101504 */
[----:B------:R-:W-:Y:S01]  /*40730*/  LEA.HI.X.SX32 R61, R61, R3, 0x1, P6 ;  /* 0x000000033d3d7211 */ /* 0x000fe200030f0eff */
[----:B-1----:R-:W-:Y:S01]  /*40740*/  IMAD R249, R249, 0x194, RZ ;  /* 0x00000194f9f97824 */ /* 0x002fe200078e02ff */
[----:B------:R-:W-:Y:S01]  /*40750*/  PRMT R69, R48, 0x7632, R69 ;  /* 0x0000763230457816 */ /* 0x000fe20000000045 */
[----:B------:R1:W-:Y:S01]  /*40760*/  STG.E.U16 desc[UR4][R56.64], R48 ;  /* 0x0000003038007986 */ /* 0x0003e2000c101504 */
[----:B------:R-:W-:Y:S01]  /*40770*/  IMAD R53, R66, 0x326, RZ ;  /* 0x0000032642357824 */ /* 0x000fe200078e02ff */
[-C--:B------:R-:W-:Y:S01]  /*40780*/  IADD3 R52, P4, R67, R2.reuse, RZ ;  /* 0x0000000243347210 */ /* 0x080fe20007f9e0ff */
[----:B------:R-:W3:Y:S08]  /*40790*/  LDC R66, c[0x0][0x278] ;  /* 0x00009e00ff427b82 */ /* 0x000ef00000000800 */
[----:B------:R-:W4:Y:S01]  /*407a0*/  LDC R58, c[0x0][0x278] ;  /* 0x00009e00ff3a7b82 */ /* 0x000f220000000800 */
[----:B-1----:R-:W-:-:S04]  /*407b0*/  IADD3 R56, P6, R59, R2, RZ ;  /* 0x000000023b387210 */ /* 0x002fc80007fde0ff */
[----:B------:R-:W-:-:S03]  /*407c0*/  LEA.HI.X.SX32 R57, R249, R3, 0x1, P6 ;  /* 0x00000003f9397211 */ /* 0x000fc600030f0eff */
[----:B------:R-:W1:Y:S01]  /*407d0*/  LDC R249, c[0x0][0x278] ;  /* 0x00009e00fff97b82 */ /* 0x000e620000000800 */
[----:B------:R-:W-:Y:S02]  /*407e0*/  IADD3 R54, P5, R53, R2, RZ ;  /* 0x0000000235367210 */ /* 0x000fe40007fbe0ff */
[-C--:B------:R-:W-:Y:S01]  /*407f0*/  LEA.HI.X.SX32 R53, R251, R3.reuse, 0x1, P4 ;  /* 0x00000003fb357211 */ /* 0x080fe200020f0eff */
[----:B--2---:R-:W-:Y:S01]  /*40800*/  IMAD R55, R64, 0x193, RZ ;  /* 0x0000019340377824 */ /* 0x004fe200078e02ff */
[----:B------:R-:W-:Y:S01]  /*40810*/  PRMT R48, R49, 0x7632, R48 ;  /* 0x0000763231307816 */ /* 0x000fe20000000030 */
[----:B------:R0:W-:Y:S02]  /*40820*/  STG.E.U16 desc[UR4][R60.64], R69 ;  /* 0x000000453c007986 */ /* 0x0001e4000c101504 */
[----:B------:R-:W2:Y:S01]  /*40830*/  LDC R63, c[0x0][0x278] ;  /* 0x00009e00ff3f7b82 */ /* 0x000ea20000000800 */
[----:B------:R-:W-:-:S07]  /*40840*/  LEA.HI.X.SX32 R55, R55, R3, 0x1, P5 ;  /* 0x0000000337377211 */ /* 0x000fce00028f0eff */
[----:B------:R-:W4:Y:S01]  /*40850*/  LDC R65, c[0x0][0x278] ;  /* 0x00009e00ff417b82 */ /* 0x000f220000000800 */
[----:B-1----:R-:W-:-:S07]  /*40860*/  IMAD R251, R249, 0x196, RZ ;  /* 0x00000196f9fb7824 */ /* 0x002fce00078e02ff */
[----:B------:R-:W1:Y:S08]  /*40870*/  LDC R59, c[0x0][0x278] ;  /* 0x00009e00ff3b7b82 */ /* 0x000e700000000800 */
[----:B------:R-:W2:Y:S01]  /*40880*/  LDC R249, c[0x0][0x278] ;  /* 0x00009e00fff97b82 */ /* 0x000ea20000000800 */
[----:B------:R-:W-:Y:S04]  /*40890*/  STG.E.U16 desc[UR4][R52.64], R49 ;  /* 0x0000003134007986 */ /* 0x000fe8000c101504 */
[----:B------:R-:W-:Y:S01]  /*408a0*/  STG.E.U16 desc[UR4][R54.64], R48 ;  /* 0x0000003036007986 */ /* 0x000fe2000c101504 */
[----:B0-----:R-:W-:-:S02]  /*408b0*/  IMAD R69, R62, 0x32a, RZ ;  /* 0x0000032a3e457824 */ /* 0x001fc400078e02ff */
[----:B------:R-:W0:Y:S01]  /*408c0*/  LDC R62, c[0x0][0x278] ;  /* 0x00009e00ff3e7b82 */ /* 0x000e220000000800 */
[----:B------:R3:W-:Y:S01]  /*408d0*/  STG.E.U16 desc[UR4][R56.64], R50 ;  /* 0x0000003238007986 */ /* 0x0007e2000c101504 */
[----:B------:R-:W-:-:S06]  /*408e0*/  PRMT R68, R50, 0x7632, R68 ;  /* 0x0000763232447816 */ /* 0x000fcc0000000044 */
[----:B------:R-:W0:Y:S01]  /*408f0*/  LDC R64, c[0x0][0x278] ;  /* 0x00009e00ff407b82 */ /* 0x000e220000000800 */
[----:B---3--:R-:W-:Y:S02]  /*40900*/  IMAD R57, R66, 0x330, RZ ;  /* 0x0000033042397824 */ /* 0x008fe400078e02ff */
[----:B--2---:R-:W-:-:S05]  /*40910*/  IMAD R249, R249, 0x198, RZ ;  /* 0x00000198f9f97824 */ /* 0x004fca00078e02ff */
[----:B------:R-:W2:Y:S01]  /*40920*/  LDC R60, c[0x0][0x278] ;  /* 0x00009e00ff3c7b82 */ /* 0x000ea20000000800 */
[----:B------:R-:W-:-:S04]  /*40930*/  IADD3 R56, P6, R57, R2, RZ ;  /* 0x0000000239387210 */ /* 0x000fc80007fde0ff */
[----:B------:R-:W-:-:S03]  /*40940*/  LEA.HI.X.SX32 R57, R249, R3, 0x1, P6 ;  /* 0x00000003f9397211 */ /* 0x000fc600030f0eff */
[----:B------:R-:W3:Y:S01]  /*40950*/  LDC R249, c[0x0][0x278] ;  /* 0x00009e00fff97b82 */ /* 0x000ee20000000800 */
[----:B------:R-:W-:Y:S01]  /*40960*/  IMAD R63, R63, 0x32c, RZ ;  /* 0x0000032c3f3f7824 */ /* 0x000fe200078e02ff */
[-C--:B------:R-:W-:Y:S01]  /*40970*/  IADD3 R48, P5, R69, R2.reuse, RZ ;  /* 0x0000000245307210 */ /* 0x080fe20007fbe0ff */
[----:B----4-:R-:W-:Y:S02]  /*40980*/  IMAD R49, R58, 0x195, RZ ;  /* 0x000001953a317824 */ /* 0x010fe400078e02ff */
[----:B------:R-:W-:Y:S01]  /*40990*/  IMAD R65, R65, 0x32e, RZ ;  /* 0x0000032e41417824 */ /* 0x000fe200078e02ff */
[-C--:B------:R-:W-:Y:S01]  /*409a0*/  IADD3 R52, P4, R63, R2.reuse, RZ ;  /* 0x000000023f347210 */ /* 0x080fe20007f9e0ff */
[----:B-1----:R-:W-:Y:S01]  /*409b0*/  IMAD R55, R59, 0x197, RZ ;  /* 0x000001973b377824 */ /* 0x002fe200078e02ff */
[----:B------:R-:W-:Y:S01]  /*409c0*/  LEA.HI.X.SX32 R49, R49, R3, 0x1, P5 ;  /* 0x0000000331317211 */ /* 0x000fe200028f0eff */
[----:B------:R-:W1:Y:S01]  /*409d0*/  LDC R67, c[0x0][0x278] ;  /* 0x00009e00ff437b82 */ /* 0x000e620000000800 */
[----:B------:R-:W-:-:S02]  /*409e0*/  IADD3 R54, P5, R65, R2, RZ ;  /* 0x0000000241367210 */ /* 0x000fc40007fbe0ff */
[-C--:B------:R-:W-:Y:S01]  /*409f0*/  LEA.HI.X.SX32 R53, R251, R3.reuse, 0x1, P4 ;  /* 0x00000003fb357211 */ /* 0x080fe200020f0eff */
[----:B0-----:R-:W-:Y:S01]  /*40a00*/  IMAD R71, R62, 0x334, RZ ;  /* 0x000003343e477824 */ /* 0x001fe200078e02ff */
[----:B------:R-:W-:Y:S02]  /*40a10*/  LEA.HI.X.SX32 R55, R55, R3, 0x1, P5 ;  /* 0x0000000337377211 */ /* 0x000fe400028f0eff */
[----:B------:R-:W-:Y:S01]  /*40a20*/  PRMT R50, R51, 0x7632, R50 ;  /* 0x0000763233327816 */ /* 0x000fe20000000032 */
[----:B------:R-:W-:Y:S01]  /*40a30*/  STG.E.U16 desc[UR4][R48.64], R68 ;  /* 0x0000004430007986 */ /* 0x000fe2000c101504 */
[----:B------:R-:W0:Y:S03]  /*40a40*/  LDC R59, c[0x0][0x278] ;  /* 0x00009e00ff3b7b82 */ /* 0x000e260000000800 */
[----:B------:R-:W-:Y:S01]  /*40a50*/  STG.E.U16 desc[UR4][R52.64], R51 ;  /* 0x0000003334007986 */ /* 0x000fe2000c101504 */
[----:B---3--:R-:W-:-:S03]  /*40a60*/  IMAD R249, R249, 0x19a, RZ ;  /* 0x0000019af9f97824 */ /* 0x008fc600078e02ff */
[----:B------:R3:W-:Y:S01]  /*40a70*/  STG.E.U16 desc[UR4][R54.64], R50 ;  /* 0x0000003236007986 */ /* 0x0007e2000c101504 */
[----:B------:R-:W-:Y:S01]  /*40a80*/  IMAD R69, R64, 0x332, RZ ;  /* 0x0000033240457824 */ /* 0x000fe200078e02ff */
[----:B------:R-:W4:Y:S01]  /*40a90*/  LDC R61, c[0x0][0x278] ;  /* 0x00009e00ff3d7b82 */ /* 0x000f220000000800 */
[----:B-1----:R-:W-:-:S07]  /*40aa0*/  IMAD R67, R67, 0x336, RZ ;  /* 0x0000033643437824 */ /* 0x002fce00078e02ff */
[----:B------:R-:W1:Y:S01]  /*40ab0*/  LDC R65, c[0x0][0x278] ;  /* 0x00009e00ff417b82 */ /* 0x000e620000000800 */
[----:B---3--:R-:W-:-:S04]  /*40ac0*/  IADD3 R50, P5, R71, R2, RZ ;  /* 0x0000000247327210 */ /* 0x008fc80007fbe0ff */
[----:B------:R-:W-:-:S03]  /*40ad0*/  LEA.HI.X.SX32 R51, R249, R3, 0x1, P5 ;  /* 0x00000003f9337211 */ /* 0x000fc600028f0eff */
[----:B------:R-:W3:Y:S01]  /*40ae0*/  LDC R249, c[0x0][0x278] ;  /* 0x00009e00fff97b82 */ /* 0x000ee20000000800 */
[----:B--2---:R-:W-:Y:S01]  /*40af0*/  IMAD R49, R60, 0x199, RZ ;  /* 0x000001993c317824 */ /* 0x004fe200078e02ff */
[-C--:B------:R-:W-:Y:S01]  /*40b00*/  IADD3 R48, P4, R69, R2.reuse, RZ ;  /* 0x0000000245307210 */ /* 0x080fe20007f9e0ff */
[----:B------:R2:W-:Y:S01]  /*40b10*/  STG.E.U16 desc[UR4][R56.64], R44 ;  /* 0x0000002c38007986 */ /* 0x0005e2000c101504 */
[----:B------:R-:W-:Y:S01]  /*40b20*/  IADD3 R52, P6, R67, R2, RZ ;  /* 0x0000000243347210 */ /* 0x000fe20007fde0ff */
[----:B0-----:R-:W-:Y:S01]  /*40b30*/  IMAD R67, R59, 0x338, RZ ;  /* 0x000003383b437824 */ /* 0x001fe200078e02ff */
[----:B------:R-:W-:Y:S02]  /*40b40*/  LEA.HI.X.SX32 R49, R49, R3, 0x1, P4 ;  /* 0x0000000331317211 */ /* 0x000fe400020f0eff */
[----:B------:R-:W-:Y:S01]  /*40b50*/  PRMT R62, R45, 0x7632, R62 ;  /* 0x000076322d3e7816 */ /* 0x000fe2000000003e */
[----:B------:R-:W0:Y:S01]  /*40b60*/  LDC R64, c[0x0][0x278] ;  /* 0x00009e00ff407b82 */ /* 0x000e220000000800 */
[----:B--2---:R-:W-:Y:S01]  /*40b70*/  PRMT R44, R44, 0x7632, R44 ;  /* 0x000076322c2c7816 */ /* 0x004fe2000000002c */
[----:B----4-:R-:W-:-:S06]  /*40b80*/  IMAD R53, R61, 0x19b, RZ ;  /* 0x0000019b3d357824 */ /* 0x010fcc00078e02ff */
[----:B------:R-:W2:Y:S01]  /*40b90*/  LDC R63, c[0x0][0x278] ;  /* 0x00009e00ff3f7b82 */ /* 0x000ea20000000800 */
[----:B------:R4:W-:Y:S01]  /*40ba0*/  STG.E.U16 desc[UR4][R48.64], R44 ;  /* 0x0000002c30007986 */ /* 0x0009e2000c101504 */
[----:B---3--:R-:W-:-:S03]  /*40bb0*/  IMAD R249, R249, 0x19c, RZ ;  /* 0x0000019cf9f97824 */ /* 0x008fc600078e02ff */
[----:B------:R3:W-:Y:S01]  /*40bc0*/  STG.E.U16 desc[UR4][R50.64], R45 ;  /* 0x0000002d32007986 */ /* 0x0007e2000c101504 */
[----:B-1----:R-:W-:Y:S02]  /*40bd0*/  IMAD R65, R65, 0x33c, RZ ;  /* 0x0000033c41417824 */ /* 0x002fe400078e02ff */
[----:B------:R-:W1:Y:S01]  /*40be0*/  LDC R57, c[0x0][0x278] ;  /* 0x00009e00ff397b82 */ /* 0x000e620000000800 */
[----:B----4-:R-:W-:-:S07]  /*40bf0*/  IADD3 R44, P5, R67, R2, RZ ;  /* 0x00000002432c7210 */ /* 0x010fce0007fbe0ff */
[----:B------:R-:W4:Y:S01]  /*40c00*/  LDC R58, c[0x0][0x278] ;  /* 0x00009e00ff3a7b82 */ /* 0x000f220000000800 */
[----:B---3--:R-:W-:-:S07]  /*40c10*/  LEA.HI.X.SX32 R45, R249, R3, 0x1, P5 ;  /* 0x00000003f92d7211 */ /* 0x008fce00028f0eff */
[----:B------:R-:W3:Y:S01]  /*40c20*/  LDC R249, c[0x0][0x278] ;  /* 0x00009e00fff97b82 */ /* 0x000ee20000000800 */
[----:B------:R-:W-:Y:S01]  /*40c30*/  LEA.HI.X.SX32 R53, R53, R3, 0x1, P6 ;  /* 0x0000000335357211 */ /* 0x000fe200030f0eff */
[----:B0-----:R-:W-:Y:S01]  /*40c40*/  IMAD R51, R64, 0x33e, RZ ;  /* 0x0000033e40337824 */ /* 0x001fe200078e02ff */
[----:B------:R-:W-:-:S03]  /*40c50*/  IADD3 R50, P5, R65, R2, RZ ;  /* 0x0000000241327210 */ /* 0x000fc60007fbe0ff */
[----:B------:R0:W-:Y:S02]  /*40c60*/  STG.E.U16 desc[UR4][R52.64], R62 ;  /* 0x0000003e34007986 */ /* 0x0001e4000c101504 */
[----:B------:R-:W1:Y:S08]  /*40c70*/  LDC R60, c[0x0][0x278] ;  /* 0x00009e00ff3c7b82 */ /* 0x000e700000000800 */
[----:B------:R-:W1:Y:S01]  /*40c80*/  LDC R59, c[0x0][0x278] ;  /* 0x00009e00ff3b7b82 */ /* 0x000e620000000800 */
[----:B0-----:R-:W-:Y:S01]  /*40c90*/  IADD3 R52, P6, R51, R2, RZ ;  /* 0x0000000233347210 */ /* 0x001fe20007fde0ff */
[----:B---3--:R-:W-:-:S06]  /*40ca0*/  IMAD R249, R249, 0x19e, RZ ;  /* 0x0000019ef9f97824 */ /* 0x008fcc00078e02ff */
[----:B------:R-:W0:Y:S01]  /*40cb0*/  LDC R54, c[0x0][0x278] ;  /* 0x00009e00ff367b82 */ /* 0x000e220000000800 */
[----:B------:R-:W-:-:S07]  /*40cc0*/  LEA.HI.X.SX32 R51, R249, R3, 0x1, P5 ;  /* 0x00000003f9337211 */ /* 0x000fce00028f0eff */
[----:B------:R-:W3:Y:S01]  /*40cd0*/  LDC R249, c[0x0][0x278] ;  /* 0x00009e00fff97b82 */ /* 0x000ee20000000800 */
[----:B--2---:R-:W-:Y:S01]  /*40ce0*/  IMAD R63, R63, 0x33a, RZ ;  /* 0x0000033a3f3f7824 */ /* 0x004fe200078e02ff */
[----:B------:R2:W-:Y:S01]  /*40cf0*/  STG.E.U16 desc[UR4][R44.64], R46 ;  /* 0x0000002e2c007986 */ /* 0x0005e2000c101504 */
[----:B----4-:R-:W-:-:S03]  /*40d00*/  IMAD R49, R58, 0x19d, RZ ;  /* 0x0000019d3a317824 */ /* 0x010fc600078e02ff */
[-C--:B------:R-:W-:Y:S01]  /*40d10*/  IADD3 R48, P4, R63, R2.reuse, RZ ;  /* 0x000000023f307210 */ /* 0x080fe20007f9e0ff */
[----:B-1----:R-:W-:Y:S01]  /*40d20*/  IMAD R63, R57, 0x340, RZ ;  /* 0x00000340393f7824 */ /* 0x002fe200078e02ff */
[----:B------:R-:W-:Y:S01]  /*40d30*/  PRMT R64, R46, 0x7632, R64 ;  /* 0x000076322e407816 */ /* 0x000fe20000000040 */
[----:B------:R-:W-:Y:S01]  /*40d40*/  IMAD R59, R59, 0x344, RZ ;  /* 0x000003443b3b7824 */ /* 0x000fe200078e02ff */
[----:B------:R-:W-:Y:S01]  /*40d50*/  LEA.HI.X.SX32 R49, R49, R3, 0x1, P4 ;  /* 0x0000000331317211 */ /* 0x000fe200020f0eff */
[----:B------:R-:W1:Y:S01]  /*40d60*/  LDC R55, c[0x0][0x278] ;  /* 0x00009e00ff377b82 */ /* 0x000e620000000800 */
[----:B--2---:R-:W-:Y:S01]  /*40d70*/  IMAD R45, R60, 0x342, RZ ;  /* 0x000003423c2d7824 */ /* 0x004fe200078e02ff */
[----:B------:R-:W-:-:S04]  /*40d80*/  IADD3 R44, P5, R63, R2, RZ ;  /* 0x000000023f2c7210 */ /* 0x000fc80007fbe0ff */
[----:B------:R-:W-:Y:S02]  /*40d90*/  IADD3 R46, P4, R45, R2, RZ ;  /* 0x000000022d2e7210 */ /* 0x000fe40007f9e0ff */
[----:B------:R-:W2:Y:S01]  /*40da0*/  LDC R61, c[0x0][0x278] ;  /* 0x00009e00ff3d7b82 */ /* 0x000ea20000000800 */
[----:B---3--:R-:W-:-:S07]  /*40db0*/  IMAD R249, R249, 0x1a0, RZ ;  /* 0x000001a0f9f97824 */ /* 0x008fce00078e02ff */
[----:B------:R-:W3:Y:S01]  /*40dc0*/  LDC R56, c[0x0][0x278] ;  /* 0x00009e00ff387b82 */ /* 0x000ee20000000800 */
[----:B------:R-:W-:-:S07]  /*40dd0*/  LEA.HI.X.SX32 R45, R249, R3, 0x1, P5 ;  /* 0x00000003f92d7211 */ /* 0x000fce00028f0eff */
[----:B------:R-:W4:Y:S01]  /*40de0*/  LDC R249, c[0x0][0x278] ;  /* 0x00009e00fff97b82 */ /* 0x000f220000000800 */
[----:B------:R0:W-:Y:S07]  /*40df0*/  STG.E.U16 desc[UR4][R48.64], R64 ;  /* 0x0000004030007986 */ /* 0x0001ee000c101504 */
[----:B------:R-:W3:Y:S01]  /*40e00*/  LDC R62, c[0x0][0x278] ;  /* 0x00009e00ff3e7b82 */ /* 0x000ee20000000800 */
[----:B0-----:R-:W-:Y:S01]  /*40e10*/  IADD3 R48, P5, R59, R2, RZ ;  /* 0x000000023b307210 */ /* 0x001fe20007fbe0ff */
[----:B------:R-:W-:Y:S01]  /*40e20*/  IMAD R53, R54, 0x19f, RZ ;  /* 0x0000019f36357824 */ /* 0x000fe200078e02ff */
[----:B------:R-:W-:-:S05]  /*40e30*/  PRMT R65, R47, 0x7632, R65 ;  /* 0x000076322f417816 */ /* 0x000fca0000000041 */
[----:B------:R-:W0:Y:S01]  /*40e40*/  LDC R58, c[0x0][0x278] ;  /* 0x00009e00ff3a7b82 */ /* 0x000e220000000800 */
[----:B----4-:R-:W-:-:S07]  /*40e50*/  IMAD R249, R249, 0x1a2, RZ ;  /* 0x000001a2f9f97824 */ /* 0x010fce00078e02ff */
[----:B------:R-:W4:Y:S01]  /*40e60*/  LDC R57, c[0x0][0x278] ;  /* 0x00009e00ff397b82 */ /* 0x000f220000000800 */
[----:B------:R-:W-:-:S07]  /*40e70*/  LEA.HI.X.SX32 R49, R249, R3, 0x1, P5 ;  /* 0x00000003f9317211 */ /* 0x000fce00028f0eff */
[----:B------:R-:W3:Y:S01]  /*40e80*/  LDC R249, c[0x0][0x278] ;  /* 0x00009e00fff97b82 */ /* 0x000ee20000000800 */
[----:B-1----:R-:W-:Y:S02]  /*40e90*/  IMAD R55, R55, 0x1a1, RZ ;  /* 0x000001a137377824 */ /* 0x002fe400078e02ff */
[----:B--2---:R-:W-:Y:S01]  /*40ea0*/  IMAD R61, R61, 0x346, RZ ;  /* 0x000003463d3d7824 */ /* 0x004fe200078e02ff */
[----:B------:R-:W-:Y:S01]  /*40eb0*/  LEA.HI.X.SX32 R53, R53, R3, 0x1, P6 ;  /* 0x0000000335357211 */ /* 0x000fe200030f0eff */
[----:B------:R1:W-:Y:S01]  /*40ec0*/  STG.E.U16 desc[UR4][R50.64], R47 ;  /* 0x0000002f32007986 */ /* 0x0003e2000c101504 */
[----:B------:R-:W-:Y:S02]  /*40ed0*/  PRMT R60, R32, 0x7632, R60 ;  /* 0x00007632203c7816 */ /* 0x000fe4000000003c */
[----:B------:R-:W2:Y:S01]  /*40ee0*/  LDC R54, c[0x0][0x278] ;  /* 0x00009e00ff367b82 */ /* 0x000ea20000000800 */
[----:B---3--:R-:W-:-:S07]  /*40ef0*/  IMAD R251, R249, 0x1a4, RZ ;  /* 0x000001a4f9fb7824 */ /* 0x008fce00078e02ff */
[----:B------:R-:W3:Y:S01]  /*40f00*/  LDC R249, c[0x0][0x278] ;  /* 0x00009e00fff97b82 */ /* 0x000ee20000000800 */
[----:B-1----:R-:W-:Y:S01]  /*40f10*/  IMAD R51, R56, 0x1a3, RZ ;  /* 0x000001a338337824 */ /* 0x002fe200078e02ff */
[-C--:B------:R-:W-:Y:S01]  /*40f20*/  IADD3 R50, P6, R61, R2.reuse, RZ ;  /* 0x000000023d327210 */ /* 0x080fe20007fde0ff */
[----:B------:R-:W-:Y:S01]  /*40f30*/  IMAD R61, R62, 0x34c, RZ ;  /* 0x0000034c3e3d7824 */ /* 0x000fe200078e02ff */
[-C--:B------:R-:W-:Y:S01]  /*40f40*/  LEA.HI.X.SX32 R47, R55, R3.reuse, 0x1, P4 ;  /* 0x00000003372f7211 */ /* 0x080fe200020f0eff */
[----:B------:R1:W-:Y:S01]  /*40f50*/  STG.E.U16 desc[UR4][R52.64], R65 ;  /* 0x0000004134007986 */ /* 0x0003e2000c101504 */
[----:B------:R-:W-:Y:S01]  /*40f60*/  LEA.HI.X.SX32 R51, R51, R3, 0x1, P6 ;  /* 0x0000000333337211 */ /* 0x000fe200030f0eff */
[----:B----4-:R-:W-:Y:S01]  /*40f70*/  IMAD R59, R57, 0x34a, RZ ;  /* 0x0000034a393b7824 */ /* 0x010fe200078e02ff */
[----:B------:R-:W-:Y:S01]  /*40f80*/  PRMT R63, R33, 0x7632, R63 ;  /* 0x00007632213f7816 */ /* 0x000fe2000000003f */
[----:B------:R-:W-:Y:S01]  /*40f90*/  STG.E.U16 desc[UR4][R44.64], R32 ;  /* 0x000000202c007986 */ /* 0x000fe2000c101504 */
[----:B------:R-:W4:Y:S03]  /*40fa0*/  LDC R57, c[0x0][0x278] ;  /* 0x00009e00ff397b82 */ /* 0x000f260000000800 */
[----:B------:R0:W-:Y:S05]  /*40fb0*/  STG.E.U16 desc[UR4][R46.64], R60 ;  /* 0x0000003c2e007986 */ /* 0x0001ea000c101504 */
[----:B-1----:R-:W1:Y:S01]  /*40fc0*/  LDC R53, c[0x0][0x278] ;  /* 0x00009e00ff357b82 */ /* 0x002e620000000800 */
[----:B---3--:R-:W-:Y:S01]  /*40fd0*/  IMAD R249, R249, 0x1a6, RZ ;  /* 0x000001a6f9f97824 */ /* 0x008fe200078e02ff */
[----:B0-----:R-:W-:-:S06]  /*40fe0*/  IADD3 R46, P6, R61, R2, RZ ;  /* 0x000000023d2e7210 */ /* 0x001fcc0007fde0ff */
[----:B------:R-:W0:Y:S01]  /*40ff0*/  LDC R55, c[0x0][0x278] ;  /* 0x00009e00ff377b82 */ /* 0x000e220000000800 */
[----:B------:R-:W-:-:S07]  /*41000*/  LEA.HI.X.SX32 R47, R249, R3, 0x1, P6 ;  /* 0x00000003f92f7211 */ /* 0x000fce00030f0eff */
[----:B------:R-:W3:Y:S01]  /*41010*/  LDC R249, c[0x0][0x278] ;  /* 0x00009e00fff97b82 */ /* 0x000ee20000000800 */
[----:B------:R-:W-:-:S05]  /*41020*/  IMAD R45, R58, 0x348, RZ ;  /* 0x000003483a2d7824 */ /* 0x000fca00078e02ff */
[-C--:B------:R-:W-:Y:S02]  /*41030*/  IADD3 R44, P4, R45, R2.reuse, RZ ;  /* 0x000000022d2c7210 */ /* 0x080fe40007f9e0ff */
[----:B------:R-:W0:Y:S02]  /*41040*/  LDC R52, c[0x0][0x278] ;  /* 0x00009e00ff347b82 */ /* 0x000e240000000800 */
[----:B------:R-:W-:Y:S01]  /*41050*/  LEA.HI.X.SX32 R45, R251, R3, 0x1, P4 ;  /* 0x00000003fb2d7211 */ /* 0x000fe200020f0eff */
[----:B------:R2:W-:Y:S05]  /*41060*/  STG.E.U16 desc[UR4][R48.64], R33 ;  /* 0x0000002130007986 */ /* 0x0005ea000c101504 */
[----:B------:R-:W0:Y:S01]  /*41070*/  LDC R56, c[0x0][0x278] ;  /* 0x00009e00ff387b82 */ /* 0x000e220000000800 */
[----:B---3--:R-:W-:Y:S01]  /*41080*/  IMAD R251, R249, 0x1a8, RZ ;  /* 0x000001a8f9fb7824 */ /* 0x008fe200078e02ff */
[----:B------:R-:W-:-:S06]  /*41090*/  IADD3 R32, P5, R59, R2, RZ ;  /* 0x000000023b207210 */ /* 0x000fcc0007fbe0ff */
[----:B------:R-:W3:Y:S01]  /*410a0*/  LDC R249, c[0x0][0x278] ;  /* 0x00009e00fff97b82 */ /* 0x000ee20000000800 */
[----:B--2---:R-:W-:Y:S01]  /*410b0*/  IMAD R33, R54, 0x1a5, RZ ;  /* 0x000001a536217824 */ /* 0x004fe200078e02ff */
[----:B------:R-:W-:Y:S01]  /*410c0*/  PRMT R58, R34, 0x7632, R58 ;  /* 0x00007632223a7816 */ /* 0x000fe2000000003a */
[----:B----4-:R-:W-:-:S03]  /*410d0*/  IMAD R57, R57, 0x354, RZ ;  /* 0x0000035439397824 */ /* 0x010fc600078e02ff */
[----:B------:R-:W-:Y:S01]  /*410e0*/  LEA.HI.X.SX32 R33, R33, R3, 0x1, P5 ;  /* 0x0000000321217211 */ /* 0x000fe200028f0eff */
[----:B------:R2:W-:Y:S01]  /*410f0*/  STG.E.U16 desc[UR4][R50.64], R63 ;  /* 0x0000003f32007986 */ /* 0x0005e2000c101504 */
[----:B------:R-:W4:Y:S03]  /*41100*/  LDC R48, c[0x0][0x278] ;  /* 0x00009e00ff307b82 */ /* 0x000f260000000800 */
[----:B------:R-:W-:Y:S01]  /*41110*/  STG.E.U16 desc[UR4][R44.64], R34 ;  /* 0x000000222c007986 */ /* 0x000fe2000c101504 */
[----:B-1----:R-:W-:-:S03]  /*41120*/  IMAD R59, R53, 0x34e, RZ ;  /* 0x0000034e353b7824 */ /* 0x002fc600078e02ff */
[----:B------:R-:W-:Y:S01]  /*41130*/  STG.E.U16 desc[UR4][R32.64], R58 ;  /* 0x0000003a20007986 */ /* 0x000fe2000c101504 */
[----:B------:R-:W1:Y:S03]  /*41140*/  LDC R53, c[0x0][0x278] ;  /* 0x00009e00ff357b82 */ /* 0x000e660000000800 */
[----:B------:R0:W-:Y:S01]  /*41150*/  STG.E.U16 desc[UR4][R46.64], R35 ;  /* 0x000000232e007986 */ /* 0x0001e2000c101504 */
[----:B---3--:R-:W-:-:S04]  /*41160*/  IMAD R249, R249, 0x1aa, RZ ;  /* 0x000001aaf9f97824 */ /* 0x008fc800078e02ff */
[----:B--2---:R-:W2:Y:S01]  /*41170*/  LDC R51, c[0x0][0x278] ;  /* 0x00009e00ff337b82 */ /* 0x004ea20000000800 */
[----:B0-----:R-:W-:Y:S01]  /*41180*/  IADD3 R46, P6, R57, R2, RZ ;  /* 0x00000002392e7210 */ /* 0x001fe20007fde0ff */
[----:B------:R-:W-:Y:S01]  /*41190*/  IMAD R55, R55, 0x350, RZ ;  /* 0x0000035037377824 */ /* 0x000fe200078e02ff */
[----:B------:R-:W-:-:S05]  /*411a0*/  PRMT R60, R35, 0x7632, R60 ;  /* 0x00007632233c7816 */ /* 0x000fca000000003c */
[----:B------:R-:W0:Y:S01]  /*411b0*/  LDC R49, c[0x0][0x278] ;  /* 0x00009e00ff317b82 */ /* 0x000e220000000800 */
[----:B------:R-:W-:-:S07]  /*411c0*/  LEA.HI.X.SX32 R47, R249, R3, 0x1, P6 ;  /* 0x00000003f92f7211 */ /* 0x000fce00030f0eff */
[----:B------:R-:W3:Y:S01]  /*411d0*/  LDC R249, c[0x0][0x278] ;  /* 0x00009e00fff97b82 */ /* 0x000ee20000000800 */
[----:B------:R-:W-:Y:S01]  /*411e0*/  IMAD R45, R52, 0x1a7, RZ ;  /* 0x000001a7342d7824 */ /* 0x000fe200078e02ff */
[-C--:B------:R-:W-:Y:S01]  /*411f0*/  IADD3 R32, P5, R59, R2.reuse, RZ ;  /* 0x000000023b207210 */ /* 0x080fe20007fbe0ff */
[----:B------:R-:W-:Y:S01]  /*41200*/  IMAD R59, R56, 0x352, RZ ;  /* 0x00000352383b7824 */ /* 0x000fe200078e02ff */
[-C--:B------:R-:W-:Y:S02]  /*41210*/  IADD3 R34, P4, R55, R2.reuse, RZ ;  /* 0x0000000237227210 */ /* 0x080fe40007f9e0ff */
[-C--:B------:R-:W-:Y:S01]  /*41220*/  LEA.HI.X.SX32 R33, R45, R3.reuse, 0x1, P5 ;  /* 0x000000032d217211 */ /* 0x080fe200028f0eff */
[----:B----4-:R-:W-:Y:S01]  /*41230*/  IMAD R45, R48, 0x1a9, RZ ;  /* 0x000001a9302d7824 */ /* 0x010fe200078e02ff */
[-C--:B------:R-:W-:Y:S01]  /*41240*/  LEA.HI.X.SX32 R35, R251, R3.reuse, 0x1, P4 ;  /* 0x00000003fb237211 */ /* 0x080fe200020f0eff */
[----:B-1----:R-:W-:Y:S01]  /*41250*/  IMAD R53, R53, 0x358, RZ ;  /* 0x0000035835357824 */ /* 0x002fe200078e02ff */
[----:B------:R-:W-:Y:S01]  /*41260*/  IADD3 R44, P5, R59, R2, RZ ;  /* 0x000000023b2c7210 */ /* 0x000fe20007fbe0ff */
[----:B------:R-:W-:Y:S01]  /*41270*/  STG.E.U16 desc[UR4][R32.64], R60 ;  /* 0x0000003c20007986 */ /* 0x000fe2000c101504 */
[----:B------:R-:W1:Y:S02]  /*41280*/  LDC R52, c[0x0][0x278] ;  /* 0x00009e00ff347b82 */ /* 0x000e640000000800 */
[----:B------:R-:W-:Y:S01]  /*41290*/  LEA.HI.X.SX32 R45, R45, R3, 0x1, P5 ;  /* 0x000000032d2d7211 */ /* 0x000fe200028f0eff */
[----:B------:R4:W-:Y:S01]  /*412a0*/  STG.E.U16 desc[UR4][R34.64], R40 ;  /* 0x0000002822007986 */ /* 0x0009e2000c101504 */
[----:B--2---:R-:W-:Y:S01]  /*412b0*/  IMAD R57, R51, 0x356, RZ ;  /* 0x0000035633397824 */ /* 0x004fe200078e02ff */
[----:B------:R-:W-:-:S03]  /*412c0*/  PRMT R58, R40, 0x7632, R58 ;  /* 0x00007632283a7816 */ /* 0x000fc6000000003a */
[----:B------:R-:W2:Y:S01]  /*412d0*/  LDC R54, c[0x0][0x278] ;  /* 0x00009e00ff367b82 */ /* 0x000ea20000000800 */
[----:B---3--:R-:W-:Y:S01]  /*412e0*/  IMAD R249, R249, 0x1ac, RZ ;  /* 0x000001acf9f97824 */ /* 0x008fe200078e02ff */
[-C--:B----4-:R-:W-:Y:S01]  /*412f0*/  IADD3 R34, P5, R53, R2.reuse, RZ ;  /* 0x0000000235227210 */ /* 0x090fe20007fbe0ff */
[----:B0-----:R-:W-:Y:S01]  /*41300*/  IMAD R33, R49, 0x1ab, RZ ;  /* 0x000001ab31217824 */ /* 0x001fe200078e02ff */
[----:B------:R-:W-:Y:S01]  /*41310*/  IADD3 R32, P4, R57, R2, RZ ;  /* 0x0000000239207210 */ /* 0x000fe20007f9e0ff */
[----:B------:R0:W-:Y:S01]  /*41320*/  STG.E.U16 desc[UR4][R44.64], R58 ;  /* 0x0000003a2c007986 */ /* 0x0001e2000c101504 */
[-C--:B------:R-:W-:Y:S02]  /*41330*/  LEA.HI.X.SX32 R35, R249, R3.reuse, 0x1, P5 ;  /* 0x00000003f9237211 */ /* 0x080fe400028f0eff */
[----:B------:R-:W3:Y:S08]  /*41340*/  LDC R50, c[0x0][0x278] ;  /* 0x00009e00ff327b82 */ /* 0x000ef00000000800 */
[----:B------:R-:W4:Y:S01]  /*41350*/  LDC R249, c[0x0][0x278] ;  /* 0x00009e00fff97b82 */ /* 0x000f220000000800 */
[----:B------:R-:W-:Y:S01]  /*41360*/  LEA.HI.X.SX32 R33, R33, R3, 0x1, P4 ;  /* 0x0000000321217211 */ /* 0x000fe200020f0eff */
[----:B-1----:R-:W-:Y:S01]  /*41370*/  IMAD R57, R52, 0x35c, RZ ;  /* 0x0000035c34397824 */ /* 0x002fe200078e02ff */
[----:B0-----:R-:W-:Y:S01]  /*41380*/  PRMT R44, R41, 0x7632, R44 ;  /* 0x00007632292c7816 */ /* 0x001fe2000000002c */
[----:B------:R-:W-:Y:S04]  /*41390*/  STG.E.U16 desc[UR4][R46.64], R41 ;  /* 0x000000292e007986 */ /* 0x000fe8000c101504 */
[----:B------:R0:W-:Y:S01]  /*413a0*/  STG.E.U16 desc[UR4][R32.64], R44 ;  /* 0x0000002c20007986 */ /* 0x0001e2000c101504 */
[----:B------:R-:W1:Y:S01]  /*413b0*/  LDC R56, c[0x0][0x278] ;  /* 0x00009e00ff387b82 */ /* 0x000e620000000800 */
[----:B--2---:R-:W-:-:S02]  /*413c0*/  IMAD R59, R54, 0x35a, RZ ;  /* 0x0000035a363b7824 */ /* 0x004fc400078e02ff */
[----:B---3--:R-:W-:-:S05]  /*413d0*/  IMAD R45, R50, 0x1ad, RZ ;  /* 0x000001ad322d7824 */ /* 0x008fca00078e02ff */
[----:B------:R-:W2:Y:S01]  /*413e0*/  LDC R49, c[0x0][0x278] ;  /* 0x00009e00ff317b82 */ /* 0x000ea20000000800 */
        /* <DEDUP_REMOVED lines=9> */
[----:B-1----:R-:W-:-:S04]  /*41480*/  IMAD R35, R56, 0x360, RZ ;  /* 0x0000036038237824 */ /* 0x002fc800078e02ff */
[----:B------:R1:W-:Y:S02]  /*41490*/  STG.E.U16 desc[UR4][R40.64], R54 ;  /* 0x0000003628007986 */ /* 0x0003e4000c101504 */
[----:B------:R-:W4:Y:S08]  /*414a0*/  LDC R48, c[0x0][0x278] ;  /* 0x00009e00ff307b82 */ /* 0x000f300000000800 */
[----:B------:R-:W4:Y:S01]  /*414b0*/  LDC R51, c[0x0][0x278] ;  /* 0x00009e00ff337b82 */ /* 0x000f220000000800 */
[----:B-1----:R-:W-:Y:S01]  /*414c0*/  IADD3 R40, P5, R35, R2, RZ ;  /* 0x0000000223287210 */ /* 0x002fe20007fbe0ff */
[----:B---3--:R-:W-:-:S06]  /*414d0*/  IMAD R249, R249, 0x1b0, RZ ;  /* 0x000001b0f9f97824 */ /* 0x008fcc00078e02ff */
[----:B------:R-:W1:Y:S01]  /*414e0*/  LDC R52, c[0x0][0x278] ;  /* 0x00009e00ff347b82 */ /* 0x000e620000000800 */
[----:B------:R-:W-:-:S07]  /*414f0*/  LEA.HI.X.SX32 R41, R249, R3, 0x1, P5 ;  /* 0x00000003f9297211 */ /* 0x000fce00028f0eff */
[----:B------:R-:W3:Y:S01]  /*41500*/  LDC R249, c[0x0][0x278] ;  /* 0x00009e00fff97b82 */ /* 0x000ee20000000800 */
[----:B------:R2:W-:Y:S01]  /*41510*/  STG.E.U16 desc[UR4][R32.64], R43 ;  /* 0x0000002b20007986 */ /* 0x0005e2000c101504 */
[----:B0-----:R-:W-:Y:S01]  /*41520*/  IMAD R55, R55, 0x35e, RZ ;  /* 0x0000035e37377824 */ /* 0x001fe200078e02ff */
[----:B------:R-:W-:-:S05]  /*41530*/  PRMT R56, R43, 0x7632, R56 ;  /* 0x000076322b387816 */ /* 0x000fca0000000038 */
[----:B------:R-:W0:Y:S01]  /*41540*/  LDC R47, c[0x0][0x278] ;  /* 0x00009e00ff2f7b82 */ /* 0x000e220000000800 */
[----:B--2---:R-:W-:-:S07]  /*41550*/  IMAD R33, R49, 0x364, RZ ;  /* 0x0000036431217824 */ /* 0x004fce00078e02ff */
[----:B------:R-:W2:Y:S01]  /*41560*/  LDC R50, c[0x0][0x278] ;  /* 0x00009e00ff327b82 */ /* 0x000ea20000000800 */
        /* <DEDUP_REMOVED lines=14> */
[----:B-1----:R-:W-:Y:S02]  /*41650*/  IMAD R41, R52, 0x368, RZ ;  /* 0x0000036834297824 */ /* 0x002fe400078e02ff */
[----:B----4-:R-:W-:Y:S01]  /*41660*/  IMAD R249, R249, 0x1b4, RZ ;  /* 0x000001b4f9f97824 */ /* 0x010fe200078e02ff */
[----:B------:R-:W-:Y:S01]  /*41670*/  PRMT R57, R36, 0x7632, R57 ;  /* 0x0000763224397816 */ /* 0x000fe20000000039 */
[----:B0-----:R-:W-:Y:S01]  /*41680*/  IMAD R47, R47, 0x1b1, RZ ;  /* 0x000001b12f2f7824 */ /* 0x001fe200078e02ff */
[----:B------:R-:W-:Y:S01]  /*41690*/  IADD3 R40, P5, R41, R2, RZ ;  /* 0x0000000229287210 */ /* 0x000fe20007fbe0ff */
[----:B--2---:R-:W-:Y:S01]  /*416a0*/  IMAD R43, R50, 0x366, RZ ;  /* 0x00000366322b7824 */ /* 0x004fe200078e02ff */
        /* <DEDUP_REMOVED lines=436> */
[----:B------:R-:W4:Y:S08]  /*431f0*/  LDC R20, c[0x0][0x278] ;  /* 0x00009e00ff147b82 */ /* 0x000f300000000800 */
[----:B------:R-:W4:Y:S01]  /*43200*/  LDC R19, c[0x0][0x278] ;  /* 0x00009e00ff137b82 */ /* 0x000f220000000800 */
[----:B0-----:R-:W-:Y:S01]  /*43210*/  IADD3 R12, P6, R11, R2, RZ ;  /* 0x000000020b0c7210 */ /* 0x001fe20007fde0ff */
[----:B---3--:R-:W-:-:S06]  /*43220*/  IMAD R249, R249, 0x1ee, RZ ;  /* 0x000001eef9f97824 */ /* 0x008fcc00078e02ff */
[----:B------:R-:W0:Y:S01]  /*43230*/  LDC R14, c[0x0][0x278] ;  /* 0x00009e00ff0e7b82 */ /* 0x000e220000000800 */
[----:B------:R-:W-:-:S07]  /*43240*/  LEA.HI.X.SX32 R11, R249, R3, 0x1, P5 ;  /* 0x00000003f90b7211 */ /* 0x000fce00028f0eff */
[----:B------:R-:W3:Y:S01]  /*43250*/  LDC R249, c[0x0][0x278] ;  /* 0x00009e00fff97b82 */ /* 0x000ee20000000800 */
[----:B--2---:R-:W-:Y:S02]  /*43260*/  IMAD R23, R23, 0x3da, RZ ;  /* 0x000003da17177824 */ /* 0x004fe400078e02ff */
[----:B-1----:R-:W-:-:S03]  /*43270*/  IMAD R9, R18, 0x1ed, RZ ;  /* 0x000001ed12097824 */ /* 0x002fc600078e02ff */
[-C--:B------:R-:W-:Y:S01]  /*43280*/  IADD3 R8, P4, R23, R2.reuse, RZ ;  /* 0x0000000217087210 */ /* 0x080fe20007f9e0ff */
[----:B----4-:R-:W-:Y:S01]  /*43290*/  IMAD R23, R17, 0x3e0, RZ ;  /* 0x000003e011177824 */ /* 0x010fe200078e02ff */
[----:B------:R1:W-:Y:S01]  /*432a0*/  STG.E.U16 desc[UR4][R4.64], R6 ;  /* 0x0000000604007986 */ /* 0x0003e2000c101504 */
[----:B------:R-:W-:Y:S01]  /*432b0*/  PRMT R22, R6, 0x7632, R22 ;  /* 0x0000763206167816 */ /* 0x000fe20000000016 */
[----:B------:R-:W-:Y:S01]  /*432c0*/  IMAD R19, R19, 0x3e4, RZ ;  /* 0x000003e413137824 */ /* 0x000fe200078e02ff */
[----:B------:R-:W-:Y:S01]  /*432d0*/  LEA.HI.X.SX32 R9, R9, R3, 0x1, P4 ;  /* 0x0000000309097211 */ /* 0x000fe200020f0eff */
[----:B------:R-:W2:Y:S04]  /*432e0*/  LDC R21, c[0x0][0x278] ;  /* 0x00009e00ff157b82 */ /* 0x000ea80000000800 */
[----:B------:R4:W-:Y:S01]  /*432f0*/  STG.E.U16 desc[UR4][R8.64], R22 ;  /* 0x0000001608007986 */ /* 0x0009e2000c101504 */
[----:B-1----:R-:W-:Y:S01]  /*43300*/  IMAD R5, R20, 0x3e2, RZ ;  /* 0x000003e214057824 */ /* 0x002fe200078e02ff */
[----:B------:R-:W-:-:S02]  /*43310*/  IADD3 R4, P5, R23, R2, RZ ;  /* 0x0000000217047210 */ /* 0x000fc40007fbe0ff */
[----:B------:R-:W1:Y:S01]  /*43320*/  LDC R15, c[0x0][0x278] ;  /* 0x00009e00ff0f7b82 */ /* 0x000e620000000800 */
[----:B---3--:R-:W-:Y:S01]  /*43330*/  IMAD R249, R249, 0x1f0, RZ ;  /* 0x000001f0f9f97824 */ /* 0x008fe200078e02ff */
[----:B----4-:R-:W-:-:S04]  /*43340*/  IADD3 R8, P4, R5, R2, RZ ;  /* 0x0000000205087210 */ /* 0x010fc80007f9e0ff */
[----:B------:R-:W-:Y:S01]  /*43350*/  LEA.HI.X.SX32 R5, R249, R3, 0x1, P5 ;  /* 0x00000003f9057211 */ /* 0x000fe200028f0eff */
[----:B------:R3:W-:Y:S01]  /*43360*/  STG.E.U16 desc[UR4][R10.64], R7 ;  /* 0x000000070a007986 */ /* 0x0007e2000c101504 */
[----:B------:R-:W4:Y:S08]  /*43370*/  LDC R249, c[0x0][0x278] ;  /* 0x00009e00fff97b82 */ /* 0x000f300000000800 */
[----:B------:R-:W1:Y:S01]  /*43380*/  LDC R16, c[0x0][0x278] ;  /* 0x00009e00ff107b82 */ /* 0x000e620000000800 */
[----:B---3--:R-:W-:-:S07]  /*43390*/  IADD3 R10, P5, R19, R2, RZ ;  /* 0x00000002130a7210 */ /* 0x008fce0007fbe0ff */
[----:B------:R-:W3:Y:S01]  /*433a0*/  LDC R17, c[0x0][0x278] ;  /* 0x00009e00ff117b82 */ /* 0x000ee20000000800 */
[----:B----4-:R-:W-:Y:S01]  /*433b0*/  IMAD R249, R249, 0x1f2, RZ ;  /* 0x000001f2f9f97824 */ /* 0x010fe200078e02ff */
[----:B------:R-:W-:Y:S01]  /*433c0*/  PRMT R24, R7, 0x7632, R24 ;  /* 0x0000763207187816 */ /* 0x000fe20000000018 */
[----:B0-----:R-:W-:-:S05]  /*433d0*/  IMAD R13, R14, 0x1ef, RZ ;  /* 0x000001ef0e0d7824 */ /* 0x001fca00078e02ff */
[----:B------:R-:W0:Y:S01]  /*433e0*/  LDC R18, c[0x0][0x278] ;  /* 0x00009e00ff127b82 */ /* 0x000e220000000800 */
[----:B------:R-:W-:-:S07]  /*433f0*/  LEA.HI.X.SX32 R11, R249, R3, 0x1, P5 ;  /* 0x00000003f90b7211 */ /* 0x000fce00028f0eff */
[----:B------:R-:W4:Y:S01]  /*43400*/  LDC R249, c[0x0][0x278] ;  /* 0x00009e00fff97b82 */ /* 0x000f220000000800 */
[----:B------:R-:W-:Y:S01]  /*43410*/  LEA.HI.X.SX32 R13, R13, R3, 0x1, P6 ;  /* 0x000000030d0d7211 */ /* 0x000fe200030f0eff */
[----:B--2---:R-:W-:Y:S02]  /*43420*/  IMAD R21, R21, 0x3e6, RZ ;  /* 0x000003e615157824 */ /* 0x004fe400078e02ff */
[----:B-1----:R-:W-:Y:S02]  /*43430*/  IMAD R15, R15, 0x1f1, RZ ;  /* 0x000001f10f0f7824 */ /* 0x002fe400078e02ff */
[----:B------:R1:W-:Y:S01]  /*43440*/  STG.E.U16 desc[UR4][R12.64], R24 ;  /* 0x000000180c007986 */ /* 0x0003e2000c101504 */
[----:B------:R-:W-:Y:S01]  /*43450*/  IMAD R7, R16, 0x1f3, RZ ;  /* 0x000001f310077824 */ /* 0x000fe200078e02ff */
[----:B------:R-:W2:Y:S01]  /*43460*/  LDC R6, c[0x0][0x278] ;  /* 0x00009e00ff067b82 */ /* 0x000ea20000000800 */
[----:B------:R-:W-:Y:S01]  /*43470*/  PRMT R22, R245, 0x7632, R22 ;  /* 0x00007632f5167816 */ /* 0x000fe20000000016 */
[----:B---3--:R-:W-:-:S06]  /*43480*/  IMAD R27, R17, 0x3ec, RZ ;  /* 0x000003ec111b7824 */ /* 0x008fcc00078e02ff */
[----:B------:R-:W3:Y:S01]  /*43490*/  LDC R14, c[0x0][0x278] ;  /* 0x00009e00ff0e7b82 */ /* 0x000ee20000000800 */
[----:B----4-:R-:W-:Y:S01]  /*434a0*/  IMAD R251, R249, 0x1f4, RZ ;  /* 0x000001f4f9fb7824 */ /* 0x010fe200078e02ff */
[----:B-1----:R-:W-:-:S06]  /*434b0*/  IADD3 R12, P6, R21, R2, RZ ;  /* 0x00000002150c7210 */ /* 0x002fcc0007fde0ff */
[----:B------:R-:W1:Y:S01]  /*434c0*/  LDC R249, c[0x0][0x278] ;  /* 0x00009e00fff97b82 */ /* 0x000e620000000800 */
[-C--:B------:R-:W-:Y:S02]  /*434d0*/  LEA.HI.X.SX32 R9, R15, R3.reuse, 0x1, P4 ;  /* 0x000000030f097211 */ /* 0x080fe400020f0eff */
[----:B------:R-:W-:Y:S02]  /*434e0*/  PRMT R16, R244, 0x7632, R16 ;  /* 0x00007632f4107816 */ /* 0x000fe40000000010 */
[----:B------:R-:W-:Y:S01]  /*434f0*/  LEA.HI.X.SX32 R13, R7, R3, 0x1, P6 ;  /* 0x00000003070d7211 */ /* 0x000fe200030f0eff */
[----:B------:R-:W-:Y:S02]  /*43500*/  STG.E.U16 desc[UR4][R4.64], R244 ;  /* 0x000000f404007986 */ /* 0x000fe4000c101504 */
[----:B------:R-:W4:Y:S02]  /*43510*/  LDC R20, c[0x0][0x278] ;  /* 0x00009e00ff147b82 */ /* 0x000f240000000800 */
[----:B------:R3:W-:Y:S04]  /*43520*/  STG.E.U16 desc[UR4][R8.64], R16 ;  /* 0x0000001008007986 */ /* 0x0007e8000c101504 */
[----:B------:R3:W-:Y:S01]  /*43530*/  STG.E.U16 desc[UR4][R10.64], R245 ;  /* 0x000000f50a007986 */ /* 0x0007e2000c101504 */
[----:B0-----:R-:W-:Y:S01]  /*43540*/  IMAD R23, R18, 0x3e8, RZ ;  /* 0x000003e812177824 */ /* 0x001fe200078e02ff */
[----:B------:R-:W-:Y:S01]  /*43550*/  PRMT R24, R246, 0x7632, R24 ;  /* 0x00007632f6187816 */ /* 0x000fe20000000018 */
[----:B--2---:R-:W-:Y:S01]  /*43560*/  IMAD R25, R6, 0x3ea, RZ ;  /* 0x000003ea06197824 */ /* 0x004fe200078e02ff */
[----:B------:R0:W-:Y:S01]  /*43570*/  STG.E.U16 desc[UR4][R12.64], R22 ;  /* 0x000000160c007986 */ /* 0x0001e2000c101504 */
[----:B------:R-:W2:Y:S01]  /*43580*/  LDC R17, c[0x0][0x278] ;  /* 0x00009e00ff117b82 */ /* 0x000ea20000000800 */
[----:B-1----:R-:W-:Y:S01]  /*43590*/  IMAD R249, R249, 0x1f6, RZ ;  /* 0x000001f6f9f97824 */ /* 0x002fe200078e02ff */
[-C--:B---3--:R-:W-:Y:S01]  /*435a0*/  IADD3 R8, P4, R23, R2.reuse, RZ ;  /* 0x0000000217087210 */ /* 0x088fe20007f9e0ff */
[----:B------:R-:W-:Y:S01]  /*435b0*/  IMAD R11, R14, 0x1f5, RZ ;  /* 0x000001f50e0b7824 */ /* 0x000fe200078e02ff */
[----:B------:R-:W-:-:S04]  /*435c0*/  IADD3 R10, P5, R25, R2, RZ ;  /* 0x00000002190a7210 */ /* 0x000fc80007fbe0ff */
[----:B------:R-:W1:Y:S01]  /*435d0*/  LDC R14, c[0x0][0x278] ;  /* 0x00009e00ff0e7b82 */ /* 0x000e620000000800 */
[----:B------:R-:W3:Y:S01]  /*435e0*/  LDS.128 R4, [R0] ;  /* 0x0000000000047984 */ /* 0x000ee20000000c00 */
[----:B0-----:R-:W-:-:S04]  /*435f0*/  IADD3 R12, P6, R27, R2, RZ ;  /* 0x000000021b0c7210 */ /* 0x001fc80007fde0ff */
[-C--:B------:R-:W-:Y:S02]  /*43600*/  LEA.HI.X.SX32 R13, R249, R3.reuse, 0x1, P6 ;  /* 0x00000003f90d7211 */ /* 0x080fe400030f0eff */
[----:B------:R-:W0:Y:S01]  /*43610*/  LDC R249, c[0x0][0x278] ;  /* 0x00009e00fff97b82 */ /* 0x000e220000000800 */
[-C--:B------:R-:W-:Y:S01]  /*43620*/  LEA.HI.X.SX32 R9, R251, R3.reuse, 0x1, P4 ;  /* 0x00000003fb097211 */ /* 0x080fe200020f0eff */
[----:B----4-:R-:W-:Y:S01]  /*43630*/  IMAD R27, R20, 0x3f0, RZ ;  /* 0x000003f0141b7824 */ /* 0x010fe200078e02ff */
[----:B------:R-:W-:-:S03]  /*43640*/  LEA.HI.X.SX32 R11, R11, R3, 0x1, P5 ;  /* 0x000000030b0b7211 */ /* 0x000fc600028f0eff */
[----:B------:R-:W-:Y:S02]  /*43650*/  STG.E.U16 desc[UR4][R8.64], R246 ;  /* 0x000000f608007986 */ /* 0x000fe4000c101504 */
[----:B------:R-:W4:Y:S02]  /*43660*/  LDC R15, c[0x0][0x278] ;  /* 0x00009e00ff0f7b82 */ /* 0x000f240000000800 */
[----:B------:R2:W-:Y:S02]  /*43670*/  STG.E.U16 desc[UR4][R10.64], R24 ;  /* 0x000000180a007986 */ /* 0x0005e4000c101504 */
[----:B--2---:R-:W-:-:S04]  /*43680*/  IMAD R17, R17, 0x3f4, RZ ;  /* 0x000003f411117824 */ /* 0x004fc800078e02ff */
[----:B------:R-:W2:Y:S01]  /*43690*/  LDC R19, c[0x0][0x278] ;  /* 0x00009e00ff137b82 */ /* 0x000ea20000000800 */
[----:B------:R-:W-:Y:S01]  /*436a0*/  IADD3 R10, P4, R27, R2, RZ ;  /* 0x000000021b0a7210 */ /* 0x000fe20007f9e0ff */
[----:B0-----:R-:W-:-:S06]  /*436b0*/  IMAD R251, R249, 0x1f8, RZ ;  /* 0x000001f8f9fb7824 */ /* 0x001fcc00078e02ff */
[----:B------:R-:W0:Y:S01]  /*436c0*/  LDC R21, c[0x0][0x278] ;  /* 0x00009e00ff157b82 */ /* 0x000e220000000800 */
[----:B------:R-:W-:Y:S02]  /*436d0*/  LEA.HI.X.SX32 R11, R251, R3, 0x1, P4 ;  /* 0x00000003fb0b7211 */ /* 0x000fe400020f0eff */
[----:B------:R-:W3:Y:S05]  /*436e0*/  LDL.LU R251, [R1+0xd78] ;  /* 0x000d780001fb7983 */ /* 0x000eea0000300800 */
[----:B------:R-:W2:Y:S01]  /*436f0*/  LDC R249, c[0x0][0x278] ;  /* 0x00009e00fff97b82 */ /* 0x000ea20000000800 */
[----:B------:R1:W-:Y:S01]  /*43700*/  STG.E.U16 desc[UR4][R12.64], R247 ;  /* 0x000000f70c007986 */ /* 0x0003e2000c101504 */
[----:B----4-:R-:W-:-:S06]  /*43710*/  IMAD R9, R15, 0x1f7, RZ ;  /* 0x000001f70f097824 */ /* 0x010fcc00078e02ff */
[----:B------:R-:W4:Y:S01]  /*43720*/  LDC R18, c[0x0][0x278] ;  /* 0x00009e00ff127b82 */ /* 0x000f220000000800 */
[----:B-1----:R-:W-:Y:S01]  /*43730*/  IMAD R13, R14, 0x1f9, RZ ;  /* 0x000001f90e0d7824 */ /* 0x002fe200078e02ff */
[----:B------:R-:W-:-:S06]  /*43740*/  IADD3 R14, P6, R17, R2, RZ ;  /* 0x00000002110e7210 */ /* 0x000fcc0007fde0ff */
[----:B------:R-:W1:Y:S01]  /*43750*/  LDC R22, c[0x0][0x278] ;  /* 0x00009e00ff167b82 */ /* 0x000e620000000800 */
[----:B--2---:R-:W-:-:S07]  /*43760*/  IMAD R249, R249, 0x1fa, RZ ;  /* 0x000001faf9f97824 */ /* 0x004fce00078e02ff */
[----:B------:R-:W2:Y:S01]  /*43770*/  LDC R0, c[0x0][0x278] ;  /* 0x00009e00ff007b82 */ /* 0x000ea20000000800 */
[----:B------:R-:W-:Y:S02]  /*43780*/  LEA.HI.X.SX32 R15, R249, R3, 0x1, P6 ;  /* 0x00000003f90f7211 */ /* 0x000fe400030f0eff */
[----:B------:R-:W2:Y:S01]  /*43790*/  LDL.LU R249, [R1+0xd7c] ;  /* 0x000d7c0001f97983 */ /* 0x000ea20000300800 */
[----:B------:R-:W-:-:S04]  /*437a0*/  IMAD R25, R19, 0x3ee, RZ ;  /* 0x000003ee13197824 */ /* 0x000fc800078e02ff */
[----:B------:R-:W2:Y:S08]  /*437b0*/  LDC R23, c[0x0][0x278] ;  /* 0x00009e00ff177b82 */ /* 0x000eb00000000800 */
[----:B------:R-:W2:Y:S08]  /*437c0*/  LDC R19, c[0x0][0x278] ;  /* 0x00009e00ff137b82 */ /* 0x000eb00000000800 */
[----:B------:R-:W2:Y:S01]  /*437d0*/  LDC R20, c[0x0][0x278] ;  /* 0x00009e00ff147b82 */ /* 0x000ea20000000800 */
[----:B------:R-:W-:Y:S01]  /*437e0*/  IADD3 R8, P5, R25, R2, RZ ;  /* 0x0000000219087210 */ /* 0x000fe20007fbe0ff */
[----:B0-----:R-:W-:-:S06]  /*437f0*/  IMAD R21, R21, 0x3f2, RZ ;  /* 0x000003f215157824 */ /* 0x001fcc00078e02ff */
[----:B------:R-:W0:Y:S01]  /*43800*/  LDC R16, c[0x0][0x278] ;  /* 0x00009e00ff107b82 */ /* 0x000e220000000800 */
[----:B------:R-:W-:-:S07]  /*43810*/  LEA.HI.X.SX32 R9, R9, R3, 0x1, P5 ;  /* 0x0000000309097211 */ /* 0x000fce00028f0eff */
[----:B------:R-:W0:Y:S01]  /*43820*/  LDC R17, c[0x0][0x278] ;  /* 0x00009e00ff117b82 */ /* 0x000e220000000800 */
[----:B------:R-:W-:Y:S02]  /*43830*/  IADD3 R12, P5, R21, R2, RZ ;  /* 0x00000002150c7210 */ /* 0x000fe40007fbe0ff */
[----:B------:R-:W-:Y:S01]  /*43840*/  PRMT R26, R247, 0x7632, R26 ;  /* 0x00007632f71a7816 */ /* 0x000fe2000000001a */
[----:B----4-:R-:W-:Y:S01]  /*43850*/  IMAD R21, R18, 0x3f6, RZ ;  /* 0x000003f612157824 */ /* 0x010fe200078e02ff */
[----:B------:R-:W-:Y:S02]  /*43860*/  LEA.HI.X.SX32 R13, R13, R3, 0x1, P5 ;  /* 0x000000030d0d7211 */ /* 0x000fe400028f0eff */
[----:B---3--:R-:W-:Y:S01]  /*43870*/  PRMT R24, R4, 0x7632, R24 ;  /* 0x0000763204187816 */ /* 0x008fe20000000018 */
[----:B-1----:R-:W-:Y:S01]  /*43880*/  IMAD R25, R22, 0x3f8, RZ ;  /* 0x000003f816197824 */ /* 0x002fe200078e02ff */
[----:B------:R1:W-:Y:S01]  /*43890*/  STG.E.U16 desc[UR4][R8.64], R26 ;  /* 0x0000001a08007986 */ /* 0x0003e2000c101504 */
[----:B--2---:R-:W-:-:S03]  /*438a0*/  IMAD R19, R19, 0x3fa, RZ ;  /* 0x000003fa13137824 */ /* 0x004fc600078e02ff */
[----:B------:R2:W-:Y:S01]  /*438b0*/  STG.E.U16 desc[UR4][R10.64], R4 ;  /* 0x000000040a007986 */ /* 0x0005e2000c101504 */
[----:B------:R-:W-:Y:S02]  /*438c0*/  IMAD R23, R23, 0x3fc, RZ ;  /* 0x000003fc17177824 */ /* 0x000fe400078e02ff */
[----:B------:R-:W-:Y:S01]  /*438d0*/  IMAD R234, R234, 0x1fc, RZ ;  /* 0x000001fceaea7824 */ /* 0x000fe200078e02ff */
[----:B------:R3:W-:Y:S01]  /*438e0*/  STG.E.U16 desc[UR4][R12.64], R24 ;  /* 0x000000180c007986 */ /* 0x0007e2000c101504 */
[----:B-1----:R-:W-:-:S03]  /*438f0*/  IMAD R9, R0, 0x1fb, RZ ;  /* 0x000001fb00097824 */ /* 0x002fc600078e02ff */
[----:B------:R1:W-:Y:S01]  /*43900*/  STG.E.U16 desc[UR4][R14.64], R5 ;  /* 0x000000050e007986 */ /* 0x0003e2000c101504 */
[-C--:B------:R-:W-:Y:S02]  /*43910*/  IADD3 R8, P5, R21, R2.reuse, RZ ;  /* 0x0000000215087210 */ /* 0x080fe40007fbe0ff */
[-C--:B--2---:R-:W-:Y:S02]  /*43920*/  IADD3 R10, P4, R25, R2.reuse, RZ ;  /* 0x00000002190a7210 */ /* 0x084fe40007f9e0ff */
[-C--:B------:R-:W-:Y:S02]  /*43930*/  LEA.HI.X.SX32 R9, R9, R3.reuse, 0x1, P5 ;  /* 0x0000000309097211 */ /* 0x080fe400028f0eff */
[----:B---3--:R-:W-:Y:S01]  /*43940*/  PRMT R13, R5, 0x7632, R13 ;  /* 0x00007632050d7816 */ /* 0x008fe2000000000d */
[----:B-1----:R-:W-:Y:S01]  /*43950*/  IMAD R15, R20, 0x3fe, RZ ;  /* 0x000003fe140f7824 */ /* 0x002fe200078e02ff */
[-C--:B------:R-:W-:Y:S01]  /*43960*/  IADD3 R4, P5, R19, R2.reuse, RZ ;  /* 0x0000000213047210 */ /* 0x080fe20007fbe0ff */
[----:B0-----:R-:W-:Y:S01]  /*43970*/  IMAD R5, R16, 0x1fd, RZ ;  /* 0x000001fd10057824 */ /* 0x001fe200078e02ff */
[----:B------:R-:W-:Y:S01]  /*43980*/  IADD3 R12, P6, R23, R2, RZ ;  /* 0x00000002170c7210 */ /* 0x000fe20007fde0ff */
[----:B------:R-:W-:Y:S01]  /*43990*/  IMAD R236, R236, 0x1fe, RZ ;  /* 0x000001feecec7824 */ /* 0x000fe200078e02ff */
[----:B------:R-:W-:-:S02]  /*439a0*/  LEA.HI.X.SX32 R11, R234, R3, 0x1, P4 ;  /* 0x00000003ea0b7211 */ /* 0x000fc400020f0eff */
[----:B------:R-:W-:Y:S01]  /*439b0*/  IADD3 R2, P4, R15, R2, RZ ;  /* 0x000000020f027210 */ /* 0x000fe20007f9e0ff */
[----:B------:R-:W-:Y:S01]  /*439c0*/  IMAD R15, R17, 0x1ff, RZ ;  /* 0x000001ff110f7824 */ /* 0x000fe200078e02ff */
[----:B------:R0:W-:Y:S01]  /*439d0*/  STG.E.U16 desc[UR4][R8.64], R13 ;  /* 0x0000000d08007986 */ /* 0x0001e2000c101504 */
[-C--:B------:R-:W-:Y:S02]  /*439e0*/  LEA.HI.X.SX32 R5, R5, R3.reuse, 0x1, P5 ;  /* 0x0000000305057211 */ /* 0x080fe400028f0eff */
[----:B------:R-:W-:Y:S02]  /*439f0*/  PRMT R16, R6, 0x7632, R16 ;  /* 0x0000763206107816 */ /* 0x000fe40000000010 */
[----:B------:R-:W-:Y:S01]  /*43a00*/  PRMT R18, R7, 0x7632, R18 ;  /* 0x0000763207127816 */ /* 0x000fe20000000012 */
[----:B------:R1:W-:Y:S01]  /*43a10*/  STG.E.U16 desc[UR4][R10.64], R6 ;  /* 0x000000060a007986 */ /* 0x0003e2000c101504 */
[-C--:B0-----:R-:W-:Y:S02]  /*43a20*/  LEA.HI.X.SX32 R13, R236, R3.reuse, 0x1, P6 ;  /* 0x00000003ec0d7211 */ /* 0x081fe400030f0eff */
[----:B------:R-:W-:Y:S01]  /*43a30*/  LEA.HI.X.SX32 R3, R15, R3, 0x1, P4 ;  /* 0x000000030f037211 */ /* 0x000fe200020f0eff */
[----:B------:R0:W-:Y:S04]  /*43a40*/  STG.E.U16 desc[UR4][R4.64], R16 ;  /* 0x0000001004007986 */ /* 0x0001e8000c101504 */
[----:B------:R2:W-:Y:S04]  /*43a50*/  STG.E.U16 desc[UR4][R12.64], R7 ;  /* 0x000000070c007986 */ /* 0x0005e8000c101504 */
[----:B------:R3:W-:Y:S01]  /*43a60*/  STG.E.U16 desc[UR4][R2.64], R18 ;  /* 0x0000001202007986 */ /* 0x0007e2000c101504 */
[----:B------:R-:W-:-:S02]  /*43a70*/  FSEL R9, R239, -INF , P0 ;  /* 0xff800000ef097808 */ /* 0x000fc40000000000 */
[----:B------:R-:W-:Y:S02]  /*43a80*/  FSEL R8, R237, -INF , P3 ;  /* 0xff800000ed087808 */ /* 0x000fe40001800000 */
[----:B------:R-:W-:Y:S02]  /*43a90*/  FSEL R0, R238, -INF , P2 ;  /* 0xff800000ee007808 */ /* 0x000fe40001000000 */
[----:B------:R-:W-:Y:S01]  /*43aa0*/  FSEL R14, R240, -INF , P1 ;  /* 0xff800000f00e7808 */ /* 0x000fe20000800000 */
[----:B-1----:R-:W-:Y:S01]  /*43ab0*/  FFMA R10, R9, 0.69314718246459960938, R243 ;  /* 0x3f317218090a7823 */ /* 0x002fe200000000f3 */
[----:B------:R-:W-:Y:S01]  /*43ac0*/  BAR.SYNC.DEFER_BLOCKING 0x0 ;  /* 0x0000000000007b1d */ /* 0x000fe20000010000 */
[----:B------:R-:W-:Y:S01]  /*43ad0*/  FFMA R11, R8, 0.69314718246459960938, R241 ;  /* 0x3f317218080b7823 */ /* 0x000fe200000000f1 */
[----:B0-----:R-:W-:Y:S01]  /*43ae0*/  FFMA R4, R0, 0.69314718246459960938, R242 ;  /* 0x3f31721800047823 */ /* 0x001fe200000000f2 */
[----:B------:R-:W-:-:S05]  /*43af0*/  FFMA R5, R14, 0.69314718246459960938, R248 ;  /* 0x3f3172180e057823 */ /* 0x000fca00000000f8 */
[----:B------:R-:W0:Y:S08]  /*43b00*/  LDC R0, c[0x0][0x27c] ;  /* 0x00009f00ff007b82 */ /* 0x000e300000000800 */
[----:B--2---:R-:W1:Y:S01]  /*43b10*/  LDC.64 R12, c[0x0][0x230] ;  /* 0x00008c00ff0c7b82 */ /* 0x004e620000000a00 */
[C---:B------:R-:W-:Y:S01]  /*43b20*/  SHF.L.U32 R6, R252.reuse, 0x2, RZ ;  /* 0x00000002fc067819 */ /* 0x040fe200000006ff */
[----:B---3--:R-:W-:-:S04]  /*43b30*/  IMAD.HI R3, R252, 0x4, RZ ;  /* 0x00000004fc037827 */ /* 0x008fc800078e02ff */
[----:B0-----:R-:W-:-:S05]  /*43b40*/  IMAD R0, R250, R0, RZ ;  /* 0x00000000fa007224 */ /* 0x001fca00078e02ff */
[C---:B------:R-:W-:Y:S01]  /*43b50*/  SHF.L.U32 R7, R0.reuse, 0x2, RZ ;  /* 0x0000000200077819 */ /* 0x040fe200000006ff */
[----:B------:R-:W-:-:S03]  /*43b60*/  IMAD.HI R0, R0, 0x4, RZ ;  /* 0x0000000400007827 */ /* 0x000fc600078e02ff */
[----:B-1----:R-:W-:-:S04]  /*43b70*/  IADD3 R2, P0, P1, R6, R12, R7 ;  /* 0x0000000c06027210 */ /* 0x002fc8000791e007 */
[----:B------:R-:W-:Y:S01]  /*43b80*/  IADD3.X R3, R3, R13, R0, P0, P1 ;  /* 0x0000000d03037210 */ /* 0x000fe200007e2400 */
[----:B------:R-:W-:Y:S04]  /*43b90*/  STS.64 [R251], R10 ;  /* 0x0000000afb007388 */ /* 0x000fe80000000a00 */
[----:B------:R-:W-:Y:S01]  /*43ba0*/  STS.64 [R251+0x200], R4 ;  /* 0x00020004fb007388 */ /* 0x000fe20000000a00 */
[----:B------:R-:W-:Y:S06]  /*43bb0*/  BAR.SYNC.DEFER_BLOCKING 0x0 ;  /* 0x0000000000007b1d */ /* 0x000fec0000010000 */
[----:B------:R-:W0:Y:S04]  /*43bc0*/  LDS R9, [R249] ;  /* 0x00000000f9097984 */ /* 0x000e280000000800 */
[----:B0-----:R-:W-:Y:S01]  /*43bd0*/  STG.E desc[UR4][R2.64], R9 ;  /* 0x0000000902007986 */ /* 0x001fe2000c101904 */
[----:B------:R-:W-:Y:S05]  /*43be0*/  EXIT ;  /* 0x000000000000794d */ /* 0x000fea0003800000 */
.L_x_2:
[----:B------:R-:W-:-:S00]  /*43bf0*/  BRA `(.L_x_2) ;  /* 0xfffffffc00fc7947 */ /* 0x000fc0000383ffff */
[----:B------:R-:W-:-:S00]  /*43c00*/  NOP ;  /* 0x0000000000007918 */ /* 0x000fc00000000000 */
[----:B------:R-:W-:-:S00]  /*43c10*/  NOP ;  /* 0x0000000000007918 */ /* 0x000fc00000000000 */
[----:B------:R-:W-:-:S00]  /*43c20*/  NOP ;  /* 0x0000000000007918 */ /* 0x000fc00000000000 */
[----:B------:R-:W-:-:S00]  /*43c30*/  NOP ;  /* 0x0000000000007918 */ /* 0x000fc00000000000 */
[----:B------:R-:W-:-:S00]  /*43c40*/  NOP ;  /* 0x0000000000007918 */ /* 0x000fc00000000000 */
[----:B------:R-:W-:-:S00]  /*43c50*/  NOP ;  /* 0x0000000000007918 */ /* 0x000fc00000000000 */
[----:B------:R-:W-:-:S00]  /*43c60*/  NOP ;  /* 0x0000000000007918 */ /* 0x000fc00000000000 */
[----:B------:R-:W-:-:S00]  /*43c70*/  NOP ;  /* 0x0000000000007918 */ /* 0x000fc00000000000 */
.L_x_3:


//--------------------- .nv.global.init           --------------------------
	.section	.nv.global.init,"aw",@progbits
.nv.global.init:
	.type		_$_str,@object
	.size		_$_str,(.L_0 - _$_str)
_$_str:
        /*0000*/ 	.byte	0x5f, 0x5f, 0x43, 0x55, 0x44, 0x41, 0x5f, 0x46, 0x54, 0x5a, 0x00
.L_0:


//--------------------- .nv.shared.attn_fwd       --------------------------
	.section	.nv.shared.attn_fwd,"aw",@nobits
	.sectionflags	@""
	.align	16
	.zero		1024


//--------------------- .nv.shared.reserved.0     --------------------------
	.section	.nv.shared.reserved.0,"aw",@nobits
	.weak		__nv_reservedSMEM_offset_0_alias
	.size		__nv_reservedSMEM_offset_0_alias, 0, 0
	.other		__nv_reservedSMEM_offset_0_alias,@"STO_CUDA_RESERVED_SHARED STV_DEFAULT"
__nv_reservedSMEM_offset_0_alias:
	.zero		0


//--------------------- .nv.constant0.attn_fwd    --------------------------
	.section	.nv.constant0.attn_fwd,"a",@progbits
	.sectionflags	@""
	.align	4
.nv.constant0.attn_fwd:
	.zero		664


//--------------------- SYMBOLS --------------------------

	.type		.nv.reservedSmem.offset0,@object
	.size		.nv.reservedSmem.offset0,0x4
